// auto-generated by cutlass_sweep.sparse_gemm — config: {"arch": "sm_90", "cluster_m": 2, "cluster_n": 1, "dtype": "bf16", "tile_k": 64, "tile_m": 256, "tile_n": 256}
#include "cutlass/cutlass.h"
#include "cutlass/gemm/collective/collective_builder.hpp"
#include "cutlass/gemm/device/gemm_universal_adapter.h"
#include "cutlass/gemm/kernel/gemm_universal.hpp"
#include "cutlass/epilogue/collective/collective_builder.hpp"

using Elem = cutlass::bfloat16_t;
using Acc  = float;
using TileShape    = cute::Shape<cute::_256, cute::_256, cute::_64>;
using ClusterShape = cute::Shape<cute::_2, cute::_1, cute::_1>;

using CollectiveEpilogue = typename cutlass::epilogue::collective::CollectiveBuilder<
    cutlass::arch::Sm90, cutlass::arch::OpClassSparseTensorOp,
    TileShape, ClusterShape,
    cutlass::epilogue::collective::EpilogueTileAuto,
    Acc, Acc,
    Acc, cutlass::layout::ColumnMajor, 128 / cutlass::sizeof_bits<Acc>::value,
    Acc, cutlass::layout::ColumnMajor, 128 / cutlass::sizeof_bits<Acc>::value,
    cutlass::epilogue::collective::EpilogueScheduleAuto
  >::CollectiveOp;

using CollectiveMainloop = typename cutlass::gemm::collective::CollectiveBuilder<
    cutlass::arch::Sm90, cutlass::arch::OpClassSparseTensorOp,
    Elem, cutlass::layout::RowMajor, 128 / cutlass::sizeof_bits<Elem>::value,
    Elem, cutlass::layout::ColumnMajor, 128 / cutlass::sizeof_bits<Elem>::value,
    Acc,
    TileShape, ClusterShape,
    cutlass::gemm::collective::StageCountAutoCarveout<static_cast<int>(sizeof(typename CollectiveEpilogue::SharedStorage))>,
    cutlass::gemm::collective::KernelScheduleAuto
  >::CollectiveOp;

using GemmKernel = cutlass::gemm::kernel::GemmUniversal<
    cute::Shape<int,int,int,int>,
    CollectiveMainloop,
    CollectiveEpilogue
>;
using Gemm = cutlass::gemm::device::GemmUniversalAdapter<GemmKernel>;

auto* _anchor = &cutlass::device_kernel<GemmKernel>;


// ===== COMPILED SASS (sm_90a) =====

	.target	sm_90a

	.elftype	@"ET_EXEC"


//--------------------- .note.nv.tkinfo           --------------------------
	.section	.note.nv.tkinfo,"",@"SHT_NOTE"
	.sectionflags	@"SHF_NOTE_NV_TKINFO"
	.tkinfo
        /*0018*/ 	.word	0x00000002
        /*0030*/ 	.string	""
        /*0030*/ 	.string	"ptxas"
        /*0030*/ 	.string	"Cuda compilation tools, release 13.0, V13.0.88"
        /*0030*/ 	.string	"Build cuda_13.0.r13.0/compiler.36424714_0"
        /*0030*/ 	.string	"-arch sm_90a -m 64 "



//--------------------- .note.nv.cuinfo           --------------------------
	.section	.note.nv.cuinfo,"",@"SHT_NOTE"
	.sectionflags	@"SHF_NOTE_NV_CUINFO"
        /*0018*/ 	.short	0x0002
        /*001a*/ 	.short	0x005a
        /*001c*/ 	.short	0x0082
	.zero		2


//--------------------- .nv.info                  --------------------------
	.section	.nv.info,"",@"SHT_CUDA_INFO"
	.align	4


	//----- nvinfo : EIATTR_REGCOUNT
	.align		4
        /*0000*/ 	.byte	0x04, 0x2f
        /*0002*/ 	.short	(.L_12 - .L_11)
	.align		4
.L_11:
        /*0004*/ 	.word	index@(_ZN7cutlass13device_kernelINS_4gemm6kernel13GemmUniversalIN4cute5tupleIJiiiiEEENS1_10collective13CollectiveMmaINS1_40MainloopSm90TmaGmmaWarpSpecializedSparseILi4ENS5_IJNS4_1CILi2EEENSA_ILi1EEESC_EEENS1_35KernelTmaWarpSpecializedCooperativeEEENS5_IJNSA_ILi256EEESG_NSA_ILi64EEEEEENS_10bfloat16_tENS5_IJNS4_6LayoutINS5_IJiNS5_IJSB_iEEEiEEENS5_IJlNS5_IJSC_SB_EEElEEEEENSK_INS5_IJNS5_IJNS5_IJNSA_ILi8EEESB_NSA_ILi4EEEEEEiEEENS5_IJNS5_IJNSA_ILi16EEESB_SB_EEEiEEEiEEENS5_IJNS5_IJNS5_IJSH_SU_NSA_ILi1024EEEEEENSA_ILi4096EEEEEENS5_IJNS5_IJSC_NSA_ILi512EEENSA_ILi32EEEEEElEEElEEEEEEEESJ_NS5_IJlSC_lEEENS4_8TiledMMAINS4_8MMA_AtomIJNS4_4SM904GMMA6SPARSE29GMMA_64x256x32_F32BF16BF16_SSILNS1D_5MajorE0ELS1G_0ELNS1D_7ScaleInE1ELS1H_1ELNS1D_9SparseSelE0EEEEEENSK_ISD_NS5_IJSC_NSA_ILi0EEES1L_EEEEENS5_IJNS4_10UnderscoreES1O_S1O_EEEEENS4_13SM90_TMA_LOADENS4_14ComposedLayoutINS4_7SwizzleILi2ELi4ELi3EEENS4_25smem_sparse_ptr_flag_bitsILi2ELi16EEENSK_INS5_IJNS5_IJSC_SQ_EEENS5_IJSB_S13_EEEEEENS5_IJNS5_IJS1L_SH_EEESN_EEEEEEEvNS4_8identityENS4_23SM90_TMA_LOAD_MULTICASTENS1S_INS1T_ILi3ELi4ELi3EEENS4_18smem_ptr_flag_bitsILi16EEENSK_INS5_IJSQ_SH_EEENS5_IJSH_SC_EEEEEEEvS24_EENS_8epilogue10collective6detail29Sm90TmaWarpSpecializedAdapterINS2F_15DefaultEpilogueIfNS5_IJSC_llEEES2J_NS2E_6thread17LinearCombinationIfLi1EffLNS2K_9ScaleType4KindE0ELNS_15FloatRoundStyleE2EfEENS1_15EpilogueDefaultEEEEEvvEEEEvNT_6ParamsE)
        /*0008*/ 	.word	0x000000a8


	//----- nvinfo : EIATTR_FRAME_SIZE
	.align		4
.L_12:
        /*000c*/ 	.byte	0x04, 0x11
        /*000e*/ 	.short	(.L_14 - .L_13)
	.align		4
.L_13:
        /*0010*/ 	.word	index@(_ZN7cutlass13device_kernelINS_4gemm6kernel13GemmUniversalIN4cute5tupleIJiiiiEEENS1_10collective13CollectiveMmaINS1_40MainloopSm90TmaGmmaWarpSpecializedSparseILi4ENS5_IJNS4_1CILi2EEENSA_ILi1EEESC_EEENS1_35KernelTmaWarpSpecializedCooperativeEEENS5_IJNSA_ILi256EEESG_NSA_ILi64EEEEEENS_10bfloat16_tENS5_IJNS4_6LayoutINS5_IJiNS5_IJSB_iEEEiEEENS5_IJlNS5_IJSC_SB_EEElEEEEENSK_INS5_IJNS5_IJNS5_IJNSA_ILi8EEESB_NSA_ILi4EEEEEEiEEENS5_IJNS5_IJNSA_ILi16EEESB_SB_EEEiEEEiEEENS5_IJNS5_IJNS5_IJSH_SU_NSA_ILi1024EEEEEENSA_ILi4096EEEEEENS5_IJNS5_IJSC_NSA_ILi512EEENSA_ILi32EEEEEElEEElEEEEEEEESJ_NS5_IJlSC_lEEENS4_8TiledMMAINS4_8MMA_AtomIJNS4_4SM904GMMA6SPARSE29GMMA_64x256x32_F32BF16BF16_SSILNS1D_5MajorE0ELS1G_0ELNS1D_7ScaleInE1ELS1H_1ELNS1D_9SparseSelE0EEEEEENSK_ISD_NS5_IJSC_NSA_ILi0EEES1L_EEEEENS5_IJNS4_10UnderscoreES1O_S1O_EEEEENS4_13SM90_TMA_LOADENS4_14ComposedLayoutINS4_7SwizzleILi2ELi4ELi3EEENS4_25smem_sparse_ptr_flag_bitsILi2ELi16EEENSK_INS5_IJNS5_IJSC_SQ_EEENS5_IJSB_S13_EEEEEENS5_IJNS5_IJS1L_SH_EEESN_EEEEEEEvNS4_8identityENS4_23SM90_TMA_LOAD_MULTICASTENS1S_INS1T_ILi3ELi4ELi3EEENS4_18smem_ptr_flag_bitsILi16EEENSK_INS5_IJSQ_SH_EEENS5_IJSH_SC_EEEEEEEvS24_EENS_8epilogue10collective6detail29Sm90TmaWarpSpecializedAdapterINS2F_15DefaultEpilogueIfNS5_IJSC_llEEES2J_NS2E_6thread17LinearCombinationIfLi1EffLNS2K_9ScaleType4KindE0ELNS_15FloatRoundStyleE2EfEENS1_15EpilogueDefaultEEEEEvvEEEEvNT_6ParamsE)
        /*0014*/ 	.word	0x00000670


	//----- nvinfo : EIATTR_MIN_STACK_SIZE
	.align		4
.L_14:
        /*0018*/ 	.byte	0x04, 0x12
        /*001a*/ 	.short	(.L_16 - .L_15)
	.align		4
.L_15:
        /*001c*/ 	.word	index@(_ZN7cutlass13device_kernelINS_4gemm6kernel13GemmUniversalIN4cute5tupleIJiiiiEEENS1_10collective13CollectiveMmaINS1_40MainloopSm90TmaGmmaWarpSpecializedSparseILi4ENS5_IJNS4_1CILi2EEENSA_ILi1EEESC_EEENS1_35KernelTmaWarpSpecializedCooperativeEEENS5_IJNSA_ILi256EEESG_NSA_ILi64EEEEEENS_10bfloat16_tENS5_IJNS4_6LayoutINS5_IJiNS5_IJSB_iEEEiEEENS5_IJlNS5_IJSC_SB_EEElEEEEENSK_INS5_IJNS5_IJNS5_IJNSA_ILi8EEESB_NSA_ILi4EEEEEEiEEENS5_IJNS5_IJNSA_ILi16EEESB_SB_EEEiEEEiEEENS5_IJNS5_IJNS5_IJSH_SU_NSA_ILi1024EEEEEENSA_ILi4096EEEEEENS5_IJNS5_IJSC_NSA_ILi512EEENSA_ILi32EEEEEElEEElEEEEEEEESJ_NS5_IJlSC_lEEENS4_8TiledMMAINS4_8MMA_AtomIJNS4_4SM904GMMA6SPARSE29GMMA_64x256x32_F32BF16BF16_SSILNS1D_5MajorE0ELS1G_0ELNS1D_7ScaleInE1ELS1H_1ELNS1D_9SparseSelE0EEEEEENSK_ISD_NS5_IJSC_NSA_ILi0EEES1L_EEEEENS5_IJNS4_10UnderscoreES1O_S1O_EEEEENS4_13SM90_TMA_LOADENS4_14ComposedLayoutINS4_7SwizzleILi2ELi4ELi3EEENS4_25smem_sparse_ptr_flag_bitsILi2ELi16EEENSK_INS5_IJNS5_IJSC_SQ_EEENS5_IJSB_S13_EEEEEENS5_IJNS5_IJS1L_SH_EEESN_EEEEEEEvNS4_8identityENS4_23SM90_TMA_LOAD_MULTICASTENS1S_INS1T_ILi3ELi4ELi3EEENS4_18smem_ptr_flag_bitsILi16EEENSK_INS5_IJSQ_SH_EEENS5_IJSH_SC_EEEEEEEvS24_EENS_8epilogue10collective6detail29Sm90TmaWarpSpecializedAdapterINS2F_15DefaultEpilogueIfNS5_IJSC_llEEES2J_NS2E_6thread17LinearCombinationIfLi1EffLNS2K_9ScaleType4KindE0ELNS_15FloatRoundStyleE2EfEENS1_15EpilogueDefaultEEEEEvvEEEEvNT_6ParamsE)
        /*0020*/ 	.word	0x00000670
.L_16:


//--------------------- .nv.compat                --------------------------
	.section	.nv.compat,"",@"SHT_CUDA_COMPAT_INFO"
	.align	4
        /*0000*/ 	.byte	0x02, 0x09, 0x01, 0x00, 0x02, 0x02, 0x04, 0x00, 0x02, 0x05, 0x05, 0x00, 0x03, 0x07, 0x01, 0x01
        /*0010*/ 	.byte	0x02, 0x03, 0x01, 0x00, 0x02, 0x06, 0x01, 0x00, 0x04, 0x0b, 0x08, 0x00, 0x00, 0x00, 0x00, 0x00
        /*0020*/ 	.byte	0x00, 0x00, 0x00, 0x00


//--------------------- .nv.info._ZN7cutlass13device_kernelINS_4gemm6kernel13GemmUniversalIN4cute5tupleIJiiiiEEENS1_10collective13CollectiveMmaINS1_40MainloopSm90TmaGmmaWarpSpecializedSparseILi4ENS5_IJNS4_1CILi2EEENSA_ILi1EEESC_EEENS1_35KernelTmaWarpSpecializedCooperativeEEENS5_IJNSA_ILi256EEESG_NSA_ILi64EEEEEENS_10bfloat16_tENS5_IJNS4_6LayoutINS5_IJiNS5_IJSB_iEEEiEEENS5_IJlNS5_IJSC_SB_EEElEEEEENSK_INS5_IJNS5_IJNS5_IJNSA_ILi8EEESB_NSA_ILi4EEEEEEiEEENS5_IJNS5_IJNSA_ILi16EEESB_SB_EEEiEEEiEEENS5_IJNS5_IJNS5_IJSH_SU_NSA_ILi1024EEEEEENSA_ILi4096EEEEEENS5_IJNS5_IJSC_NSA_ILi512EEENSA_ILi32EEEEEElEEElEEEEEEEESJ_NS5_IJlSC_lEEENS4_8TiledMMAINS4_8MMA_AtomIJNS4_4SM904GMMA6SPARSE29GMMA_64x256x32_F32BF16BF16_SSILNS1D_5MajorE0ELS1G_0ELNS1D_7ScaleInE1ELS1H_1ELNS1D_9SparseSelE0EEEEEENSK_ISD_NS5_IJSC_NSA_ILi0EEES1L_EEEEENS5_IJNS4_10UnderscoreES1O_S1O_EEEEENS4_13SM90_TMA_LOADENS4_14ComposedLayoutINS4_7SwizzleILi2ELi4ELi3EEENS4_25smem_sparse_ptr_flag_bitsILi2ELi16EEENSK_INS5_IJNS5_IJSC_SQ_EEENS5_IJSB_S13_EEEEEENS5_IJNS5_IJS1L_SH_EEESN_EEEEEEEvNS4_8identityENS4_23SM90_TMA_LOAD_MULTICASTENS1S_INS1T_ILi3ELi4ELi3EEENS4_18smem_ptr_flag_bitsILi16EEENSK_INS5_IJSQ_SH_EEENS5_IJSH_SC_EEEEEEEvS24_EENS_8epilogue10collective6detail29Sm90TmaWarpSpecializedAdapterINS2F_15DefaultEpilogueIfNS5_IJSC_llEEES2J_NS2E_6thread17LinearCombinationIfLi1EffLNS2K_9ScaleType4KindE0ELNS_15FloatRoundStyleE2EfEENS1_15EpilogueDefaultEEEEEvvEEEEvNT_6ParamsE --------------------------
	.section	.nv.info._ZN7cutlass13device_kernelINS_4gemm6kernel13GemmUniversalIN4cute5tupleIJiiiiEEENS1_10collective13CollectiveMmaINS1_40MainloopSm90TmaGmmaWarpSpecializedSparseILi4ENS5_IJNS4_1CILi2EEENSA_ILi1EEESC_EEENS1_35KernelTmaWarpSpecializedCooperativeEEENS5_IJNSA_ILi256EEESG_NSA_ILi64EEEEEENS_10bfloat16_tENS5_IJNS4_6LayoutINS5_IJiNS5_IJSB_iEEEiEEENS5_IJlNS5_IJSC_SB_EEElEEEEENSK_INS5_IJNS5_IJNS5_IJNSA_ILi8EEESB_NSA_ILi4EEEEEEiEEENS5_IJNS5_IJNSA_ILi16EEESB_SB_EEEiEEEiEEENS5_IJNS5_IJNS5_IJSH_SU_NSA_ILi1024EEEEEENSA_ILi4096EEEEEENS5_IJNS5_IJSC_NSA_ILi512EEENSA_ILi32EEEEEElEEElEEEEEEEESJ_NS5_IJlSC_lEEENS4_8TiledMMAINS4_8MMA_AtomIJNS4_4SM904GMMA6SPARSE29GMMA_64x256x32_F32BF16BF16_SSILNS1D_5MajorE0ELS1G_0ELNS1D_7ScaleInE1ELS1H_1ELNS1D_9SparseSelE0EEEEEENSK_ISD_NS5_IJSC_NSA_ILi0EEES1L_EEEEENS5_IJNS4_10UnderscoreES1O_S1O_EEEEENS4_13SM90_TMA_LOADENS4_14ComposedLayoutINS4_7SwizzleILi2ELi4ELi3EEENS4_25smem_sparse_ptr_flag_bitsILi2ELi16EEENSK_INS5_IJNS5_IJSC_SQ_EEENS5_IJSB_S13_EEEEEENS5_IJNS5_IJS1L_SH_EEESN_EEEEEEEvNS4_8identityENS4_23SM90_TMA_LOAD_MULTICASTENS1S_INS1T_ILi3ELi4ELi3EEENS4_18smem_ptr_flag_bitsILi16EEENSK_INS5_IJSQ_SH_EEENS5_IJSH_SC_EEEEEEEvS24_EENS_8epilogue10collective6detail29Sm90TmaWarpSpecializedAdapterINS2F_15DefaultEpilogueIfNS5_IJSC_llEEES2J_NS2E_6thread17LinearCombinationIfLi1EffLNS2K_9ScaleType4KindE0ELNS_15FloatRoundStyleE2EfEENS1_15EpilogueDefaultEEEEEvvEEEEvNT_6ParamsE,"",@"SHT_CUDA_INFO"
	.sectionflags	@""
	.align	4


	//----- nvinfo : EIATTR_CUDA_API_VERSION
	.align		4
        /*0000*/ 	.byte	0x04, 0x37
        /*0002*/ 	.short	(.L_18 - .L_17)
.L_17:
        /*0004*/ 	.word	0x00000082


	//----- nvinfo : EIATTR_KPARAM_INFO
	.align		4
.L_18:
        /*0008*/ 	.byte	0x04, 0x17
        /*000a*/ 	.short	(.L_20 - .L_19)
.L_19:
        /*000c*/ 	.word	0x00000000
        /*0010*/ 	.short	0x0000
        /*0012*/ 	.short	0x0070
        /*0014*/ 	.byte	0x00, 0xf0, 0x01, 0x14


	//----- nvinfo : EIATTR_SPARSE_MMA_MASK
	.align		4
.L_20:
        /*0018*/ 	.byte	0x03, 0x50
        /*001a*/ 	.short	0x0002


	//----- nvinfo : EIATTR_MAXREG_COUNT
	.align		4
        /*001c*/ 	.byte	0x03, 0x1b
        /*001e*/ 	.short	0x00a8


	//----- nvinfo : EIATTR_NUM_BARRIERS
	.align		4
        /*0020*/ 	.byte	0x02, 0x4c
        /*0022*/ 	.byte	0x01
	.zero		1


	//----- nvinfo : EIATTR_ANNOTATIONS
	.align		4
        /*0024*/ 	.byte	0x04, 0x55
        /*0026*/ 	.short	(.L_22 - .L_21)


	//   ....[0]....
.L_21:
        /*0028*/ 	.word	0x00000001
        /*002c*/ 	.byte	0x30, 0x08, 0x00, 0x00, 0x01, 0x00, 0x00, 0x00, 0xf0, 0x09, 0x00, 0x00, 0x01, 0x00, 0x00, 0x00
        /* <DEDUP_REMOVED lines=436> */
        /*1b7c*/ 	.byte	0x10, 0x91, 0x01, 0x00


	//----- nvinfo : EIATTR_MERCURY_ISA_VERSION
	.align		4
.L_22:
        /*1b80*/ 	.byte	0x03, 0x5f
        /*1b82*/ 	.short	0x0101


	//----- nvinfo : EIATTR_INT_WARP_WIDE_INSTR_OFFSETS
	.align		4
        /*1b84*/ 	.byte	0x04, 0x31
        /*1b86*/ 	.short	(.L_24 - .L_23)


	//   ....[0]....
.L_23:
        /*1b88*/ 	.word	0x000005c0


	//   ....[1]....
        /*1b8c*/ 	.word	0x000005d0


	//   ....[2]....
        /*1b90*/ 	.word	0x00000730


	//   ....[3]....
        /*1b94*/ 	.word	0x00004cb0


	//----- nvinfo : EIATTR_COOP_GROUP_MASK_REGIDS
	.align		4
.L_24:
        /*1b98*/ 	.byte	0x04, 0x29
        /*1b9a*/ 	.short	(.L_26 - .L_25)


	//   ....[0]....
.L_25:
        /*1b9c*/ 	.word	0xffffffff


	//   ....[1]....
        /*1ba0*/ 	.word	0xffffffff


	//   ....[2]....
        /*1ba4*/ 	.word	0xffffffff


	//   ....[3]....
        /*1ba8*/ 	.word	0xffffffff


	//   ....[4]....
        /*1bac*/ 	.word	0xffffffff


	//   ....[5]....
        /*1bb0*/ 	.word	0xffffffff


	//----- nvinfo : EIATTR_COOP_GROUP_INSTR_OFFSETS
	.align		4
.L_26:
        /*1bb4*/ 	.byte	0x04, 0x28
        /*1bb6*/ 	.short	(.L_28 - .L_27)


	//   ....[0]....
.L_27:
        /*1bb8*/ 	.word	0x00000070


	//   ....[1]....
        /*1bbc*/ 	.word	0x00000080


	//   ....[2]....
        /*1bc0*/ 	.word	0x000001d0


	//   ....[3]....
        /*1bc4*/ 	.word	0x000003f0


	//   ....[4]....
        /*1bc8*/ 	.word	0x00000870


	//   ....[5]....
        /*1bcc*/ 	.word	0x00001fb0


	//----- nvinfo : EIATTR_REG_RECONFIG
	.align		4
.L_28:
        /*1bd0*/ 	.byte	0x01, 0x54
	.zero		2


	//----- nvinfo : EIATTR_MBARRIER_INSTR_OFFSETS
	.align		4
        /*1bd4*/ 	.byte	0x04, 0x39
        /*1bd6*/ 	.short	(.L_30 - .L_29)


	//   ....[0]....
.L_29:
        /*1bd8*/ 	.word	0x00000350
        /*1bdc*/ 	.word	0x000000ff
        /*1be0*/ 	.word	0x00000000
        /*1be4*/ 	.short	0x0100
        /*1be6*/ 	.byte	0x07
	.zero		1


	//   ....[1]....
        /*1be8*/ 	.word	0x00000360
        /*1bec*/ 	.word	0x000000ff
        /*1bf0*/ 	.word	0x00000020
        /*1bf4*/ 	.short	0x0100
        /*1bf6*/ 	.byte	0x07
	.zero		1


	//   ....[2]....
        /*1bf8*/ 	.word	0x00000370
        /*1bfc*/ 	.word	0x000000ff
        /*1c00*/ 	.word	0x00000008
        /*1c04*/ 	.short	0x0100
        /*1c06*/ 	.byte	0x07
	.zero		1


	//   ....[3]....
        /*1c08*/ 	.word	0x00000380
        /*1c0c*/ 	.word	0x000000ff
        /*1c10*/ 	.word	0x00000028
        /*1c14*/ 	.short	0x0100
        /*1c16*/ 	.byte	0x07
	.zero		1


	//   ....[4]....
        /*1c18*/ 	.word	0x00000390
        /*1c1c*/ 	.word	0x000000ff
        /*1c20*/ 	.word	0x00000010
        /*1c24*/ 	.short	0x0100
        /*1c26*/ 	.byte	0x07
	.zero		1


	//   ....[5]....
        /*1c28*/ 	.word	0x000003a0
        /*1c2c*/ 	.word	0x000000ff
        /*1c30*/ 	.word	0x00000030
        /*1c34*/ 	.short	0x0100
        /*1c36*/ 	.byte	0x07
	.zero		1


	//   ....[6]....
        /*1c38*/ 	.word	0x000003b0
        /*1c3c*/ 	.word	0x000000ff
        /*1c40*/ 	.word	0x00000018
        /*1c44*/ 	.short	0x0100
        /*1c46*/ 	.byte	0x07
	.zero		1


	//   ....[7]....
        /*1c48*/ 	.word	0x000003c0
        /*1c4c*/ 	.word	0x000000ff
        /*1c50*/ 	.word	0x00000038
        /*1c54*/ 	.short	0x0100
        /*1c56*/ 	.byte	0x07
	.zero		1


	//   ....[8]....
        /*1c58*/ 	.word	0x00000790
        /*1c5c*/ 	.word	0x000000ff
        /*1c60*/ 	.word	0x00000050
        /*1c64*/ 	.short	0x0100
        /*1c66*/ 	.byte	0x0a
	.zero		1


	//   ....[9]....
        /*1c68*/ 	.word	0x000007d0
        /*1c6c*/ 	.word	0x000000ff
        /*1c70*/ 	.word	0x00000058
        /*1c74*/ 	.short	0x0100
        /*1c76*/ 	.byte	0x0a
	.zero		1


	//   ....[10]....
        /*1c78*/ 	.word	0x000021d0
        /*1c7c*/ 	.word	0x000000ff
        /*1c80*/ 	.word	0x00000000
        /*1c84*/ 	.short	0x010a
        /*1c86*/ 	.byte	0x0c
	.zero		1


	//   ....[11]....
        /*1c88*/ 	.word	0x00002210
        /*1c8c*/ 	.word	0x000000ff
        /*1c90*/ 	.word	0x00000000
        /*1c94*/ 	.short	0x010a
        /*1c96*/ 	.byte	0x0c
	.zero		1


	//   ....[12]....
        /*1c98*/ 	.word	0x00004d10
        /*1c9c*/ 	.word	0x00000002
        /*1ca0*/ 	.word	0x00000000
        /*1ca4*/ 	.short	0x0101
        /*1ca6*/ 	.byte	0x3f
	.zero		1


	//   ....[13]....
        /*1ca8*/ 	.word	0x00018ba0
        /*1cac*/ 	.word	0x00000012
        /*1cb0*/ 	.word	0x00000020
        /*1cb4*/ 	.short	0x010a
        /*1cb6*/ 	.byte	0x3f
	.zero		1


	//   ....[14]....
        /*1cb8*/ 	.word	0x00019050
        /*1cbc*/ 	.word	0x00000002
        /*1cc0*/ 	.word	0x00000058
        /*1cc4*/ 	.short	0x0101
        /*1cc6*/ 	.byte	0x3f
	.zero		1


	//   ....[15]....
        /*1cc8*/ 	.word	0x000197c0
        /*1ccc*/ 	.word	0x00000005
        /*1cd0*/ 	.word	0x00000000
        /*1cd4*/ 	.short	0x010a
        /*1cd6*/ 	.byte	0x3f
	.zero		1


	//   ....[16]....
        /*1cd8*/ 	.word	0x00019850
        /*1cdc*/ 	.word	0x00000007
        /*1ce0*/ 	.word	0x00000000
        /*1ce4*/ 	.short	0x010a
        /*1ce6*/ 	.byte	0x3f
	.zero		1


	//   ....[17]....
        /*1ce8*/ 	.word	0x000198e0
        /*1cec*/ 	.word	0x00000007
        /*1cf0*/ 	.word	0x00000000
        /*1cf4*/ 	.short	0x010a
        /*1cf6*/ 	.byte	0x3f
	.zero		1


	//   ....[18]....
        /*1cf8*/ 	.word	0x00019970
        /*1cfc*/ 	.word	0x00000003
        /*1d00*/ 	.word	0x00000000
        /*1d04*/ 	.short	0x010a
        /*1d06*/ 	.byte	0x3f
	.zero		1


	//   ....[19]....
        /*1d08*/ 	.word	0x000199e0
        /*1d0c*/ 	.word	0x00000003
        /*1d10*/ 	.word	0x00000000
        /*1d14*/ 	.short	0x010a
        /*1d16*/ 	.byte	0x3f
	.zero		1


	//   ....[20]....
        /*1d18*/ 	.word	0x00019ab0
        /*1d1c*/ 	.word	0x00000012
        /*1d20*/ 	.word	0x00000020
        /*1d24*/ 	.short	0x010a
        /*1d26*/ 	.byte	0x3f
	.zero		1


	//   ....[21]....
        /*1d28*/ 	.word	0x00019b80
        /*1d2c*/ 	.word	0x00000005
        /*1d30*/ 	.word	0x00000000
        /*1d34*/ 	.short	0x010a
        /*1d36*/ 	.byte	0x3f
	.zero		1


	//   ....[22]....
        /*1d38*/ 	.word	0x00019bd0
        /*1d3c*/ 	.word	0x00000007
        /*1d40*/ 	.word	0x00000000
        /*1d44*/ 	.short	0x010a
        /*1d46*/ 	.byte	0x3f
	.zero		1


	//   ....[23]....
        /*1d48*/ 	.word	0x00019c20
        /*1d4c*/ 	.word	0x00000007
        /*1d50*/ 	.word	0x00000000
        /*1d54*/ 	.short	0x010a
        /*1d56*/ 	.byte	0x3f
	.zero		1


	//----- nvinfo : EIATTR_NUM_MBARRIERS
	.align		4
.L_30:
        /*1d58*/ 	.byte	0x03, 0x38
        /*1d5a*/ 	.short	0x000a


	//----- nvinfo : EIATTR_EXIT_INSTR_OFFSETS
	.align		4
        /*1d5c*/ 	.byte	0x04, 0x1c
        /*1d5e*/ 	.short	(.L_32 - .L_31)


	//   ....[0]....
.L_31:
        /*1d60*/ 	.word	0x00000a90


	//   ....[1]....
        /*1d64*/ 	.word	0x00001320


	//   ....[2]....
        /*1d68*/ 	.word	0x00018220


	//   ....[3]....
        /*1d6c*/ 	.word	0x00018820


	//   ....[4]....
        /*1d70*/ 	.word	0x000199c0


	//----- nvinfo : EIATTR_MAX_THREADS
	.align		4
.L_32:
        /*1d74*/ 	.byte	0x04, 0x05
        /*1d76*/ 	.short	(.L_34 - .L_33)
.L_33:
        /*1d78*/ 	.word	0x00000180
        /*1d7c*/ 	.word	0x00000001
        /*1d80*/ 	.word	0x00000001


	//----- nvinfo : EIATTR_CRS_STACK_SIZE
	.align		4
.L_34:
        /*1d84*/ 	.byte	0x04, 0x1e
        /*1d86*/ 	.short	(.L_36 - .L_35)
.L_35:
        /*1d88*/ 	.word	0x00000000


	//----- nvinfo : EIATTR_CBANK_PARAM_SIZE
	.align		4
.L_36:
        /*1d8c*/ 	.byte	0x03, 0x19
        /*1d8e*/ 	.short	0x0570


	//----- nvinfo : EIATTR_PARAM_CBANK
	.align		4
        /*1d90*/ 	.byte	0x04, 0x0a
        /*1d92*/ 	.short	(.L_38 - .L_37)
	.align		4
.L_37:
        /*1d94*/ 	.word	index@(.nv.constant0._ZN7cutlass13device_kernelINS_4gemm6kernel13GemmUniversalIN4cute5tupleIJiiiiEEENS1_10collective13CollectiveMmaINS1_40MainloopSm90TmaGmmaWarpSpecializedSparseILi4ENS5_IJNS4_1CILi2EEENSA_ILi1EEESC_EEENS1_35KernelTmaWarpSpecializedCooperativeEEENS5_IJNSA_ILi256EEESG_NSA_ILi64EEEEEENS_10bfloat16_tENS5_IJNS4_6LayoutINS5_IJiNS5_IJSB_iEEEiEEENS5_IJlNS5_IJSC_SB_EEElEEEEENSK_INS5_IJNS5_IJNS5_IJNSA_ILi8EEESB_NSA_ILi4EEEEEEiEEENS5_IJNS5_IJNSA_ILi16EEESB_SB_EEEiEEEiEEENS5_IJNS5_IJNS5_IJSH_SU_NSA_ILi1024EEEEEENSA_ILi4096EEEEEENS5_IJNS5_IJSC_NSA_ILi512EEENSA_ILi32EEEEEElEEElEEEEEEEESJ_NS5_IJlSC_lEEENS4_8TiledMMAINS4_8MMA_AtomIJNS4_4SM904GMMA6SPARSE29GMMA_64x256x32_F32BF16BF16_SSILNS1D_5MajorE0ELS1G_0ELNS1D_7ScaleInE1ELS1H_1ELNS1D_9SparseSelE0EEEEEENSK_ISD_NS5_IJSC_NSA_ILi0EEES1L_EEEEENS5_IJNS4_10UnderscoreES1O_S1O_EEEEENS4_13SM90_TMA_LOADENS4_14ComposedLayoutINS4_7SwizzleILi2ELi4ELi3EEENS4_25smem_sparse_ptr_flag_bitsILi2ELi16EEENSK_INS5_IJNS5_IJSC_SQ_EEENS5_IJSB_S13_EEEEEENS5_IJNS5_IJS1L_SH_EEESN_EEEEEEEvNS4_8identityENS4_23SM90_TMA_LOAD_MULTICASTENS1S_INS1T_ILi3ELi4ELi3EEENS4_18smem_ptr_flag_bitsILi16EEENSK_INS5_IJSQ_SH_EEENS5_IJSH_SC_EEEEEEEvS24_EENS_8epilogue10collective6detail29Sm90TmaWarpSpecializedAdapterINS2F_15DefaultEpilogueIfNS5_IJSC_llEEES2J_NS2E_6thread17LinearCombinationIfLi1EffLNS2K_9ScaleType4KindE0ELNS_15FloatRoundStyleE2EfEENS1_15EpilogueDefaultEEEEEvvEEEEvNT_6ParamsE)
        /*1d98*/ 	.short	0x0210
        /*1d9a*/ 	.short	0x0570


	//----- nvinfo : EIATTR_SW_WAR
	.align		4
.L_38:
        /*1d9c*/ 	.byte	0x04, 0x36
        /*1d9e*/ 	.short	(.L_40 - .L_39)
.L_39:
        /*1da0*/ 	.word	0x00000008
.L_40:


//--------------------- .nv.callgraph             --------------------------
	.section	.nv.callgraph,"",@"SHT_CUDA_CALLGRAPH"
	.align	4
	.sectionentsize	8
	.align		4
        /*0000*/ 	.word	0x00000000
	.align		4
        /*0004*/ 	.word	0xffffffff
	.align		4
        /*0008*/ 	.word	0x00000000
	.align		4
        /*000c*/ 	.word	0xfffffffe
	.align		4
        /*0010*/ 	.word	0x00000000
	.align		4
        /*0014*/ 	.word	0xfffffffd
	.align		4
        /*0018*/ 	.word	0x00000000
	.align		4
        /*001c*/ 	.word	0xfffffffc


//--------------------- .nv.constant4             --------------------------
	.section	.nv.constant4,"a",@progbits
	.align	8
	.align		8
.nv.constant4:
        /*0000*/ 	.dword	_ZN39_INTERNAL_2a6b554c_4_k_cu_28f67bd6_27754cuda3std3__45__cpo5beginE
	.align		8
        /*0008*/ 	.dword	_ZN39_INTERNAL_2a6b554c_4_k_cu_28f67bd6_27754cuda3std3__45__cpo3endE
	.align		8
        /*0010*/ 	.dword	_ZN39_INTERNAL_2a6b554c_4_k_cu_28f67bd6_27754cuda3std3__45__cpo6cbeginE
	.align		8
        /*0018*/ 	.dword	_ZN39_INTERNAL_2a6b554c_4_k_cu_28f67bd6_27754cuda3std3__45__cpo4cendE
	.align		8
        /*0020*/ 	.dword	_ZN39_INTERNAL_2a6b554c_4_k_cu_28f67bd6_27754cuda3std3__441_GLOBAL__N__2a6b554c_4_k_cu_28f67bd6_27756ignoreE
	.align		8
        /*0028*/ 	.dword	_ZN39_INTERNAL_2a6b554c_4_k_cu_28f67bd6_27754cuda3std3__419piecewise_constructE
	.align		8
        /*0030*/ 	.dword	_ZN39_INTERNAL_2a6b554c_4_k_cu_28f67bd6_27754cuda3std3__48in_placeE
	.align		8
        /*0038*/ 	.dword	_ZN39_INTERNAL_2a6b554c_4_k_cu_28f67bd6_27754cuda3std6ranges3__45__cpo4swapE
	.align		8
        /*0040*/ 	.dword	_ZN39_INTERNAL_2a6b554c_4_k_cu_28f67bd6_27754cuda3std6ranges3__45__cpo9iter_moveE
	.align		8
        /*0048*/ 	.dword	_ZN39_INTERNAL_2a6b554c_4_k_cu_28f67bd6_27754cute7productE
	.align		8
        /*0050*/ 	.dword	_ZN39_INTERNAL_2a6b554c_4_k_cu_28f67bd6_27754cute1_E


//--------------------- .text._ZN7cutlass13device_kernelINS_4gemm6kernel13GemmUniversalIN4cute5tupleIJiiiiEEENS1_10collective13CollectiveMmaINS1_40MainloopSm90TmaGmmaWarpSpecializedSparseILi4ENS5_IJNS4_1CILi2EEENSA_ILi1EEESC_EEENS1_35KernelTmaWarpSpecializedCooperativeEEENS5_IJNSA_ILi256EEESG_NSA_ILi64EEEEEENS_10bfloat16_tENS5_IJNS4_6LayoutINS5_IJiNS5_IJSB_iEEEiEEENS5_IJlNS5_IJSC_SB_EEElEEEEENSK_INS5_IJNS5_IJNS5_IJNSA_ILi8EEESB_NSA_ILi4EEEEEEiEEENS5_IJNS5_IJNSA_ILi16EEESB_SB_EEEiEEEiEEENS5_IJNS5_IJNS5_IJSH_SU_NSA_ILi1024EEEEEENSA_ILi4096EEEEEENS5_IJNS5_IJSC_NSA_ILi512EEENSA_ILi32EEEEEElEEElEEEEEEEESJ_NS5_IJlSC_lEEENS4_8TiledMMAINS4_8MMA_AtomIJNS4_4SM904GMMA6SPARSE29GMMA_64x256x32_F32BF16BF16_SSILNS1D_5MajorE0ELS1G_0ELNS1D_7ScaleInE1ELS1H_1ELNS1D_9SparseSelE0EEEEEENSK_ISD_NS5_IJSC_NSA_ILi0EEES1L_EEEEENS5_IJNS4_10UnderscoreES1O_S1O_EEEEENS4_13SM90_TMA_LOADENS4_14ComposedLayoutINS4_7SwizzleILi2ELi4ELi3EEENS4_25smem_sparse_ptr_flag_bitsILi2ELi16EEENSK_INS5_IJNS5_IJSC_SQ_EEENS5_IJSB_S13_EEEEEENS5_IJNS5_IJS1L_SH_EEESN_EEEEEEEvNS4_8identityENS4_23SM90_TMA_LOAD_MULTICASTENS1S_INS1T_ILi3ELi4ELi3EEENS4_18smem_ptr_flag_bitsILi16EEENSK_INS5_IJSQ_SH_EEENS5_IJSH_SC_EEEEEEEvS24_EENS_8epilogue10collective6detail29Sm90TmaWarpSpecializedAdapterINS2F_15DefaultEpilogueIfNS5_IJSC_llEEES2J_NS2E_6thread17LinearCombinationIfLi1EffLNS2K_9ScaleType4KindE0ELNS_15FloatRoundStyleE2EfEENS1_15EpilogueDefaultEEEEEvvEEEEvNT_6ParamsE --------------------------
	.section	.text._ZN7cutlass13device_kernelINS_4gemm6kernel13GemmUniversalIN4cute5tupleIJiiiiEEENS1_10collective13CollectiveMmaINS1_40MainloopSm90TmaGmmaWarpSpecializedSparseILi4ENS5_IJNS4_1CILi2EEENSA_ILi1EEESC_EEENS1_35KernelTmaWarpSpecializedCooperativeEEENS5_IJNSA_ILi256EEESG_NSA_ILi64EEEEEENS_10bfloat16_tENS5_IJNS4_6LayoutINS5_IJiNS5_IJSB_iEEEiEEENS5_IJlNS5_IJSC_SB_EEElEEEEENSK_INS5_IJNS5_IJNS5_IJNSA_ILi8EEESB_NSA_ILi4EEEEEEiEEENS5_IJNS5_IJNSA_ILi16EEESB_SB_EEEiEEEiEEENS5_IJNS5_IJNS5_IJSH_SU_NSA_ILi1024EEEEEENSA_ILi4096EEEEEENS5_IJNS5_IJSC_NSA_ILi512EEENSA_ILi32EEEEEElEEElEEEEEEEESJ_NS5_IJlSC_lEEENS4_8TiledMMAINS4_8MMA_AtomIJNS4_4SM904GMMA6SPARSE29GMMA_64x256x32_F32BF16BF16_SSILNS1D_5MajorE0ELS1G_0ELNS1D_7ScaleInE1ELS1H_1ELNS1D_9SparseSelE0EEEEEENSK_ISD_NS5_IJSC_NSA_ILi0EEES1L_EEEEENS5_IJNS4_10UnderscoreES1O_S1O_EEEEENS4_13SM90_TMA_LOADENS4_14ComposedLayoutINS4_7SwizzleILi2ELi4ELi3EEENS4_25smem_sparse_ptr_flag_bitsILi2ELi16EEENSK_INS5_IJNS5_IJSC_SQ_EEENS5_IJSB_S13_EEEEEENS5_IJNS5_IJS1L_SH_EEESN_EEEEEEEvNS4_8identityENS4_23SM90_TMA_LOAD_MULTICASTENS1S_INS1T_ILi3ELi4ELi3EEENS4_18smem_ptr_flag_bitsILi16EEENSK_INS5_IJSQ_SH_EEENS5_IJSH_SC_EEEEEEEvS24_EENS_8epilogue10collective6detail29Sm90TmaWarpSpecializedAdapterINS2F_15DefaultEpilogueIfNS5_IJSC_llEEES2J_NS2E_6thread17LinearCombinationIfLi1EffLNS2K_9ScaleType4KindE0ELNS_15FloatRoundStyleE2EfEENS1_15EpilogueDefaultEEEEEvvEEEEvNT_6ParamsE,"ax",@progbits
	.align	128
.text._ZN7cutlass13device_kernelINS_4gemm6kernel13GemmUniversalIN4cute5tupleIJiiiiEEENS1_10collective13CollectiveMmaINS1_40MainloopSm90TmaGmmaWarpSpecializedSparseILi4ENS5_IJNS4_1CILi2EEENSA_ILi1EEESC_EEENS1_35KernelTmaWarpSpecializedCooperativeEEENS5_IJNSA_ILi256EEESG_NSA_ILi64EEEEEENS_10bfloat16_tENS5_IJNS4_6LayoutINS5_IJiNS5_IJSB_iEEEiEEENS5_IJlNS5_IJSC_SB_EEElEEEEENSK_INS5_IJNS5_IJNS5_IJNSA_ILi8EEESB_NSA_ILi4EEEEEEiEEENS5_IJNS5_IJNSA_ILi16EEESB_SB_EEEiEEEiEEENS5_IJNS5_IJNS5_IJSH_SU_NSA_ILi1024EEEEEENSA_ILi4096EEEEEENS5_IJNS5_IJSC_NSA_ILi512EEENSA_ILi32EEEEEElEEElEEEEEEEESJ_NS5_IJlSC_lEEENS4_8TiledMMAINS4_8MMA_AtomIJNS4_4SM904GMMA6SPARSE29GMMA_64x256x32_F32BF16BF16_SSILNS1D_5MajorE0ELS1G_0ELNS1D_7ScaleInE1ELS1H_1ELNS1D_9SparseSelE0EEEEEENSK_ISD_NS5_IJSC_NSA_ILi0EEES1L_EEEEENS5_IJNS4_10UnderscoreES1O_S1O_EEEEENS4_13SM90_TMA_LOADENS4_14ComposedLayoutINS4_7SwizzleILi2ELi4ELi3EEENS4_25smem_sparse_ptr_flag_bitsILi2ELi16EEENSK_INS5_IJNS5_IJSC_SQ_EEENS5_IJSB_S13_EEEEEENS5_IJNS5_IJS1L_SH_EEESN_EEEEEEEvNS4_8identityENS4_23SM90_TMA_LOAD_MULTICASTENS1S_INS1T_ILi3ELi4ELi3EEENS4_18smem_ptr_flag_bitsILi16EEENSK_INS5_IJSQ_SH_EEENS5_IJSH_SC_EEEEEEEvS24_EENS_8epilogue10collective6detail29Sm90TmaWarpSpecializedAdapterINS2F_15DefaultEpilogueIfNS5_IJSC_llEEES2J_NS2E_6thread17LinearCombinationIfLi1EffLNS2K_9ScaleType4KindE0ELNS_15FloatRoundStyleE2EfEENS1_15EpilogueDefaultEEEEEvvEEEEvNT_6ParamsE:
        .type           _ZN7cutlass13device_kernelINS_4gemm6kernel13GemmUniversalIN4cute5tupleIJiiiiEEENS1_10collective13CollectiveMmaINS1_40MainloopSm90TmaGmmaWarpSpecializedSparseILi4ENS5_IJNS4_1CILi2EEENSA_ILi1EEESC_EEENS1_35KernelTmaWarpSpecializedCooperativeEEENS5_IJNSA_ILi256EEESG_NSA_ILi64EEEEEENS_10bfloat16_tENS5_IJNS4_6LayoutINS5_IJiNS5_IJSB_iEEEiEEENS5_IJlNS5_IJSC_SB_EEElEEEEENSK_INS5_IJNS5_IJNS5_IJNSA_ILi8EEESB_NSA_ILi4EEEEEEiEEENS5_IJNS5_IJNSA_ILi16EEESB_SB_EEEiEEEiEEENS5_IJNS5_IJNS5_IJSH_SU_NSA_ILi1024EEEEEENSA_ILi4096EEEEEENS5_IJNS5_IJSC_NSA_ILi512EEENSA_ILi32EEEEEElEEElEEEEEEEESJ_NS5_IJlSC_lEEENS4_8TiledMMAINS4_8MMA_AtomIJNS4_4SM904GMMA6SPARSE29GMMA_64x256x32_F32BF16BF16_SSILNS1D_5MajorE0ELS1G_0ELNS1D_7ScaleInE1ELS1H_1ELNS1D_9SparseSelE0EEEEEENSK_ISD_NS5_IJSC_NSA_ILi0EEES1L_EEEEENS5_IJNS4_10UnderscoreES1O_S1O_EEEEENS4_13SM90_TMA_LOADENS4_14ComposedLayoutINS4_7SwizzleILi2ELi4ELi3EEENS4_25smem_sparse_ptr_flag_bitsILi2ELi16EEENSK_INS5_IJNS5_IJSC_SQ_EEENS5_IJSB_S13_EEEEEENS5_IJNS5_IJS1L_SH_EEESN_EEEEEEEvNS4_8identityENS4_23SM90_TMA_LOAD_MULTICASTENS1S_INS1T_ILi3ELi4ELi3EEENS4_18smem_ptr_flag_bitsILi16EEENSK_INS5_IJSQ_SH_EEENS5_IJSH_SC_EEEEEEEvS24_EENS_8epilogue10collective6detail29Sm90TmaWarpSpecializedAdapterINS2F_15DefaultEpilogueIfNS5_IJSC_llEEES2J_NS2E_6thread17LinearCombinationIfLi1EffLNS2K_9ScaleType4KindE0ELNS_15FloatRoundStyleE2EfEENS1_15EpilogueDefaultEEEEEvvEEEEvNT_6ParamsE,@function
        .size           _ZN7cutlass13device_kernelINS_4gemm6kernel13GemmUniversalIN4cute5tupleIJiiiiEEENS1_10collective13CollectiveMmaINS1_40MainloopSm90TmaGmmaWarpSpecializedSparseILi4ENS5_IJNS4_1CILi2EEENSA_ILi1EEESC_EEENS1_35KernelTmaWarpSpecializedCooperativeEEENS5_IJNSA_ILi256EEESG_NSA_ILi64EEEEEENS_10bfloat16_tENS5_IJNS4_6LayoutINS5_IJiNS5_IJSB_iEEEiEEENS5_IJlNS5_IJSC_SB_EEElEEEEENSK_INS5_IJNS5_IJNS5_IJNSA_ILi8EEESB_NSA_ILi4EEEEEEiEEENS5_IJNS5_IJNSA_ILi16EEESB_SB_EEEiEEEiEEENS5_IJNS5_IJNS5_IJSH_SU_NSA_ILi1024EEEEEENSA_ILi4096EEEEEENS5_IJNS5_IJSC_NSA_ILi512EEENSA_ILi32EEEEEElEEElEEEEEEEESJ_NS5_IJlSC_lEEENS4_8TiledMMAINS4_8MMA_AtomIJNS4_4SM904GMMA6SPARSE29GMMA_64x256x32_F32BF16BF16_SSILNS1D_5MajorE0ELS1G_0ELNS1D_7ScaleInE1ELS1H_1ELNS1D_9SparseSelE0EEEEEENSK_ISD_NS5_IJSC_NSA_ILi0EEES1L_EEEEENS5_IJNS4_10UnderscoreES1O_S1O_EEEEENS4_13SM90_TMA_LOADENS4_14ComposedLayoutINS4_7SwizzleILi2ELi4ELi3EEENS4_25smem_sparse_ptr_flag_bitsILi2ELi16EEENSK_INS5_IJNS5_IJSC_SQ_EEENS5_IJSB_S13_EEEEEENS5_IJNS5_IJS1L_SH_EEESN_EEEEEEEvNS4_8identityENS4_23SM90_TMA_LOAD_MULTICASTENS1S_INS1T_ILi3ELi4ELi3EEENS4_18smem_ptr_flag_bitsILi16EEENSK_INS5_IJSQ_SH_EEENS5_IJSH_SC_EEEEEEEvS24_EENS_8epilogue10collective6detail29Sm90TmaWarpSpecializedAdapterINS2F_15DefaultEpilogueIfNS5_IJSC_llEEES2J_NS2E_6thread17LinearCombinationIfLi1EffLNS2K_9ScaleType4KindE0ELNS_15FloatRoundStyleE2EfEENS1_15EpilogueDefaultEEEEEvvEEEEvNT_6ParamsE,(.L_x_448 - _ZN7cutlass13device_kernelINS_4gemm6kernel13GemmUniversalIN4cute5tupleIJiiiiEEENS1_10collective13CollectiveMmaINS1_40MainloopSm90TmaGmmaWarpSpecializedSparseILi4ENS5_IJNS4_1CILi2EEENSA_ILi1EEESC_EEENS1_35KernelTmaWarpSpecializedCooperativeEEENS5_IJNSA_ILi256EEESG_NSA_ILi64EEEEEENS_10bfloat16_tENS5_IJNS4_6LayoutINS5_IJiNS5_IJSB_iEEEiEEENS5_IJlNS5_IJSC_SB_EEElEEEEENSK_INS5_IJNS5_IJNS5_IJNSA_ILi8EEESB_NSA_ILi4EEEEEEiEEENS5_IJNS5_IJNSA_ILi16EEESB_SB_EEEiEEEiEEENS5_IJNS5_IJNS5_IJSH_SU_NSA_ILi1024EEEEEENSA_ILi4096EEEEEENS5_IJNS5_IJSC_NSA_ILi512EEENSA_ILi32EEEEEElEEElEEEEEEEESJ_NS5_IJlSC_lEEENS4_8TiledMMAINS4_8MMA_AtomIJNS4_4SM904GMMA6SPARSE29GMMA_64x256x32_F32BF16BF16_SSILNS1D_5MajorE0ELS1G_0ELNS1D_7ScaleInE1ELS1H_1ELNS1D_9SparseSelE0EEEEEENSK_ISD_NS5_IJSC_NSA_ILi0EEES1L_EEEEENS5_IJNS4_10UnderscoreES1O_S1O_EEEEENS4_13SM90_TMA_LOADENS4_14ComposedLayoutINS4_7SwizzleILi2ELi4ELi3EEENS4_25smem_sparse_ptr_flag_bitsILi2ELi16EEENSK_INS5_IJNS5_IJSC_SQ_EEENS5_IJSB_S13_EEEEEENS5_IJNS5_IJS1L_SH_EEESN_EEEEEEEvNS4_8identityENS4_23SM90_TMA_LOAD_MULTICASTENS1S_INS1T_ILi3ELi4ELi3EEENS4_18smem_ptr_flag_bitsILi16EEENSK_INS5_IJSQ_SH_EEENS5_IJSH_SC_EEEEEEEvS24_EENS_8epilogue10collective6detail29Sm90TmaWarpSpecializedAdapterINS2F_15DefaultEpilogueIfNS5_IJSC_llEEES2J_NS2E_6thread17LinearCombinationIfLi1EffLNS2K_9ScaleType4KindE0ELNS_15FloatRoundStyleE2EfEENS1_15EpilogueDefaultEEEEEvvEEEEvNT_6ParamsE)
        .other          _ZN7cutlass13device_kernelINS_4gemm6kernel13GemmUniversalIN4cute5tupleIJiiiiEEENS1_10collective13CollectiveMmaINS1_40MainloopSm90TmaGmmaWarpSpecializedSparseILi4ENS5_IJNS4_1CILi2EEENSA_ILi1EEESC_EEENS1_35KernelTmaWarpSpecializedCooperativeEEENS5_IJNSA_ILi256EEESG_NSA_ILi64EEEEEENS_10bfloat16_tENS5_IJNS4_6LayoutINS5_IJiNS5_IJSB_iEEEiEEENS5_IJlNS5_IJSC_SB_EEElEEEEENSK_INS5_IJNS5_IJNS5_IJNSA_ILi8EEESB_NSA_ILi4EEEEEEiEEENS5_IJNS5_IJNSA_ILi16EEESB_SB_EEEiEEEiEEENS5_IJNS5_IJNS5_IJSH_SU_NSA_ILi1024EEEEEENSA_ILi4096EEEEEENS5_IJNS5_IJSC_NSA_ILi512EEENSA_ILi32EEEEEElEEElEEEEEEEESJ_NS5_IJlSC_lEEENS4_8TiledMMAINS4_8MMA_AtomIJNS4_4SM904GMMA6SPARSE29GMMA_64x256x32_F32BF16BF16_SSILNS1D_5MajorE0ELS1G_0ELNS1D_7ScaleInE1ELS1H_1ELNS1D_9SparseSelE0EEEEEENSK_ISD_NS5_IJSC_NSA_ILi0EEES1L_EEEEENS5_IJNS4_10UnderscoreES1O_S1O_EEEEENS4_13SM90_TMA_LOADENS4_14ComposedLayoutINS4_7SwizzleILi2ELi4ELi3EEENS4_25smem_sparse_ptr_flag_bitsILi2ELi16EEENSK_INS5_IJNS5_IJSC_SQ_EEENS5_IJSB_S13_EEEEEENS5_IJNS5_IJS1L_SH_EEESN_EEEEEEEvNS4_8identityENS4_23SM90_TMA_LOAD_MULTICASTENS1S_INS1T_ILi3ELi4ELi3EEENS4_18smem_ptr_flag_bitsILi16EEENSK_INS5_IJSQ_SH_EEENS5_IJSH_SC_EEEEEEEvS24_EENS_8epilogue10collective6detail29Sm90TmaWarpSpecializedAdapterINS2F_15DefaultEpilogueIfNS5_IJSC_llEEES2J_NS2E_6thread17LinearCombinationIfLi1EffLNS2K_9ScaleType4KindE0ELNS_15FloatRoundStyleE2EfEENS1_15EpilogueDefaultEEEEEvvEEEEvNT_6ParamsE,@"STO_CUDA_ENTRY STV_DEFAULT"
_ZN7cutlass13device_kernelINS_4gemm6kernel13GemmUniversalIN4cute5tupleIJiiiiEEENS1_10collective13CollectiveMmaINS1_40MainloopSm90TmaGmmaWarpSpecializedSparseILi4ENS5_IJNS4_1CILi2EEENSA_ILi1EEESC_EEENS1_35KernelTmaWarpSpecializedCooperativeEEENS5_IJNSA_ILi256EEESG_NSA_ILi64EEEEEENS_10bfloat16_tENS5_IJNS4_6LayoutINS5_IJiNS5_IJSB_iEEEiEEENS5_IJlNS5_IJSC_SB_EEElEEEEENSK_INS5_IJNS5_IJNS5_IJNSA_ILi8EEESB_NSA_ILi4EEEEEEiEEENS5_IJNS5_IJNSA_ILi16EEESB_SB_EEEiEEEiEEENS5_IJNS5_IJNS5_IJSH_SU_NSA_ILi1024EEEEEENSA_ILi4096EEEEEENS5_IJNS5_IJSC_NSA_ILi512EEENSA_ILi32EEEEEElEEElEEEEEEEESJ_NS5_IJlSC_lEEENS4_8TiledMMAINS4_8MMA_AtomIJNS4_4SM904GMMA6SPARSE29GMMA_64x256x32_F32BF16BF16_SSILNS1D_5MajorE0ELS1G_0ELNS1D_7ScaleInE1ELS1H_1ELNS1D_9SparseSelE0EEEEEENSK_ISD_NS5_IJSC_NSA_ILi0EEES1L_EEEEENS5_IJNS4_10UnderscoreES1O_S1O_EEEEENS4_13SM90_TMA_LOADENS4_14ComposedLayoutINS4_7SwizzleILi2ELi4ELi3EEENS4_25smem_sparse_ptr_flag_bitsILi2ELi16EEENSK_INS5_IJNS5_IJSC_SQ_EEENS5_IJSB_S13_EEEEEENS5_IJNS5_IJS1L_SH_EEESN_EEEEEEEvNS4_8identityENS4_23SM90_TMA_LOAD_MULTICASTENS1S_INS1T_ILi3ELi4ELi3EEENS4_18smem_ptr_flag_bitsILi16EEENSK_INS5_IJSQ_SH_EEENS5_IJSH_SC_EEEEEEEvS24_EENS_8epilogue10collective6detail29Sm90TmaWarpSpecializedAdapterINS2F_15DefaultEpilogueIfNS5_IJSC_llEEES2J_NS2E_6thread17LinearCombinationIfLi1EffLNS2K_9ScaleType4KindE0ELNS_15FloatRoundStyleE2EfEENS1_15EpilogueDefaultEEEEEvvEEEEvNT_6ParamsE:
[----:B------:R-:W0:Y:S02]  /*0000*/  LDC R1, c[0x0][0x28] ;  /* 0x00000a00ff017b82 */ /* 0x000e240000000800 */
[----:B0-----:R-:W-:Y:S01]  /*0010*/  VIADD R1, R1, 0xfffff990 ;  /* 0xfffff99001017836 */ /* 0x001fe20000000000 */
[----:B------:R-:W0:Y:S01]  /*0020*/  S2R R4, SR_TID.X ;  /* 0x0000000000047919 */ /* 0x000e220000002100 */
[----:B------:R-:W-:Y:S01]  /*0030*/  ELECT P0, URZ, PT ;  /* 0x00000000003f782f */ /* 0x000fe20003800000 */
[----:B------:R-:W-:Y:S01]  /*0040*/  BSSY B0, `(.L_x_0) ;  /* 0x0000018000007945 */ /* 0x000fe20003800000 */
[--C-:B0-----:R-:W-:Y:S02]  /*0050*/  SHF.R.U32.HI R0, RZ, 0x5, R4.reuse ;  /* 0x00000005ff007819 */ /* 0x101fe40000011604 */
[----:B------:R-:W-:-:S03]  /*0060*/  SHF.R.U32.HI R2, RZ, 0x7, R4 ;  /* 0x00000007ff027819 */ /* 0x000fc60000011604 */
[----:B------:R-:W0:Y:S04]  /*0070*/  SHFL.IDX PT, R3, R0, RZ, 0x1f ;  /* 0x00001fff00037589 */ /* 0x000e2800000e0000 */
[----:B------:R-:W1:Y:S01]  /*0080*/  SHFL.IDX PT, R2, R2, RZ, 0x1f ;  /* 0x00001fff02027589 */ /* 0x000e6200000e0000 */
[----:B0-----:R-:W-:Y:S02]  /*0090*/  R2UR UR8, R3 ;  /* 0x00000000030872ca */ /* 0x001fe400000e0000 */
[----:B-1----:R-:W-:-:S11]  /*00a0*/  R2UR UR5, R2 ;  /* 0x00000000020572ca */ /* 0x002fd600000e0000 */
[----:B------:R-:W-:Y:S02]  /*00b0*/  USHF.R.S32.HI UR4, URZ, 0x1f, UR8 ;  /* 0x0000001f3f047899 */ /* 0x000fe40008011408 */
[----:B------:R-:W-:Y:S02]  /*00c0*/  ISETP.NE.OR P0, PT, RZ, UR8, !P0 ;  /* 0x00000008ff007c0c */ /* 0x000fe4000c705670 */
[----:B------:R-:W-:-:S04]  /*00d0*/  ULEA.HI UR4, UR4, UR8, URZ, 0x2 ;  /* 0x0000000804047291 */ /* 0x000fc8000f8f103f */
[----:B------:R-:W-:-:S04]  /*00e0*/  ULOP3.LUT UR4, UR4, 0xfffffffc, URZ, 0xc0, !UPT ;  /* 0xfffffffc04047892 */ /* 0x000fc8000f8ec03f */
[----:B------:R-:W-:-:S03]  /*00f0*/  UIADD3 UR8, UR8, -UR4, URZ ;  /* 0x8000000408087290 */ /* 0x000fc6000fffe03f */
[----:B------:R-:W-:Y:S09]  /*0100*/  @P0 BRA `(.L_x_1) ;  /* 0x00000000002c0947 */ /* 0x000ff20003800000 */
[----:B------:R-:W-:Y:S02]  /*0110*/  ULDC.64 UR6, c[0x0][0x198] ;  /* 0x0000660000067ab9 */ /* 0x000fe40000000a00 */
[----:B------:R-:W-:Y:S02]  /*0120*/  UIADD3 UR10, UP0, UR6, 0xf0, URZ ;  /* 0x000000f0060a7890 */ /* 0x000fe4000ff1e03f */
[----:B------:R-:W-:Y:S02]  /*0130*/  UIADD3 UR12, UP1, UR6, 0x1f0, URZ ;  /* 0x000001f0060c7890 */ /* 0x000fe4000ff3e03f */
[----:B------:R-:W-:Y:S02]  /*0140*/  UIADD3 UR6, UP2, UR6, 0x2f0, URZ ;  /* 0x000002f006067890 */ /* 0x000fe4000ff5e03f */
[----:B------:R-:W-:Y:S02]  /*0150*/  UIADD3.X UR11, URZ, UR7, URZ, UP0, !UPT ;  /* 0x000000073f0b7290 */ /* 0x000fe400087fe43f */
[----:B------:R-:W-:-:S02]  /*0160*/  UIADD3.X UR13, URZ, UR7, URZ, UP1, !UPT ;  /* 0x000000073f0d7290 */ /* 0x000fc40008ffe43f */
[----:B------:R-:W-:-:S05]  /*0170*/  UIADD3.X UR7, URZ, UR7, URZ, UP2, !UPT ;  /* 0x000000073f077290 */ /* 0x000fca00097fe43f */
[----:B------:R0:W-:Y:S02]  /*0180*/  UTMACCTL.PF [UR10] ;  /* 0x000000000a0079b9 */ /* 0x0001e40008040000 */
[----:B------:R0:W-:Y:S02]  /*0190*/  UTMACCTL.PF [UR12] ;  /* 0x000000000c0079b9 */ /* 0x0001e40008040000 */
[----:B------:R0:W-:Y:S02]  /*01a0*/  UTMACCTL.PF [UR6] ;  /* 0x00000000060079b9 */ /* 0x0001e40008040000 */
[----:B0-----:R-:W-:Y:S01]  /*01b0*/  NOP ;  /* 0x0000000000007918 */ /* 0x001fe20000000000 */
.L_x_1:
[----:B------:R-:W-:Y:S05]  /*01c0*/  BSYNC B0 ;  /* 0x0000000000007941 */ /* 0x000fea0003800000 */
.L_x_0:
[----:B------:R-:W0:Y:S01]  /*01d0*/  SHFL.IDX PT, R2, R0, RZ, 0x1f ;  /* 0x00001fff00027589 */ /* 0x000e2200000e0000 */
[----:B------:R-:W-:Y:S01]  /*01e0*/  UISETP.NE.AND UP0, UPT, UR8, 0x3, UPT ;  /* 0x000000030800788c */ /* 0x000fe2000bf05270 */
[----:B------:R-:W-:Y:S01]  /*01f0*/  ISETP.NE.AND P1, PT, RZ, UR5, PT ;  /* 0x00000005ff007c0c */ /* 0x000fe2000bf25270 */
[----:B------:R-:W-:Y:S02]  /*0200*/  UIADD3 UR17, UR5, -0x1, URZ ;  /* 0xffffffff05117890 */ /* 0x000fe4000fffe03f */
[----:B------:R-:W-:Y:S02]  /*0210*/  UISETP.EQ.OR UP0, UPT, UR8, URZ, !UP0 ;  /* 0x0000003f0800728c */ /* 0x000fe4000c702670 */
[----:B------:R-:W-:Y:S02]  /*0220*/  UISETP.GE.U32.AND UP1, UPT, UR17, 0x2, UPT ;  /* 0x000000021100788c */ /* 0x000fe4000bf26070 */
[----:B------:R-:W-:-:S04]  /*0230*/  UISETP.EQ.AND UP0, UPT, UR5, URZ, UP0 ;  /* 0x0000003f0500728c */ /* 0x000fc80008702270 */
[----:B------:R-:W-:-:S04]  /*0240*/  USEL UR6, URZ, 0x1, !UP0 ;  /* 0x000000013f067887 */ /* 0x000fc8000c000000 */
[----:B------:R-:W-:Y:S01]  /*0250*/  USEL UR6, UR6, 0x2, UP1 ;  /* 0x0000000206067887 */ /* 0x000fe20008800000 */
[----:B0-----:R-:W-:-:S13]  /*0260*/  ISETP.NE.AND P0, PT, R2, RZ, PT ;  /* 0x000000ff0200720c */ /* 0x001fda0003f05270 */
[----:B------:R-:W-:Y:S05]  /*0270*/  @P0 BRA `(.L_x_2) ;  /* 0x0000000000580947 */ /* 0x000fea0003800000 */
[----:B------:R-:W0:Y:S01]  /*0280*/  S2UR UR7, SR_CgaCtaId ;  /* 0x00000000000779c3 */ /* 0x000e220000008800 */
[----:B------:R-:W-:Y:S01]  /*0290*/  UMOV UR4, 0x400 ;  /* 0x0000040000047882 */ /* 0x000fe20000000000 */
[----:B------:R-:W-:Y:S01]  /*02a0*/  UMOV UR5, 0x1 ;  /* 0x0000000100057882 */ /* 0x000fe20000000000 */
[----:B------:R-:W-:Y:S01]  /*02b0*/  UMOV UR10, 0x4 ;  /* 0x00000004000a7882 */ /* 0x000fe20000000000 */
[----:B------:R-:W-:Y:S01]  /*02c0*/  ELECT P0, URZ, PT ;  /* 0x00000000003f782f */ /* 0x000fe20003800000 */
[----:B------:R-:W-:-:S04]  /*02d0*/  UIADD3 UR10, -UR10, 0x100000, URZ ;  /* 0x001000000a0a7890 */ /* 0x000fc8000fffe13f */
[----:B------:R-:W-:Y:S02]  /*02e0*/  USHF.L.U32 UR11, UR10, 0xb, URZ ;  /* 0x0000000b0a0b7899 */ /* 0x000fe4000800063f */
[----:B------:R-:W-:Y:S02]  /*02f0*/  USHF.L.U32 UR10, UR10, 0x1, URZ ;  /* 0x000000010a0a7899 */ /* 0x000fe4000800063f */
[----:B0-----:R-:W-:Y:S02]  /*0300*/  ULEA UR7, UR7, UR4, 0x18 ;  /* 0x0000000407077291 */ /* 0x001fe4000f8ec03f */
[----:B------:R-:W-:-:S04]  /*0310*/  UIADD3 UR4, -UR5, 0x100000, URZ ;  /* 0x0010000005047890 */ /* 0x000fc8000fffe13f */
[----:B------:R-:W-:Y:S02]  /*0320*/  USHF.L.U32 UR5, UR4, 0xb, URZ ;  /* 0x0000000b04057899 */ /* 0x000fe4000800063f */
[----:B------:R-:W-:Y:S01]  /*0330*/  USHF.L.U32 UR4, UR4, 0x1, URZ ;  /* 0x0000000104047899 */ /* 0x000fe2000800063f */
[----:B------:R-:W0:Y:S11]  /*0340*/  FENCE.VIEW.ASYNC.S ;  /* 0x00000000000073c6 */ /* 0x000e360000000000 */
[----:B0-----:R0:W1:Y:S01]  /*0350*/  SYNCS.EXCH.64 URZ, [UR7], UR4 ;  /* 0x00000004073f75b2 */ /* 0x0010620008000100 */
[----:B------:R0:W2:Y:S01]  /*0360*/  SYNCS.EXCH.64 URZ, [UR7+0x20], UR10 ;  /* 0x0000200a073f75b2 */ /* 0x0000a20008000100 */
[----:B------:R0:W3:Y:S01]  /*0370*/  SYNCS.EXCH.64 URZ, [UR7+0x8], UR4 ;  /* 0x00000804073f75b2 */ /* 0x0000e20008000100 */
[----:B------:R0:W4:Y:S01]  /*0380*/  SYNCS.EXCH.64 URZ, [UR7+0x28], UR10 ;  /* 0x0000280a073f75b2 */ /* 0x0001220008000100 */
[----:B------:R0:W0:Y:S01]  /*0390*/  SYNCS.EXCH.64 URZ, [UR7+0x10], UR4 ;  /* 0x00001004073f75b2 */ /* 0x0000220008000100 */
[----:B------:R0:W0:Y:S01]  /*03a0*/  SYNCS.EXCH.64 URZ, [UR7+0x30], UR10 ;  /* 0x0000300a073f75b2 */ /* 0x0000220008000100 */
[----:B------:R0:W0:Y:S01]  /*03b0*/  SYNCS.EXCH.64 URZ, [UR7+0x18], UR4 ;  /* 0x00001804073f75b2 */ /* 0x0000220008000100 */
[----:B------:R0:W0:Y:S01]  /*03c0*/  SYNCS.EXCH.64 URZ, [UR7+0x38], UR10 ;  /* 0x0000380a073f75b2 */ /* 0x0000220008000100 */
[----:B------:R-:W-:Y:S01]  /*03d0*/  NOP ;  /* 0x0000000000007918 */ /* 0x000fe20000000000 */
.L_x_2:
[----:B------:R-:W5:Y:S01]  /*03e0*/  S2UR UR9, SR_CTAID.X ;  /* 0x00000000000979c3 */ /* 0x000f620000002500 */
[----:B------:R-:W1:Y:S01]  /*03f0*/  SHFL.IDX PT, R0, R0, RZ, 0x1f ;  /* 0x00001fff00007589 */ /* 0x000e6200000e0000 */
[----:B------:R-:W-:Y:S01]  /*0400*/  SHF.R.S32.HI R3, RZ, 0x1f, R4 ;  /* 0x0000001fff037819 */ /* 0x000fe20000011404 */
[----:B0-----:R-:W-:Y:S01]  /*0410*/  ULDC UR4, c[0x0][0x150] ;  /* 0x0000540000047ab9 */ /* 0x001fe20000000800 */
[----:B------:R-:W-:Y:S02]  /*0420*/  ELECT P0, URZ, PT ;  /* 0x00000000003f782f */ /* 0x000fe40003800000 */
[----:B------:R-:W-:Y:S01]  /*0430*/  SHF.R.S32.HI R7, RZ, 0x1f, R2 ;  /* 0x0000001fff077819 */ /* 0x000fe20000011402 */
[----:B------:R-:W-:Y:S01]  /*0440*/  ULDC UR7, c[0x0][0x144] ;  /* 0x0000510000077ab9 */ /* 0x000fe20000000800 */
[----:B------:R-:W-:Y:S01]  /*0450*/  LEA.HI R3, R3, R4, RZ, 0x7 ;  /* 0x0000000403037211 */ /* 0x000fe200078f38ff */
[----:B------:R-:W0:Y:S01]  /*0460*/  S2UR UR11, SR_CTAID.Y ;  /* 0x00000000000b79c3 */ /* 0x000e220000002600 */
[----:B------:R-:W-:Y:S01]  /*0470*/  LEA.HI R7, R7, R2, RZ, 0x2 ;  /* 0x0000000207077211 */ /* 0x000fe200078f10ff */
[----:B------:R-:W-:Y:S01]  /*0480*/  UMOV UR5, 0x20 ;  /* 0x0000002000057882 */ /* 0x000fe20000000000 */
[----:B------:R-:W-:Y:S01]  /*0490*/  LOP3.LUT R3, R3, 0xffffff80, RZ, 0xc0, !PT ;  /* 0xffffff8003037812 */ /* 0x000fe200078ec0ff */
[----:B------:R-:W-:Y:S01]  /*04a0*/  NOP ;  /* 0x0000000000007918 */ /* 0x000fe20000000000 */
[----:B------:R-:W-:Y:S01]  /*04b0*/  LOP3.LUT R7, R7, 0x3ffffffc, RZ, 0xc0, !PT ;  /* 0x3ffffffc07077812 */ /* 0x000fe200078ec0ff */
[----:B------:R-:W-:Y:S01]  /*04c0*/  NOP ;  /* 0x0000000000007918 */ /* 0x000fe20000000000 */
[----:B------:R-:W-:-:S02]  /*04d0*/  IMAD.MOV.U32 R157, RZ, RZ, 0x1 ;  /* 0x00000001ff9d7424 */ /* 0x000fc400078e00ff */
[----:B------:R-:W-:Y:S02]  /*04e0*/  IMAD.IADD R3, R4, 0x1, -R3 ;  /* 0x0000000104037824 */ /* 0x000fe400078e0a03 */
[----:B------:R-:W-:-:S03]  /*04f0*/  IMAD.IADD R2, R2, 0x1, -R7 ;  /* 0x0000000102027824 */ /* 0x000fc600078e0a07 */
[----:B------:R-:W-:Y:S02]  /*0500*/  SHF.R.S32.HI R4, RZ, 0x1f, R3 ;  /* 0x0000001fff047819 */ /* 0x000fe40000011403 */
[----:B-----5:R-:W-:Y:S02]  /*0510*/  I2FP.F32.U32 R5, UR9 ;  /* 0x0000000900057c45 */ /* 0x020fe40008201000 */
[----:B-1----:R-:W-:Y:S02]  /*0520*/  ISETP.NE.OR P0, PT, R0, RZ, !P0 ;  /* 0x000000ff0000720c */ /* 0x002fe40004705670 */
[----:B------:R-:W-:Y:S01]  /*0530*/  LEA.HI R4, R4, R3, RZ, 0x3 ;  /* 0x0000000304047211 */ /* 0x000fe200078f18ff */
[----:B------:R-:W-:Y:S01]  /*0540*/  FMUL R6, R5, UR4 ;  /* 0x0000000405067c20 */ /* 0x000fe20008400000 */
[----:B------:R-:W-:Y:S02]  /*0550*/  ULDC UR4, c[0x0][0x154] ;  /* 0x0000550000047ab9 */ /* 0x000fe40000000800 */
[----:B------:R-:W-:-:S02]  /*0560*/  SHF.R.S32.HI R0, RZ, 0x3, R4 ;  /* 0x00000003ff007819 */ /* 0x000fc40000011404 */
[----:B------:R-:W-:Y:S01]  /*0570*/  SHF.R.S32.HI R5, RZ, 0x1f, R4 ;  /* 0x0000001fff057819 */ /* 0x000fe20000011404 */
[----:B------:R-:W1:Y:S01]  /*0580*/  F2I.U32.TRUNC.NTZ R6, R6 ;  /* 0x0000000600067305 */ /* 0x000e62000020f000 */
[----:B0-----:R-:W-:Y:S01]  /*0590*/  I2FP.F32.U32 R8, UR11 ;  /* 0x0000000b00087c45 */ /* 0x001fe20008201000 */
[----:B------:R-:W0:Y:S01]  /*05a0*/  LDC R4, c[0x0][0x140] ;  /* 0x00005000ff047b82 */ /* 0x000e220000000800 */
[----:B------:R-:W-:Y:S01]  /*05b0*/  LEA.HI R5, R5, R0, RZ, 0x2 ;  /* 0x0000000005057211 */ /* 0x000fe200078f10ff */
[----:B------:R-:W-:Y:S01]  /*05c0*/  VOTEU.ALL UP0, P0 ;  /* 0x00000000003f7886 */ /* 0x000fe20000000000 */
[----:B------:R-:W-:Y:S01]  /*05d0*/  VOTEU.ALL UP1, P0 ;  /* 0x00000000003f7886 */ /* 0x000fe20000020000 */
[----:B------:R-:W-:Y:S01]  /*05e0*/  FMUL R8, R8, UR4 ;  /* 0x0000000408087c20 */ /* 0x000fe20008400000 */
[----:B------:R-:W-:Y:S02]  /*05f0*/  LOP3.LUT R5, R5, 0xfffffffc, RZ, 0xc0, !PT ;  /* 0xfffffffc05057812 */ /* 0x000fe400078ec0ff */
[----:B------:R-:W-:Y:S01]  /*0600*/  @!UP0 UMOV UR10, 0x400 ;  /* 0x00000400000a8882 */ /* 0x000fe20000000000 */
[----:B------:R-:W5:Y:S02]  /*0610*/  @!UP0 S2UR UR13, SR_CgaCtaId ;  /* 0x00000000000d89c3 */ /* 0x000f640000008800 */
[----:B------:R-:W-:Y:S01]  /*0620*/  IMAD.IADD R5, R0, 0x1, -R5 ;  /* 0x0000000100057824 */ /* 0x000fe200078e0a05 */
[----:B------:R-:W2:Y:S01]  /*0630*/  F2I.U32.TRUNC.NTZ R8, R8 ;  /* 0x0000000800087305 */ /* 0x000ea2000020f000 */
[----:B-1----:R-:W-:-:S03]  /*0640*/  R2UR UR4, R6 ;  /* 0x00000000060472ca */ /* 0x002fc600000e0000 */
[----:B------:R-:W-:-:S04]  /*0650*/  LEA R2, R2, R5, 0x2 ;  /* 0x0000000502027211 */ /* 0x000fc800078e10ff */
[----:B------:R-:W-:-:S04]  /*0660*/  LEA.HI R0, R2, R2, RZ, 0x1 ;  /* 0x0000000202007211 */ /* 0x000fc800078f08ff */
[----:B------:R-:W-:Y:S02]  /*0670*/  LOP3.LUT R5, R0, 0xfffffffe, RZ, 0xc0, !PT ;  /* 0xfffffffe00057812 */ /* 0x000fe400078ec0ff */
[----:B0-----:R-:W-:Y:S01]  /*0680*/  ISETP.EQ.U32.AND P4, PT, R4, 0x1, PT ;  /* 0x000000010400780c */ /* 0x001fe20003f82070 */
[----:B------:R-:W-:Y:S01]  /*0690*/  UIADD3 UR4, -UR4, URZ, URZ ;  /* 0x0000003f04047290 */ /* 0x000fe2000fffe13f */
[----:B--2---:R-:W-:Y:S01]  /*06a0*/  R2UR UR12, R8 ;  /* 0x00000000080c72ca */ /* 0x004fe200000e0000 */
[----:B------:R-:W-:Y:S02]  /*06b0*/  IMAD.IADD R5, R2, 0x1, -R5 ;  /* 0x0000000102057824 */ /* 0x000fe400078e0a05 */
[----:B------:R-:W-:Y:S02]  /*06c0*/  UIMAD UR7, UR7, UR4, UR9 ;  /* 0x00000004070772a4 */ /* 0x000fe4000f8e0209 */
[----:B------:R-:W-:-:S04]  /*06d0*/  @!UP0 UIADD3 UR4, -UR5, 0x100000, URZ ;  /* 0x0010000005048890 */ /* 0x000fc8000fffe13f */
[----:B------:R-:W-:Y:S02]  /*06e0*/  @!UP0 USHF.L.U32 UR5, UR4, 0xb, URZ ;  /* 0x0000000b04058899 */ /* 0x000fe4000800063f */
[----:B------:R-:W-:Y:S02]  /*06f0*/  @!UP0 USHF.L.U32 UR4, UR4, 0x1, URZ ;  /* 0x0000000104048899 */ /* 0x000fe4000800063f */
[----:B-----5:R-:W-:Y:S01]  /*0700*/  @!UP0 ULEA UR10, UR13, UR10, 0x18 ;  /* 0x0000000a0d0a8291 */ /* 0x020fe2000f8ec03f */
[----:B------:R-:W-:Y:S01]  /*0710*/  ISETP.NE.AND P2, PT, R5, UR7, PT ;  /* 0x0000000705007c0c */ /* 0x000fe2000bf45270 */
[----:B------:R-:W-:Y:S01]  /*0720*/  IMAD.SHL.U32 R5, R2, 0x4, RZ ;  /* 0x0000000402057824 */ /* 0x000fe200078e00ff */
[----:B------:R-:W-:Y:S01]  /*0730*/  VOTEU.ALL UP0, P0 ;  /* 0x00000000003f7886 */ /* 0x000fe20000000000 */
[----:B------:R-:W-:Y:S01]  /*0740*/  ULDC UR13, c[0x0][0x148] ;  /* 0x00005200000d7ab9 */ /* 0x000fe20000000800 */
[----:B------:R-:W-:Y:S01]  /*0750*/  UIADD3 UR12, -UR12, URZ, URZ ;  /* 0x0000003f0c0c7290 */ /* 0x000fe2000fffe13f */
[----:B------:R-:W-:-:S02]  /*0760*/  LOP3.LUT P0, RZ, R3, 0x7, RZ, 0xc0, !PT ;  /* 0x0000000703ff7812 */ /* 0x000fc4000780c0ff */
[----:B------:R-:W-:Y:S01]  /*0770*/  LOP3.LUT R156, R2, 0xc, R5, 0x78, !PT ;  /* 0x0000000c029c7812 */ /* 0x000fe200078e7805 */
[----:B------:R-:W0:Y:S03]  /*0780*/  FENCE.VIEW.ASYNC.S ;  /* 0x00000000000073c6 */ /* 0x000e260000000000 */
[----:B0-----:R-:W0:Y:S01]  /*0790*/  @!UP0 SYNCS.EXCH.64 URZ, [UR10+0x50], UR4 ;  /* 0x000050040a3f85b2 */ /* 0x001e220008000100 */
[C---:B------:R-:W-:Y:S02]  /*07a0*/  ISETP.LT.U32.AND P0, PT, R156.reuse, 0x2, !P0 ;  /* 0x000000029c00780c */ /* 0x040fe40004701070 */
[----:B------:R-:W-:-:S04]  /*07b0*/  @P2 LEA.HI R0, R156, R156, RZ, 0x1 ;  /* 0x0000009c9c002211 */ /* 0x000fc800078f08ff */
[----:B------:R-:W-:Y:S01]  /*07c0*/  @P2 SHF.R.S32.HI R0, RZ, 0x1, R0 ;  /* 0x00000001ff002819 */ /* 0x000fe20000011400 */
[----:B------:R1:W2:Y:S01]  /*07d0*/  @!UP1 SYNCS.EXCH.64 URZ, [UR10+0x58], UR4 ;  /* 0x000058040a3f95b2 */ /* 0x0002a20008000100 */
[----:B------:R-:W-:Y:S01]  /*07e0*/  NOP ;  /* 0x0000000000007918 */ /* 0x000fe20000000000 */
[----:B-1----:R-:W-:-:S06]  /*07f0*/  UIMAD UR4, UR13, UR12, UR11 ;  /* 0x0000000c0d0472a4 */ /* 0x002fcc000f8e020b */
[----:B------:R-:W-:Y:S02]  /*0800*/  @P2 ISETP.NE.AND P3, PT, R0, UR4, PT ;  /* 0x0000000400002c0c */ /* 0x000fe4000bf65270 */
[----:B------:R-:W-:Y:S02]  /*0810*/  SEL R0, RZ, 0x1, !P0 ;  /* 0x00000001ff007807 */ /* 0x000fe40004000000 */
[----:B------:R-:W-:-:S03]  /*0820*/  @P2 SEL R157, RZ, 0x1, P3 ;  /* 0x00000001ff9d2807 */ /* 0x000fc60001800000 */
[----:B------:R1:W-:Y:S01]  /*0830*/  STL [R1+0x200], R0 ;  /* 0x0002000001007387 */ /* 0x0003e20000100800 */
[----:B0-----:R-:W-:Y:S05]  /*0840*/  @!P4 BRA `(.L_x_3) ;  /* 0x000000000008c947 */ /* 0x001fea0003800000 */
[----:B--234-:R-:W-:Y:S01]  /*0850*/  UCGABAR_ARV ;  /* 0x00000000000079c7 */ /* 0x01cfe20008000000 */
[----:B------:R-:W-:Y:S05]  /*0860*/  BRA `(.L_x_4) ;  /* 0x0000000000047947 */ /* 0x000fea0003800000 */
.L_x_3:
[----:B--234-:R-:W-:Y:S01]  /*0870*/  NOP ;  /* 0x0000000000007918 */ /* 0x01cfe20000000000 */
.L_x_4:
[----:B------:R-:W-:Y:S02]  /*0880*/  ULDC UR4, c[0x0][0x75c] ;  /* 0x0001d70000047ab9 */ /* 0x000fe40000000800 */
[----:B------:R-:W-:-:S06]  /*0890*/  UISETP.NE.AND UP2, UPT, UR4, 0x1, UPT ;  /* 0x000000010400788c */ /* 0x000fcc000bf45270 */
[----:B------:R-:W-:-:S05]  /*08a0*/  PLOP3.LUT P2, PT, PT, PT, UP2, 0x80, 0x0 ;  /* 0x000000000000781c */ /* 0x000fca0003f4f028 */
[----:B------:R-:W-:Y:S01]  /*08b0*/  @UP2 ULDC UR14, c[0x0][0x10] ;  /* 0x00000400000e2ab9 */ /* 0x000fe20000000800 */
[----:B------:R-:W-:Y:S01]  /*08c0*/  @UP2 UMOV UR4, UR11 ;  /* 0x0000000b00042c82 */ /* 0x000fe20008000000 */
[----:B------:R-:W-:Y:S01]  /*08d0*/  @UP2 UMOV UR5, URZ ;  /* 0x0000003f00052c82 */ /* 0x000fe20008000000 */
[----:B------:R-:W-:Y:S01]  /*08e0*/  @!UP2 ULDC UR10, c[0x0][0xc] ;  /* 0x00000300000aaab9 */ /* 0x000fe20000000800 */
[----:B------:R-:W-:-:S03]  /*08f0*/  @UP2 UIMAD.WIDE.U32 UR14, UR9, UR14, UR4 ;  /* 0x0000000e090e22a5 */ /* 0x000fc6000f8e0004 */
[----:B------:R-:W-:Y:S01]  /*0900*/  @UP2 UMOV UR4, URZ ;  /* 0x0000003f00042c82 */ /* 0x000fe20008000000 */
[----:B------:R-:W-:Y:S01]  /*0910*/  UMOV UR5, URZ ;  /* 0x0000003f00057c82 */ /* 0x000fe20008000000 */
[----:B------:R-:W-:Y:S01]  /*0920*/  @UP2 UIADD3 UR16, UR15, UR4, URZ ;  /* 0x000000040f102290 */ /* 0x000fe2000fffe03f */
[----:B------:R-:W-:Y:S01]  /*0930*/  IMAD.U32 R2, RZ, RZ, UR14 ;  /* 0x0000000eff027e24 */ /* 0x000fe2000f8e00ff */
[----:B------:R-:W-:Y:S01]  /*0940*/  MOV R3, UR15 ;  /* 0x0000000f00037c02 */ /* 0x000fe20008000f00 */
[----:B------:R-:W-:Y:S02]  /*0950*/  UMOV UR4, UR9 ;  /* 0x0000000900047c82 */ /* 0x000fe40008000000 */
[----:B------:R-:W-:Y:S01]  /*0960*/  @!UP2 UIMAD.WIDE.U32 UR4, UR11, UR10, UR4 ;  /* 0x0000000a0b04a2a5 */ /* 0x000fe2000f8e0004 */
[----:B------:R-:W-:Y:S02]  /*0970*/  @P2 IMAD.MOV.U32 R7, RZ, RZ, R2 ;  /* 0x000000ffff072224 */ /* 0x000fe400078e0002 */
[----:B------:R-:W-:-:S03]  /*0980*/  @P2 IMAD.U32 R6, RZ, RZ, UR16 ;  /* 0x00000010ff062e24 */ /* 0x000fc6000f8e00ff */
[----:B------:R-:W-:Y:S01]  /*0990*/  IMAD.U32 R5, RZ, RZ, UR5 ;  /* 0x00000005ff057e24 */ /* 0x000fe2000f8e00ff */
[----:B------:R-:W-:Y:S01]  /*09a0*/  MOV R4, UR4 ;  /* 0x0000000400047c02 */ /* 0x000fe20008000f00 */
[----:B------:R-:W-:Y:S02]  /*09b0*/  IMAD.U32 R2, RZ, RZ, UR4 ;  /* 0x00000004ff027e24 */ /* 0x000fe4000f8e00ff */
[----:B------:R-:W-:Y:S02]  /*09c0*/  @!P2 IMAD.MOV.U32 R6, RZ, RZ, R5 ;  /* 0x000000ffff06a224 */ /* 0x000fe400078e0005 */
[----:B------:R-:W-:Y:S02]  /*09d0*/  @!P2 IMAD.MOV.U32 R7, RZ, RZ, R2 ;  /* 0x000000ffff07a224 */ /* 0x000fe400078e0002 */
[----:B------:R-:W-:Y:S01]  /*09e0*/  IMAD.U32 R3, RZ, RZ, UR5 ;  /* 0x00000005ff037e24 */ /* 0x000fe2000f8e00ff */
[----:B------:R0:W-:Y:S04]  /*09f0*/  STL [R1+0x204], R6 ;  /* 0x0002040601007387 */ /* 0x0001e80000100800 */
[----:B------:R0:W-:Y:S01]  /*0a00*/  STL [R1+0x208], R7 ;  /* 0x0002080701007387 */ /* 0x0001e20000100800 */
[----:B------:R-:W-:Y:S05]  /*0a10*/  @!P4 BRA `(.L_x_5) ;  /* 0x00000000000cc947 */ /* 0x000fea0003800000 */
[----:B------:R-:W-:Y:S01]  /*0a20*/  UCGABAR_WAIT ;  /* 0x0000000000007dc7 */ /* 0x000fe20008000000 */
[----:B------:R-:W-:Y:S01]  /*0a30*/  CCTL.IVALL ;  /* 0x00000000ff00798f */ /* 0x000fe20002000000 */
[----:B------:R-:W-:Y:S05]  /*0a40*/  BRA `(.L_x_6) ;  /* 0x0000000000047947 */ /* 0x000fea0003800000 */
.L_x_5:
[----:B------:R-:W-:Y:S06]  /*0a50*/  BAR.SYNC.DEFER_BLOCKING 0x0 ;  /* 0x0000000000007b1d */ /* 0x000fec0000010000 */
.L_x_6:
[----:B------:R-:W-:Y:S05]  /*0a60*/  @!P1 BRA `(.L_x_7) ;  /* 0x0000017400f09947 */ /* 0x000fea0003800000 */
[----:B------:R-:W-:-:S06]  /*0a70*/  UISETP.GT.U32.AND UP0, UPT, UR17, 0x1, UPT ;  /* 0x000000011100788c */ /* 0x000fcc000bf04070 */
[----:B------:R-:W-:-:S13]  /*0a80*/  PLOP3.LUT P0, PT, PT, PT, UP0, 0x80, 0x0 ;  /* 0x000000000000781c */ /* 0x000fda0003f0f008 */
[----:B------:R-:W-:Y:S05]  /*0a90*/  @P0 EXIT ;  /* 0x000000000000094d */ /* 0x000fea0003800000 */
[----:B------:R-:W-:Y:S01]  /*0aa0*/  ULDC.64 UR4, c[0x0][0x750] ;  /* 0x0001d40000047ab9 */ /* 0x000fe20000000a00 */
[----:B------:R-:W-:Y:S01]  /*0ab0*/  UMOV UR10, 0xffffffff ;  /* 0xffffffff000a7882 */ /* 0x000fe20000000000 */
[----:B------:R-:W-:Y:S01]  /*0ac0*/  ISETP.GE.U32.AND P0, PT, R7, UR4, PT ;  /* 0x0000000407007c0c */ /* 0x000fe2000bf06070 */
[----:B------:R-:W-:Y:S01]  /*0ad0*/  UMOV UR9, 0xffffffff ;  /* 0xffffffff00097882 */ /* 0x000fe20000000000 */
[----:B------:R-:W-:Y:S01]  /*0ae0*/  UMOV UR8, 0xffffffff ;  /* 0xffffffff00087882 */ /* 0x000fe20000000000 */
[----:B-1----:R-:W-:Y:S02]  /*0af0*/  PRMT R0, RZ, 0x7610, R0 ;  /* 0x00007610ff007816 */ /* 0x002fe40000000000 */
[----:B------:R-:W-:-:S13]  /*0b00*/  ISETP.GE.U32.AND.EX P0, PT, R6, UR5, PT, P0 ;  /* 0x0000000506007c0c */ /* 0x000fda000bf06100 */
[----:B------:R-:W-:Y:S05]  /*0b10*/  @P0 BRA `(.L_x_8) ;  /* 0x0000000400400947 */ /* 0x000fea0003800000 */
[----:B------:R-:W-:Y:S01]  /*0b20*/  ULDC.64 UR18, c[0x0][0x728] ;  /* 0x0001ca0000127ab9 */ /* 0x000fe20000000a00 */
[C---:B------:R-:W-:Y:S01]  /*0b30*/  R2UR UR20, R7.reuse ;  /* 0x00000000071472ca */ /* 0x040fe200000e0000 */
[----:B------:R-:W-:Y:S01]  /*0b40*/  ULDC UR17, c[0x0][0x730] ;  /* 0x0001cc0000117ab9 */ /* 0x000fe20000000800 */
[----:B------:R-:W-:Y:S02]  /*0b50*/  ISETP.NE.U32.AND P0, PT, RZ, UR18, PT ;  /* 0x00000012ff007c0c */ /* 0x000fe4000bf05070 */
[----:B------:R-:W-:Y:S02]  /*0b60*/  R2UR UR4, R7 ;  /* 0x00000000070472ca */ /* 0x000fe400000e0000 */
[----:B------:R-:W-:Y:S02]  /*0b70*/  ISETP.NE.AND.EX P0, PT, RZ, UR19, PT, P0 ;  /* 0x00000013ff007c0c */ /* 0x000fe4000bf05300 */
[----:B------:R-:W-:-:S11]  /*0b80*/  R2UR UR5, R6 ;  /* 0x00000000060572ca */ /* 0x000fd600000e0000 */
[----:B------:R-:W-:Y:S05]  /*0b90*/  @!P0 BRA `(.L_x_9) ;  /* 0x0000000000308947 */ /* 0x000fea0003800000 */
[----:B------:R-:W-:Y:S01]  /*0ba0*/  R2UR UR4, R7 ;  /* 0x00000000070472ca */ /* 0x000fe200000e0000 */
[----:B------:R-:W-:Y:S01]  /*0bb0*/  ULDC UR10, c[0x0][0x734] ;  /* 0x0001cd00000a7ab9 */ /* 0x000fe20000000800 */
[----:B------:R-:W-:-:S11]  /*0bc0*/  R2UR UR16, R6 ;  /* 0x00000000061072ca */ /* 0x000fd600000e0000 */
[----:B------:R-:W-:-:S04]  /*0bd0*/  UIADD3 UR10, UP0, UR4, UR10, URZ ;  /* 0x0000000a040a7290 */ /* 0x000fc8000ff1e03f */
[----:B------:R-:W-:-:S04]  /*0be0*/  UIADD3.X UR16, URZ, UR16, URZ, UP0, !UPT ;  /* 0x000000103f107290 */ /* 0x000fc800087fe43f */
[----:B------:R-:W-:-:S04]  /*0bf0*/  UIMAD.WIDE.U32 UR4, UR16, UR18, URZ ;  /* 0x00000012100472a5 */ /* 0x000fc8000f8e003f */
[----:B------:R-:W-:Y:S02]  /*0c00*/  UIMAD.WIDE.U32 UR8, UP0, UR10, UR19, UR4 ;  /* 0x000000130a0872a5 */ /* 0x000fe4000f800004 */
[----:B------:R-:W-:Y:S02]  /*0c10*/  UIMAD.WIDE.U32 UR4, UR10, UR18, URZ ;  /* 0x000000120a0472a5 */ /* 0x000fe4000f8e003f */
[----:B------:R-:W-:Y:S02]  /*0c20*/  UIADD3.X UR15, URZ, URZ, URZ, UP0, !UPT ;  /* 0x0000003f3f0f7290 */ /* 0x000fe400087fe43f */
[----:B------:R-:W-:Y:S01]  /*0c30*/  UIADD3 URZ, UP0, UR5, UR8, URZ ;  /* 0x00000008053f7290 */ /* 0x000fe2000ff1e03f */
[----:B------:R-:W-:-:S03]  /*0c40*/  UMOV UR14, UR9 ;  /* 0x00000009000e7c82 */ /* 0x000fc60008000000 */
[----:B------:R-:W-:-:S12]  /*0c50*/  UIMAD.WIDE.U32.X UR4, UR16, UR19, UR14, UP0 ;  /* 0x00000013100472a5 */ /* 0x000fd800080e040e */
.L_x_9:
[----:B------:R-:W-:Y:S01]  /*0c60*/  USHF.R.U64 UR8, UR4, UR17, UR5 ;  /* 0x0000001104087299 */ /* 0x000fe20008001205 */
[----:B------:R-:W-:Y:S01]  /*0c70*/  R2UR UR15, R6 ;  /* 0x00000000060f72ca */ /* 0x000fe200000e0000 */
[----:B------:R-:W-:Y:S02]  /*0c80*/  USHF.R.U32.HI UR4, URZ, UR17, UR5 ;  /* 0x000000113f047299 */ /* 0x000fe40008011605 */
[----:B------:R-:W-:Y:S01]  /*0c90*/  UIADD3 UR5, UP0, URZ, -UR8, URZ ;  /* 0x800000083f057290 */ /* 0x000fe2000ff1e03f */
[----:B------:R-:W-:Y:S01]  /*0ca0*/  ULDC.64 UR16, c[0x0][0x720] ;  /* 0x0001c80000107ab9 */ /* 0x000fe20000000a00 */
[----:B------:R-:W-:Y:S02]  /*0cb0*/  UMOV UR14, UR20 ;  /* 0x00000014000e7c82 */ /* 0x000fe40008000000 */
[----:B------:R-:W-:Y:S01]  /*0cc0*/  UIADD3.X UR4, URZ, ~UR4, URZ, UP0, !UPT ;  /* 0x800000043f047290 */ /* 0x000fe200087fe43f */
[----:B------:R-:W-:Y:S01]  /*0cd0*/  ULDC UR9, c[0x0][0x718] ;  /* 0x0001c60000097ab9 */ /* 0x000fe20000000800 */
[----:B------:R-:W-:-:S02]  /*0ce0*/  UIMAD UR13, UR13, UR12, UR11 ;  /* 0x0000000c0d0d72a4 */ /* 0x000fc4000f8e020b */
[----:B------:R-:W-:Y:S02]  /*0cf0*/  UIMAD UR4, UR4, UR16, URZ ;  /* 0x00000010040472a4 */ /* 0x000fe4000f8e023f */
[----:B------:R-:W-:Y:S02]  /*0d00*/  UIMAD.WIDE.U32 UR14, UR5, UR16, UR14 ;  /* 0x00000010050e72a5 */ /* 0x000fe4000f8e000e */
[----:B------:R-:W-:Y:S01]  /*0d10*/  UIMAD UR4, UR5, UR17, UR4 ;  /* 0x00000011050472a4 */ /* 0x000fe2000f8e0204 */
[----:B------:R-:W-:Y:S01]  /*0d20*/  ULDC UR11, c[0x0][0x708] ;  /* 0x0001c200000b7ab9 */ /* 0x000fe20000000800 */
[----:B------:R-:W-:Y:S02]  /*0d30*/  ULDC UR20, c[0x0][0x758] ;  /* 0x0001d60000147ab9 */ /* 0x000fe40000000800 */
[----:B------:R-:W-:Y:S01]  /*0d40*/  UIADD3 UR10, UR15, UR4, URZ ;  /* 0x000000040f0a7290 */ /* 0x000fe2000fffe03f */
[----:B------:R-:W-:Y:S02]  /*0d50*/  UMOV UR12, 0xffffffff ;  /* 0xffffffff000c7882 */ /* 0x000fe40000000000 */
[----:B------:R-:W-:Y:S01]  /*0d60*/  ULDC.64 UR4, c[0x0][0x740] ;  /* 0x0001d00000047ab9 */ /* 0x000fe20000000a00 */
[----:B------:R-:W-:Y:S01]  /*0d70*/  USHF.R.U64 UR18, UR14, UR9, UR10 ;  /* 0x000000090e127299 */ /* 0x000fe2000800120a */
[----:B------:R-:W-:Y:S01]  /*0d80*/  ISETP.NE.U32.AND P0, PT, RZ, UR4, PT ;  /* 0x00000004ff007c0c */ /* 0x000fe2000bf05070 */
[----:B------:R-:W-:-:S02]  /*0d90*/  USHF.R.U32.HI UR10, URZ, UR9, UR10 ;  /* 0x000000093f0a7299 */ /* 0x000fc4000801160a */
[----:B------:R-:W-:Y:S01]  /*0da0*/  USHF.L.U32 UR9, UR12, UR20, URZ ;  /* 0x000000140c097299 */ /* 0x000fe2000800063f */
[----:B------:R-:W-:Y:S01]  /*0db0*/  ISETP.NE.AND.EX P0, PT, RZ, UR5, PT, P0 ;  /* 0x00000005ff007c0c */ /* 0x000fe2000bf05300 */
[----:B------:R-:W-:Y:S02]  /*0dc0*/  USHF.R.U64 UR24, UR18, UR11, UR10 ;  /* 0x0000000b12187299 */ /* 0x000fe4000800120a */
[----:B------:R-:W-:Y:S01]  /*0dd0*/  USHF.R.U32.HI UR10, URZ, UR11, UR10 ;  /* 0x0000000b3f0a7299 */ /* 0x000fe2000801160a */
[----:B------:R-:W-:Y:S01]  /*0de0*/  ULDC UR19, c[0x0][0x700] ;  /* 0x0001c00000137ab9 */ /* 0x000fe20000000800 */
[----:B------:R-:W-:Y:S02]  /*0df0*/  USEL UR7, UR7, UR13, !UP2 ;  /* 0x0000000d07077287 */ /* 0x000fe4000d000000 */
[----:B------:R-:W-:Y:S02]  /*0e00*/  USHF.R.U64 UR25, UR24, UR20, UR10 ;  /* 0x0000001418197299 */ /* 0x000fe4000800120a */
[----:B------:R-:W-:-:S02]  /*0e10*/  USHF.R.U32.HI UR11, URZ, UR20, UR10 ;  /* 0x000000143f0b7299 */ /* 0x000fc4000801160a */
[----:B------:R-:W-:Y:S02]  /*0e20*/  UIADD3 UR17, UR19, -0x1, URZ ;  /* 0xffffffff13117890 */ /* 0x000fe4000fffe03f */
[----:B------:R-:W-:Y:S01]  /*0e30*/  ULOP3.LUT UR9, URZ, UR9, URZ, 0x33, !UPT ;  /* 0x000000093f097292 */ /* 0x000fe2000f8e333f */
[----:B------:R-:W-:Y:S01]  /*0e40*/  ULDC UR21, c[0x0][0x748] ;  /* 0x0001d20000157ab9 */ /* 0x000fe20000000800 */
[----:B------:R-:W-:Y:S01]  /*0e50*/  ULDC UR22, c[0x0][0x738] ;  /* 0x0001ce0000167ab9 */ /* 0x000fe20000000800 */
[----:B------:R-:W-:Y:S01]  /*0e60*/  UMOV UR23, 0x1 ;  /* 0x0000000100177882 */ /* 0x000fe20000000000 */
[----:B------:R-:W-:Y:S01]  /*0e70*/  UMOV UR10, UR25 ;  /* 0x00000019000a7c82 */ /* 0x000fe20008000000 */
[----:B------:R-:W-:Y:S07]  /*0e80*/  @!P0 BRA `(.L_x_10) ;  /* 0x0000000000308947 */ /* 0x000fee0003800000 */
[----:B------:R-:W-:Y:S02]  /*0e90*/  ULDC UR14, c[0x0][0x74c] ;  /* 0x0001d300000e7ab9 */ /* 0x000fe40000000800 */
        /* <DEDUP_REMOVED lines=8> */
[----:B------:R-:W-:-:S07]  /*0f20*/  UIMAD.WIDE.U32.X UR4, UR16, UR5, UR14, UP0 ;  /* 0x00000005100472a5 */ /* 0x000fce00080e040e */
[----:B------:R-:W-:Y:S01]  /*0f30*/  UMOV UR10, UR4 ;  /* 0x00000004000a7c82 */ /* 0x000fe20008000000 */
[----:B------:R-:W-:-:S05]  /*0f40*/  UMOV UR11, UR5 ;  /* 0x00000005000b7c82 */ /* 0x000fca0008000000 */
.L_x_10:
[----:B------:R-:W-:Y:S01]  /*0f50*/  USHF.R.U64 UR5, UR10, UR21, UR11 ;  /* 0x000000150a057299 */ /* 0x000fe2000800120b */
[----:B------:R-:W-:Y:S01]  /*0f60*/  IMAD.MOV.U32 R0, RZ, RZ, 0x1 ;  /* 0x00000001ff007424 */ /* 0x000fe200078e00ff */
[----:B------:R-:W-:Y:S02]  /*0f70*/  USHF.L.U32 UR4, UR23, UR20, URZ ;  /* 0x0000001417047299 */ /* 0x000fe4000800063f */
[----:B------:R-:W-:Y:S02]  /*0f80*/  ULOP3.LUT UR9, UR24, UR9, URZ, 0xc0, !UPT ;  /* 0x0000000918097292 */ /* 0x000fe4000f8ec03f */
[----:B------:R-:W-:Y:S02]  /*0f90*/  UIADD3 UR10, -UR5, URZ, URZ ;  /* 0x0000003f050a7290 */ /* 0x000fe4000fffe13f */
[----:B------:R-:W-:Y:S02]  /*0fa0*/  UIMAD UR9, UR4, UR5, UR9 ;  /* 0x00000005040972a4 */ /* 0x000fe4000f8e0209 */
[----:B------:R-:W-:-:S02]  /*0fb0*/  ULOP3.LUT UR17, UR18, UR17, URZ, 0xc0, !UPT ;  /* 0x0000001112117292 */ /* 0x000fc4000f8ec03f */
[----:B------:R-:W-:Y:S01]  /*0fc0*/  UIMAD UR4, UR10, UR22, UR25 ;  /* 0x000000160a0472a4 */ /* 0x000fe2000f8e0219 */
[----:B------:R-:W-:Y:S02]  /*0fd0*/  ULDC UR5, c[0x0][0x710] ;  /* 0x0001c40000057ab9 */ /* 0x000fe40000000800 */
[----:B------:R-:W-:Y:S02]  /*0fe0*/  UIMAD UR7, UR9, UR5, UR7 ;  /* 0x00000005090772a4 */ /* 0x000fe4000f8e0207 */
[----:B------:R-:W-:-:S04]  /*0ff0*/  UIMAD UR4, UR4, UR19, UR17 ;  /* 0x00000013040472a4 */ /* 0x000fc8000f8e0211 */
[----:B------:R-:W-:Y:S02]  /*1000*/  USEL UR9, UR4, UR7, !UP2 ;  /* 0x0000000704097287 */ /* 0x000fe4000d000000 */
[----:B------:R-:W-:-:S12]  /*1010*/  USEL UR10, UR7, UR4, !UP2 ;  /* 0x00000004070a7287 */ /* 0x000fd8000d000000 */
.L_x_8:
[----:B------:R-:W-:-:S08]  /*1020*/  NOP ;  /* 0x0000000000007918 */ /* 0x000fd00000000000 */
[----:B------:R-:W1:Y:S02]  /*1030*/  USETMAXREG.TRY_ALLOC.CTAPOOL UP0, 0xf0 ;  /* 0x000000f0000079c8 */ /* 0x000e640008000600 */
[----:B-1----:R-:W-:-:S13]  /*1040*/  PLOP3.LUT P0, PT, PT, PT, UP0, 0x80, 0x0 ;  /* 0x000000000000781c */ /* 0x002fda0003f0f008 */
[----:B------:R-:W-:Y:S05]  /*1050*/  @!P0 BRA `(.L_x_8) ;  /* 0xfffffffc00f08947 */ /* 0x000fea000383ffff */
[----:B------:R-:W-:Y:S01]  /*1060*/  ULDC.64 UR4, c[0x0][0x698] ;  /* 0x0001a60000047ab9 */ /* 0x000fe20000000a00 */
[----:B------:R-:W-:Y:S01]  /*1070*/  ULDC.64 UR16, c[0x0][0x208] ;  /* 0x0000820000107ab9 */ /* 0x000fe20000000a00 */
[----:B------:R-:W-:-:S04]  /*1080*/  ISETP.NE.U32.AND P0, PT, RZ, UR4, PT ;  /* 0x00000004ff007c0c */ /* 0x000fc8000bf05070 */
[----:B------:R-:W-:-:S13]  /*1090*/  ISETP.NE.AND.EX P0, PT, RZ, UR5, PT, P0 ;  /* 0x00000005ff007c0c */ /* 0x000fda000bf05300 */
[----:B------:R-:W-:Y:S05]  /*10a0*/  @!P0 BRA `(.L_x_11) ;  /* 0x0000000000208947 */ /* 0x000fea0003800000 */
[----:B------:R-:W1:Y:S02]  /*10b0*/  LDC.64 R2, c[0x0][0x698] ;  /* 0x0001a600ff027b82 */ /* 0x000e640000000a00 */
[----:B-1----:R-:W2:Y:S02]  /*10c0*/  LDG.E.64 R2, desc[UR16][R2.64] ;  /* 0x0000001002027981 */ /* 0x002ea4000c1e1b00 */
[----:B--2---:R-:W-:-:S04]  /*10d0*/  ISETP.NE.U32.AND P0, PT, R2, RZ, PT ;  /* 0x000000ff0200720c */ /* 0x004fc80003f05070 */
[----:B------:R-:W-:-:S13]  /*10e0*/  ISETP.NE.AND.EX P0, PT, R3, RZ, PT, P0 ;  /* 0x000000ff0300720c */ /* 0x000fda0003f05300 */
[----:B------:R-:W-:Y:S05]  /*10f0*/  @!P0 BRA `(.L_x_11) ;  /* 0x00000000000c8947 */ /* 0x000fea0003800000 */
[----:B------:R-:W2:Y:S02]  /*1100*/  LD.E R2, desc[UR16][R2.64] ;  /* 0x0000001002027980 */ /* 0x000ea4000c101900 */
[----:B--2---:R-:W-:Y:S01]  /*1110*/  R2UR UR18, R2 ;  /* 0x00000000021272ca */ /* 0x004fe200000e0000 */
[----:B------:R-:W-:-:S14]  /*1120*/  BRA `(.L_x_12) ;  /* 0x0000000000247947 */ /* 0x000fdc0003800000 */
.L_x_11:
[----:B------:R-:W-:Y:S02]  /*1130*/  ULDC.64 UR4, c[0x0][0x688] ;  /* 0x0001a20000047ab9 */ /* 0x000fe40000000a00 */
[----:B------:R-:W-:-:S04]  /*1140*/  ISETP.NE.U32.AND P0, PT, RZ, UR4, PT ;  /* 0x00000004ff007c0c */ /* 0x000fc8000bf05070 */
[----:B------:R-:W-:-:S13]  /*1150*/  ISETP.NE.AND.EX P0, PT, RZ, UR5, PT, P0 ;  /* 0x00000005ff007c0c */ /* 0x000fda000bf05300 */
[----:B------:R-:W-:Y:S05]  /*1160*/  @!P0 BRA `(.L_x_13) ;  /* 0x0000000000108947 */ /* 0x000fea0003800000 */
[----:B------:R-:W1:Y:S02]  /*1170*/  LDC.64 R2, c[0x0][0x688] ;  /* 0x0001a200ff027b82 */ /* 0x000e640000000a00 */
[----:B-1----:R-:W2:Y:S02]  /*1180*/  LDG.E R2, desc[UR16][R2.64] ;  /* 0x0000001002027981 */ /* 0x002ea4000c1e1900 */
[----:B--2---:R-:W-:Y:S01]  /*1190*/  R2UR UR18, R2 ;  /* 0x00000000021272ca */ /* 0x004fe200000e0000 */
[----:B------:R-:W-:-:S14]  /*11a0*/  BRA `(.L_x_12) ;  /* 0x0000000000047947 */ /* 0x000fdc0003800000 */
.L_x_13:
[----:B------:R-:W-:-:S05]  /*11b0*/  ULDC UR18, c[0x0][0x680] ;  /* 0x0001a00000127ab9 */ /* 0x000fca0000000800 */
.L_x_12:
[----:B------:R-:W-:Y:S02]  /*11c0*/  ULDC.64 UR4, c[0x0][0x6a0] ;  /* 0x0001a80000047ab9 */ /* 0x000fe40000000a00 */
        /* <DEDUP_REMOVED lines=11> */
.L_x_14:
        /* <DEDUP_REMOVED lines=8> */
.L_x_16:
[----:B------:R-:W-:-:S05]  /*1300*/  ULDC UR19, c[0x0][0x684] ;  /* 0x0001a10000137ab9 */ /* 0x000fca0000000800 */
.L_x_15:
[----:B------:R-:W-:-:S13]  /*1310*/  LOP3.LUT P0, RZ, R0, 0xff, RZ, 0xc0, !PT ;  /* 0x000000ff00ff7812 */ /* 0x000fda000780c0ff */
[----:B------:R-:W-:Y:S05]  /*1320*/  @!P0 EXIT ;  /* 0x000000000000894d */ /* 0x000fea0003800000 */
[----:B------:R-:W-:Y:S01]  /*1330*/  ULDC UR4, c[0x0][0x28c] ;  /* 0x0000a30000047ab9 */ /* 0x000fe20000000800 */
[----:B------:R-:W-:Y:S02]  /*1340*/  ULOP3.LUT UR20, UR6, 0x1, URZ, 0xfc, !UPT ;  /* 0x0000000106147892 */ /* 0x000fe4000f8efc3f */
[----:B------:R-:W-:-:S04]  /*1350*/  UIADD3 UR4, UR4, 0x3f, URZ ;  /* 0x0000003f04047890 */ /* 0x000fc8000fffe03f */
[----:B------:R-:W-:-:S04]  /*1360*/  USHF.R.S32.HI UR5, URZ, 0x1f, UR4 ;  /* 0x0000001f3f057899 */ /* 0x000fc80008011404 */
[----:B------:R-:W-:-:S03]  /*1370*/  ULEA.HI UR5, UR5, UR4, URZ, 0x6 ;  /* 0x0000000405057291 */ /* 0x000fc6000f8f303f */
[----:B------:R-:W-:Y:S01]  /*1380*/  UMOV UR4, URZ ;  /* 0x0000003f00047c82 */ /* 0x000fe20008000000 */
[----:B------:R-:W-:-:S03]  /*1390*/  USHF.R.S32.HI UR7, URZ, 0x6, UR5 ;  /* 0x000000063f077899 */ /* 0x000fc60008011405 */
[----:B------:R-:W-:-:S09]  /*13a0*/  UMOV UR5, URZ ;  /* 0x0000003f00057c82 */ /* 0x000fd20008000000 */
.L_x_413:
[----:B------:R-:W-:Y:S01]  /*13b0*/  STL [R1], RZ ;  /* 0x000000ff01007387 */ /* 0x000fe20000100800 */
[----:B------:R-:W-:Y:S01]  /*13c0*/  UISETP.LT.AND UP0, UPT, URZ, UR7, UPT ;  /* 0x000000073f00728c */ /* 0x000fe2000bf01270 */
[----:B------:R-:W-:Y:S02]  /*13d0*/  CS2R R150, SRZ ;  /* 0x0000000000967805 */ /* 0x000fe4000001ff00 */
[----:B------:R-:W-:Y:S01]  /*13e0*/  CS2R R24, SRZ ;  /* 0x0000000000187805 */ /* 0x000fe2000001ff00 */
[----:B------:R-:W-:Y:S01]  /*13f0*/  STL [R1+0x4], RZ ;  /* 0x000004ff01007387 */ /* 0x000fe20000100800 */
[----:B------:R-:W-:Y:S01]  /*1400*/  USEL UR11, URZ, UR7, UP0 ;  /* 0x000000073f0b7287 */ /* 0x000fe20008000000 */
[----:B------:R-:W-:Y:S02]  /*1410*/  CS2R R26, SRZ ;  /* 0x00000000001a7805 */ /* 0x000fe4000001ff00 */
[----:B------:R-:W-:Y:S01]  /*1420*/  CS2R R28, SRZ ;  /* 0x00000000001c7805 */ /* 0x000fe2000001ff00 */
[----:B------:R-:W-:Y:S01]  /*1430*/  STL [R1+0x8], RZ ;  /* 0x000008ff01007387 */ /* 0x000fe20000100800 */
[----:B------:R-:W-:Y:S01]  /*1440*/  UIADD3 UR11, UR7, -UR11, URZ ;  /* 0x8000000b070b7290 */ /* 0x000fe2000fffe03f */
[----:B------:R-:W-:-:S02]  /*1450*/  CS2R R30, SRZ ;  /* 0x00000000001e7805 */ /* 0x000fc4000001ff00 */
[----:B------:R-:W-:Y:S01]  /*1460*/  CS2R R32, SRZ ;  /* 0x0000000000207805 */ /* 0x000fe2000001ff00 */
[----:B------:R-:W-:Y:S01]  /*1470*/  STL [R1+0xc], RZ ;  /* 0x00000cff01007387 */ /* 0x000fe20000100800 */
[----:B------:R-:W-:Y:S01]  /*1480*/  UISETP.GE.AND UP0, UPT, UR11, 0x1, UPT ;  /* 0x000000010b00788c */ /* 0x000fe2000bf06270 */
[----:B------:R-:W-:Y:S02]  /*1490*/  CS2R R34, SRZ ;  /* 0x0000000000227805 */ /* 0x000fe4000001ff00 */
[----:B------:R-:W-:Y:S01]  /*14a0*/  CS2R R36, SRZ ;  /* 0x0000000000247805 */ /* 0x000fe2000001ff00 */
[----:B------:R-:W-:Y:S01]  /*14b0*/  STL [R1+0x10], RZ ;  /* 0x000010ff01007387 */ /* 0x000fe20000100800 */
[----:B------:R-:W-:Y:S02]  /*14c0*/  CS2R R38, SRZ ;  /* 0x0000000000267805 */ /* 0x000fe4000001ff00 */
[----:B------:R-:W-:Y:S02]  /*14d0*/  CS2R R40, SRZ ;  /* 0x0000000000287805 */ /* 0x000fe4000001ff00 */
[----:B------:R-:W-:Y:S01]  /*14e0*/  PLOP3.LUT P0, PT, PT, PT, UP0, 0x80, 0x0 ;  /* 0x000000000000781c */ /* 0x000fe20003f0f008 */
[----:B------:R-:W-:Y:S01]  /*14f0*/  STL [R1+0x14], RZ ;  /* 0x000014ff01007387 */ /* 0x000fe20000100800 */
[----:B------:R-:W-:-:S02]  /*1500*/  CS2R R42, SRZ ;  /* 0x00000000002a7805 */ /* 0x000fc4000001ff00 */
[----:B------:R-:W-:Y:S02]  /*1510*/  CS2R R44, SRZ ;  /* 0x00000000002c7805 */ /* 0x000fe4000001ff00 */
[----:B------:R-:W-:Y:S01]  /*1520*/  CS2R R46, SRZ ;  /* 0x00000000002e7805 */ /* 0x000fe2000001ff00 */
[----:B------:R-:W-:Y:S01]  /*1530*/  STL [R1+0x18], RZ ;  /* 0x000018ff01007387 */ /* 0x000fe20000100800 */
[----:B------:R-:W-:Y:S02]  /*1540*/  CS2R R48, SRZ ;  /* 0x0000000000307805 */ /* 0x000fe4000001ff00 */
[----:B------:R-:W-:Y:S02]  /*1550*/  CS2R R50, SRZ ;  /* 0x0000000000327805 */ /* 0x000fe4000001ff00 */
[----:B------:R-:W-:Y:S01]  /*1560*/  CS2R R52, SRZ ;  /* 0x0000000000347805 */ /* 0x000fe2000001ff00 */
        /* <DEDUP_REMOVED lines=64> */
[----:B------:R-:W-:Y:S04]  /*1970*/  STL [R1+0x5c], RZ ;  /* 0x00005cff01007387 */ /* 0x000fe80000100800 */
        /* <DEDUP_REMOVED lines=53> */
[----:B------:R-:W-:Y:S01]  /*1cd0*/  STL [R1+0x134], RZ ;  /* 0x000134ff01007387 */ /* 0x000fe20000100800 */
[----:B-1----:R-:W1:Y:S03]  /*1ce0*/  S2R R0, SR_TID.X ;  /* 0x0000000000007919 */ /* 0x002e660000002100 */
        /* <DEDUP_REMOVED lines=8> */
[----:B-1----:R-:W-:-:S03]  /*1d70*/  LOP3.LUT R0, R0, 0x80, RZ, 0xc0, !PT ;  /* 0x0000008000007812 */ /* 0x002fc600078ec0ff */
[----:B------:R-:W-:Y:S01]  /*1d80*/  STL [R1+0x158], RZ ;  /* 0x000158ff01007387 */ /* 0x000fe20000100800 */
[----:B------:R-:W-:-:S03]  /*1d90*/  SHF.R.U32.HI R0, RZ, 0x7, R0 ;  /* 0x00000007ff007819 */ /* 0x000fc60000011600 */
        /* <DEDUP_REMOVED lines=33> */
[----:B------:R-:W1:Y:S04]  /*1fb0*/  SHFL.IDX PT, R0, R0, RZ, 0x1f ;  /* 0x00001fff00007589 */ /* 0x000e6800000e0000 */
[----:B------:R2:W-:Y:S04]  /*1fc0*/  STL [R1+0x1e0], RZ ;  /* 0x0001e0ff01007387 */ /* 0x0005e80000100800 */
[----:B------:R2:W-:Y:S04]  /*1fd0*/  STL [R1+0x1e4], RZ ;  /* 0x0001e4ff01007387 */ /* 0x0005e80000100800 */
[----:B------:R2:W-:Y:S04]  /*1fe0*/  STL [R1+0x1e8], RZ ;  /* 0x0001e8ff01007387 */ /* 0x0005e80000100800 */
[----:B------:R2:W-:Y:S04]  /*1ff0*/  STL [R1+0x1ec], RZ ;  /* 0x0001ecff01007387 */ /* 0x0005e80000100800 */
[----:B------:R2:W-:Y:S04]  /*2000*/  STL [R1+0x1f0], RZ ;  /* 0x0001f0ff01007387 */ /* 0x0005e80000100800 */
[----:B------:R2:W-:Y:S01]  /*2010*/  STL [R1+0x1f4], RZ ;  /* 0x0001f4ff01007387 */ /* 0x0005e20000100800 */
[----:B-1----:R-:W-:-:S03]  /*2020*/  R2UR UR12, R0 ;  /* 0x00000000000c72ca */ /* 0x002fc600000e0000 */
[----:B------:R2:W-:Y:S04]  /*2030*/  STL [R1+0x1f8], RZ ;  /* 0x0001f8ff01007387 */ /* 0x0005e80000100800 */
[----:B------:R2:W-:Y:S01]  /*2040*/  STL [R1+0x1fc], RZ ;  /* 0x0001fcff01007387 */ /* 0x0005e20000100800 */
[----:B---34-:R-:W-:Y:S07]  /*2050*/  @!P0 BRA `(.L_x_17) ;  /* 0x0000002c00708947 */ /* 0x018fee0003800000 */
[----:B------:R-:W1:Y:S01]  /*2060*/  S2UR UR15, SR_CgaCtaId ;  /* 0x00000000000f79c3 */ /* 0x000e620000008800 */
[----:B------:R-:W-:Y:S01]  /*2070*/  ULEA.HI UR13, UR12, UR12, URZ, 0x1 ;  /* 0x0000000c0c0d7291 */ /* 0x000fe2000f8f083f */
[----:B------:R-:W-:Y:S01]  /*2080*/  MOV R0, UR4 ;  /* 0x0000000400007c02 */ /* 0x000fe20008000f00 */
[----:B------:R-:W-:Y:S01]  /*2090*/  UMOV UR14, 0x400 ;  /* 0x00000400000e7882 */ /* 0x000fe20000000000 */
[----:B------:R-:W-:Y:S02]  /*20a0*/  UPLOP3.LUT UP0, UPT, UPT, UPT, UPT, 0x40, 0x0 ;  /* 0x000000000000789c */ /* 0x000fe40003f0e870 */
[----:B------:R-:W-:Y:S01]  /*20b0*/  ULOP3.LUT UR13, UR13, 0xffffe, URZ, 0xc0, !UPT ;  /* 0x000ffffe0d0d7892 */ /* 0x000fe2000f8ec03f */
[----:B------:R-:W-:Y:S01]  /*20c0*/  UMOV UR22, UR5 ;  /* 0x0000000500167c82 */ /* 0x000fe20008000000 */
[----:B------:R-:W-:Y:S02]  /*20d0*/  UMOV UR23, UR5 ;  /* 0x0000000500177c82 */ /* 0x000fe40008000000 */
[----:B------:R-:W-:-:S02]  /*20e0*/  UIADD3 UR13, UR12, -UR13, URZ ;  /* 0x8000000d0c0d7290 */ /* 0x000fc4000fffe03f */
[----:B-1----:R-:W-:-:S04]  /*20f0*/  ULEA UR14, UR15, UR14, 0x18 ;  /* 0x0000000e0f0e7291 */ /* 0x002fc8000f8ec03f */
[----:B------:R-:W-:-:S04]  /*2100*/  ULEA UR13, UR13, UR14, 0xc ;  /* 0x0000000e0d0d7291 */ /* 0x000fc8000f8e603f */
[----:B------:R-:W-:-:S04]  /*2110*/  UIADD3 UR13, UR13, 0x100, URZ ;  /* 0x000001000d0d7890 */ /* 0x000fc8000fffe03f */
[----:B------:R-:W-:-:S04]  /*2120*/  USHF.R.U32.HI UR13, URZ, 0x4, UR13 ;  /* 0x000000043f0d7899 */ /* 0x000fc8000801160d */
[----:B------:R-:W-:-:S12]  /*2130*/  ULOP3.LUT UR21, UR13, 0x3fff, URZ, 0xc0, !UPT ;  /* 0x00003fff0d157892 */ /* 0x000fd8000f8ec03f */
.L_x_24:
[----:B------:R-:W-:-:S06]  /*2140*/  UISETP.NE.AND UP1, UPT, UR20, 0x3, UPT ;  /* 0x000000031400788c */ /* 0x000fcc000bf25270 */
[----:B------:R-:W-:-:S13]  /*2150*/  PLOP3.LUT P1, PT, PT, PT, UP1, 0x80, 0x0 ;  /* 0x000000000000781c */ /* 0x000fda0003f2f018 */
[----:B------:R-:W-:Y:S05]  /*2160*/  @!P1 BRA `(.L_x_18) ;  /* 0x0000000000049947 */ /* 0x000fea0003800000 */
[----:B------:R-:W-:Y:S01]  /*2170*/  BPT.TRAP 0x1 ;  /* 0x000000040000795c */ /* 0x000fe20000300000 */
.L_x_18:
[----:B------:R-:W1:Y:S01]  /*2180*/  S2UR UR13, SR_CgaCtaId ;  /* 0x00000000000d79c3 */ /* 0x000e620000008800 */
[----:B------:R-:W-:Y:S01]  /*2190*/  UMOV UR12, 0x400 ;  /* 0x00000400000c7882 */ /* 0x000fe20000000000 */
[----:B------:R-:W-:Y:S01]  /*21a0*/  SHF.L.U32 R2, R0, 0x1f, RZ ;  /* 0x0000001f00027819 */ /* 0x000fe200000006ff */
[----:B-1----:R-:W-:-:S04]  /*21b0*/  ULEA UR26, UR13, UR12, 0x18 ;  /* 0x0000000c0d1a7291 */ /* 0x002fc8000f8ec03f */
[----:B------:R-:W-:-:S09]  /*21c0*/  ULEA UR12, UR22, UR26, 0x3 ;  /* 0x0000001a160c7291 */ /* 0x000fd2000f8e183f */
[----:B------:R1:W3:Y:S01]  /*21d0*/  SYNCS.PHASECHK.TRANS64.TRYWAIT P0, [UR12], R2 ;  /* 0x00000002ff0075a7 */ /* 0x0002e2000800014c */
[----:B------:R-:W-:Y:S05]  /*21e0*/  @!P1 BRA `(.L_x_19) ;  /* 0x0000000000049947 */ /* 0x000fea0003800000 */
[----:B------:R-:W-:Y:S01]  /*21f0*/  BPT.TRAP 0x1 ;  /* 0x000000040000795c */ /* 0x000fe20000300000 */
.L_x_19:
[----:B---3--:R-:W-:Y:S05]  /*2200*/  @P0 BRA `(.L_x_20) ;  /* 0x0000000000080947 */ /* 0x008fea0003800000 */
[----:B------:R-:W3:Y:S02]  /*2210*/  SYNCS.PHASECHK.TRANS64.TRYWAIT P0, [UR12], R2 ;  /* 0x00000002ff0075a7 */ /* 0x000ee4000800014c */
[----:B---3--:R-:W-:Y:S05]  /*2220*/  @!P0 BRA `(.L_x_21) ;  /* 0x0000017400e88947 */ /* 0x008fea0003800000 */
.L_x_20:
[----:B------:R-:W-:Y:S04]  /*2230*/  STL.64 [R1+0x668], R150 ;  /* 0x0006689601007387 */ /* 0x000fe80000100a00 */
        /* <DEDUP_REMOVED lines=62> */
[----:B------:R4:W-:Y:S04]  /*2620*/  STL.64 [R1+0x470], R24 ;  /* 0x0004701801007387 */ /* 0x0009e80000100a00 */
[----:B----4-:R-:W4:Y:S04]  /*2630*/  LDL.LU.64 R24, [R1] ;  /* 0x0000000001187983 */ /* 0x010f280000300a00 */
[----:B------:R-:W4:Y:S04]  /*2640*/  LDL.LU.64 R26, [R1+0x8] ;  /* 0x00000800011a7983 */ /* 0x000f280000300a00 */
        /* <DEDUP_REMOVED lines=61> */
[----:B------:R-:W4:Y:S01]  /*2a20*/  LDL.LU.64 R150, [R1+0x1f8] ;  /* 0x0001f80001967983 */ /* 0x000f220000300a00 */
[----:B------:R-:W-:-:S02]  /*2a30*/  USHF.L.U32 UR12, UR22, 0xb, URZ ;  /* 0x0000000b160c7899 */ /* 0x000fc4000800063f */
[----:B------:R-:W-:Y:S01]  /*2a40*/  UIADD3 UR13, UR26, 0x10100, URZ ;  /* 0x000101001a0d7890 */ /* 0x000fe2000fffe03f */
[----:B---3--:R-:W3:Y:S01]  /*2a50*/  S2R R3, SR_TID.X ;  /* 0x0000000000037919 */ /* 0x008ee20000002100 */
[----:B------:R-:W-:Y:S02]  /*2a60*/  ULOP3.LUT UR24, UR21, 0x10000, URZ, 0xfc, !UPT ;  /* 0x0001000015187892 */ /* 0x000fe4000f8efc3f */
[----:B------:R-:W-:Y:S01]  /*2a70*/  USHF.R.U32.HI UR13, URZ, 0x4, UR13 ;  /* 0x000000043f0d7899 */ /* 0x000fe2000801160d */
[----:B------:R-:W-:Y:S01]  /*2a80*/  STL [R1+0x468], R157 ;  /* 0x0004689d01007387 */ /* 0x000fe20000100800 */
[----:B------:R-:W-:Y:S02]  /*2a90*/  ULEA UR24, UR22, UR24, 0xa ;  /* 0x0000001816187291 */ /* 0x000fe4000f8e503f */
[----:B------:R-:W-:Y:S01]  /*2aa0*/  ULOP3.LUT UR13, UR13, 0x3fff, URZ, 0xc0, !UPT ;  /* 0x00003fff0d0d7892 */ /* 0x000fe2000f8ec03f */
[----:B------:R-:W-:Y:S01]  /*2ab0*/  STL [R1+0x464], R156 ;  /* 0x0004649c01007387 */ /* 0x000fe20000100800 */
[----:B------:R-:W-:-:S02]  /*2ac0*/  UMOV UR15, 0x40000040 ;  /* 0x40000040000f7882 */ /* 0x000fc40000000000 */
[----:B------:R-:W-:Y:S01]  /*2ad0*/  ULOP3.LUT UR13, UR13, 0x10000, URZ, 0xfc, !UPT ;  /* 0x000100000d0d7892 */ /* 0x000fe2000f8efc3f */
[----:B------:R-:W-:Y:S03]  /*2ae0*/  STL [R1+0x460], R0 ;  /* 0x0004600001007387 */ /* 0x000fe60000100800 */
[----:B------:R-:W-:-:S03]  /*2af0*/  UIADD3 UR25, UR12, UR13, URZ ;  /* 0x0000000d0c197290 */ /* 0x000fc6000fffe03f */
[----:B------:R-:W-:-:S04]  /*2b00*/  UMOV UR13, 0x80000020 ;  /* 0x80000020000d7882 */ /* 0x000fc80000000000 */
[----:B------:R-:W-:Y:S01]  /*2b10*/  UMOV UR14, UR25 ;  /* 0x00000019000e7c82 */ /* 0x000fe20008000000 */
[C---:B---3--:R-:W-:Y:S02]  /*2b20*/  IMAD.SHL.U32 R152, R3.reuse, 0x20, RZ ;  /* 0x0000002003987824 */ /* 0x048fe400078e00ff */
[----:B-1----:R-:W-:-:S03]  /*2b30*/  IMAD.SHL.U32 R2, R3, 0x200, RZ ;  /* 0x0000020003027824 */ /* 0x002fc600078e00ff */
[----:B------:R-:W-:-:S04]  /*2b40*/  LOP3.LUT R152, R152, 0x1c00, RZ, 0xc0, !PT ;  /* 0x00001c0098987812 */ /* 0x000fc800078ec0ff */
[----:B------:R-:W-:Y:S01]  /*2b50*/  LOP3.LUT R152, R152, 0x200, R2, 0xf8, !PT ;  /* 0x0000020098987812 */ /* 0x000fe200078ef802 */
[----:B------:R-:W-:-:S05]  /*2b60*/  IMAD.SHL.U32 R2, R3, 0x10, RZ ;  /* 0x0000001003027824 */ /* 0x000fca00078e00ff */
[----:B------:R-:W-:-:S04]  /*2b70*/  LOP3.LUT R152, R152, 0x1c0, R2, 0xf8, !PT ;  /* 0x000001c098987812 */ /* 0x000fc800078ef802 */
[----:B------:R-:W-:Y:S01]  /*2b80*/  LEA.HI R152, R152, UR12, RZ, 0x1d ;  /* 0x0000000c98987c11 */ /* 0x000fe2000f8fe8ff */
[----:B------:R-:W-:-:S04]  /*2b90*/  UMOV UR12, UR24 ;  /* 0x00000018000c7c82 */ /* 0x000fc80008000000 */
[----:B------:R-:W4:Y:S02]  /*2ba0*/  LDS.64 R154, [R152+UR26+0x30100] ;  /* 0x0301001a989a7984 */ /* 0x000f240008000a00 */
[----:B----4-:R-:W-:-:S06]  /*2bb0*/  WARPGROUP.ARRIVE ;  /* 0x00000000000079c5 */ /* 0x010fcc0000000000 */
[----:B------:R-:W-:Y:S03]  /*2bc0*/  HGMMA.SP.64x256x32.F32.BF16 R24, gdesc[UR12], R24, UP0, R154, 0x0, gsb0 ;  /* 0x0be09a000c1879f0 */ /* 0x000fe6000b801a18 */
[----:B------:R-:W-:Y:S02]  /*2bd0*/  WARPGROUP.DEPBAR.LE gsb0, 0x0 ;  /* 0x00008000000079c5 */ /* 0x000fe40000010000 */
[----:B------:R-:W-:Y:S01]  /*2be0*/  STL.64 [R1], R24 ;  /* 0x0000001801007387 */ /* 0x000fe20000100a00 */
[----:B------:R-:W-:Y:S01]  /*2bf0*/  IMAD.MOV.U32 R3, RZ, RZ, R150 ;  /* 0x000000ffff037224 */ /* 0x000fe200078e0096 */
[----:B------:R-:W-:Y:S01]  /*2c00*/  MOV R4, R149 ;  /* 0x0000009500047202 */ /* 0x000fe20000000f00 */
[----:B------:R-:W-:Y:S01]  /*2c10*/  IMAD.MOV.U32 R2, RZ, RZ, R151 ;  /* 0x000000ffff027224 */ /* 0x000fe200078e0097 */
[----:B------:R-:W-:Y:S01]  /*2c20*/  STL.64 [R1+0x8], R26 ;  /* 0x0000081a01007387 */ /* 0x000fe20000100a00 */
[----:B------:R-:W-:Y:S01]  /*2c30*/  IMAD.MOV.U32 R5, RZ, RZ, R148 ;  /* 0x000000ffff057224 */ /* 0x000fe200078e0094 */
[----:B------:R-:W-:Y:S01]  /*2c40*/  MOV R9, R144 ;  /* 0x0000009000097202 */ /* 0x000fe20000000f00 */
[----:B0-----:R-:W-:Y:S01]  /*2c50*/  IMAD.MOV.U32 R7, RZ, RZ, R146 ;  /* 0x000000ffff077224 */ /* 0x001fe200078e0092 */
[----:B------:R-:W-:Y:S01]  /*2c60*/  STL.64 [R1+0x10], R28 ;  /* 0x0000101c01007387 */ /* 0x000fe20000100a00 */
[----:B------:R-:W-:Y:S01]  /*2c70*/  IMAD.MOV.U32 R6, RZ, RZ, R147 ;  /* 0x000000ffff067224 */ /* 0x000fe200078e0093 */
[----:B------:R-:W-:Y:S01]  /*2c80*/  MOV R14, R139 ;  /* 0x0000008b000e7202 */ /* 0x000fe20000000f00 */
[----:B------:R-:W-:Y:S01]  /*2c90*/  IMAD.MOV.U32 R8, RZ, RZ, R145 ;  /* 0x000000ffff087224 */ /* 0x000fe200078e0091 */
        /* <DEDUP_REMOVED lines=32> */
[----:B------:R0:W-:Y:S01]  /*2ea0*/  STL.64 [R1+0x58], R46 ;  /* 0x0000582e01007387 */ /* 0x0001e20000100a00 */
[----:B------:R-:W-:Y:S01]  /*2eb0*/  IMAD.MOV.U32 R164, RZ, RZ, R122 ;  /* 0x000000ffffa47224 */ /* 0x000fe200078e007a */
[----:B------:R-:W-:Y:S01]  /*2ec0*/  MOV R192, R94 ;  /* 0x0000005e00c07202 */ /* 0x000fe20000000f00 */
[----:B------:R-:W-:Y:S01]  /*2ed0*/  IMAD.MOV.U32 R163, RZ, RZ, R123 ;  /* 0x000000ffffa37224 */ /* 0x000fe200078e007b */
[----:B------:R-:W3:Y:S01]  /*2ee0*/  LDL.LU.64 R150, [R1+0x668] ;  /* 0x0006680001967983 */ /* 0x000ee20000300a00 */
        /* <DEDUP_REMOVED lines=36> */
[----:B------:R-:W-:-:S02]  /*3130*/  IMAD.MOV.U32 R188, RZ, RZ, R98 ;  /* 0x000000ffffbc7224 */ /* 0x000fc400078e0062 */
[----:B------:R-:W-:Y:S01]  /*3140*/  IMAD.MOV.U32 R190, RZ, RZ, R96 ;  /* 0x000000ffffbe7224 */ /* 0x000fe200078e0060 */
[----:B------:R-:W3:Y:S01]  /*3150*/  LDL.LU.64 R130, [R1+0x618] ;  /* 0x0006180001827983 */ /* 0x000ee20000300a00 */
[----:B------:R-:W-:Y:S02]  /*3160*/  IMAD.MOV.U32 R189, RZ, RZ, R97 ;  /* 0x000000ffffbd7224 */ /* 0x000fe400078e0061 */
[----:B------:R-:W-:Y:S01]  /*3170*/  IMAD.MOV.U32 R191, RZ, RZ, R95 ;  /* 0x000000ffffbf7224 */ /* 0x000fe200078e005f */
[----:B------:R-:W3:Y:S01]  /*3180*/  LDL.LU.64 R128, [R1+0x610] ;  /* 0x0006100001807983 */ /* 0x000ee20000300a00 */
[----:B------:R-:W-:Y:S02]  /*3190*/  IMAD.MOV.U32 R194, RZ, RZ, R92 ;  /* 0x000000ffffc27224 */ /* 0x000fe400078e005c */
        /* <DEDUP_REMOVED lines=53> */
[----:B------:R-:W-:-:S03]  /*34f0*/  IMAD.MOV.U32 R157, RZ, RZ, R48 ;  /* 0x000000ffff9d7224 */ /* 0x000fc600078e0030 */
[----:B------:R-:W3:Y:S04]  /*3500*/  LDL.LU.64 R90, [R1+0x578] ;  /* 0x00057800015a7983 */ /* 0x000ee80000300a00 */
        /* <DEDUP_REMOVED lines=21> */
[----:B0-----:R-:W3:Y:S04]  /*3660*/  LDL.LU.64 R46, [R1+0x4c8] ;  /* 0x0004c800012e7983 */ /* 0x001ee80000300a00 */
        /* <DEDUP_REMOVED lines=11> */
[----:B------:R-:W3:Y:S01]  /*3720*/  LDS.64 R152, [R152+UR26+0x30500] ;  /* 0x0305001a98987984 */ /* 0x000ee20008000a00 */
[----:B------:R-:W-:Y:S01]  /*3730*/  UIADD3 UR12, UR24, 0x200, URZ ;  /* 0x00000200180c7890 */ /* 0x000fe2000fffe03f */
[----:B------:R-:W-:Y:S01]  /*3740*/  UMOV UR13, 0x80000020 ;  /* 0x80000020000d7882 */ /* 0x000fe20000000000 */
[----:B---3--:R-:W-:-:S07]  /*3750*/  WARPGROUP.ARRIVE ;  /* 0x00000000000079c5 */ /* 0x008fce0000000000 */
[----:B------:R-:W-:Y:S03]  /*3760*/  HGMMA.SP.64x256x32.F32.BF16 R24, gdesc[UR12], R24, UP0, R152, 0x0, gsb0 ;  /* 0x0be098000c1879f0 */ /* 0x000fe6000b801a18 */
[----:B------:R-:W-:Y:S02]  /*3770*/  WARPGROUP.DEPBAR.LE gsb0, 0x0 ;  /* 0x00008000000079c5 */ /* 0x000fe40000010000 */
        /* <DEDUP_REMOVED lines=64> */
[----:B0-----:R-:W3:Y:S04]  /*3b80*/  LDL.LU R24, [R1] ;  /* 0x0000000001187983 */ /* 0x001ee80000300800 */
[----:B------:R-:W3:Y:S04]  /*3b90*/  LDL.LU R25, [R1+0x4] ;  /* 0x0000040001197983 */ /* 0x000ee80000300800 */
        /* <DEDUP_REMOVED lines=21> */
[----:B------:R-:W3:Y:S01]  /*3cf0*/  LDL.LU R47, [R1+0x5c] ;  /* 0x00005c00012f7983 */ /* 0x000ee20000300800 */
[----:B------:R-:W-:Y:S01]  /*3d00*/  IMAD.MOV.U32 R48, RZ, RZ, R157 ;  /* 0x000000ffff307224 */ /* 0x000fe200078e009d */
[----:B------:R-:W-:Y:S01]  /*3d10*/  MOV R50, R0 ;  /* 0x0000000000327202 */ /* 0x000fe20000000f00 */
        /* <DEDUP_REMOVED lines=41> */
[----:B------:R-:W-:Y:S01]  /*3fb0*/  UIADD3 UR12, UR24, 0x2, URZ ;  /* 0x00000002180c7890 */ /* 0x000fe2000fffe03f */
[----:B------:R-:W-:Y:S01]  /*3fc0*/  IMAD.MOV.U32 R76, RZ, RZ, R210 ;  /* 0x000000ffff4c7224 */ /* 0x000fe200078e00d2 */
[----:B------:R-:W-:Y:S01]  /*3fd0*/  UIADD3 UR14, UR25, 0x4, URZ ;  /* 0x00000004190e7890 */ /* 0x000fe2000fffe03f */
[----:B------:R-:W-:Y:S01]  /*3fe0*/  IMAD.MOV.U32 R77, RZ, RZ, R209 ;  /* 0x000000ffff4d7224 */ /* 0x000fe200078e00d1 */
[----:B------:R-:W-:Y:S01]  /*3ff0*/  UMOV UR13, 0x80000020 ;  /* 0x80000020000d7882 */ /* 0x000fe20000000000 */
[----:B------:R-:W-:Y:S01]  /*4000*/  IMAD.MOV.U32 R78, RZ, RZ, R208 ;  /* 0x000000ffff4e7224 */ /* 0x000fe200078e00d0 */
[----:B------:R-:W-:Y:S01]  /*4010*/  UMOV UR15, 0x40000040 ;  /* 0x40000040000f7882 */ /* 0x000fe20000000000 */
[----:B------:R-:W-:Y:S01]  /*4020*/  IMAD.MOV.U32 R79, RZ, RZ, R207 ;  /* 0x000000ffff4f7224 */ /* 0x000fe200078e00cf */
[----:B------:R0:W5:Y:S01]  /*4030*/  LDL.LU R157, [R1+0x468] ;  /* 0x00046800019d7983 */ /* 0x0001620000300800 */
[----:B------:R-:W-:-:S02]  /*4040*/  IMAD.MOV.U32 R81, RZ, RZ, R205 ;  /* 0x000000ffff517224 */ /* 0x000fc400078e00cd */
[----:B------:R-:W-:Y:S01]  /*4050*/  IMAD.MOV.U32 R82, RZ, RZ, R204 ;  /* 0x000000ffff527224 */ /* 0x000fe200078e00cc */
[----:B------:R0:W5:Y:S01]  /*4060*/  LDL.LU R156, [R1+0x464] ;  /* 0x00046400019c7983 */ /* 0x0001620000300800 */
[----:B------:R-:W-:Y:S02]  /*4070*/  IMAD.MOV.U32 R83, RZ, RZ, R203 ;  /* 0x000000ffff537224 */ /* 0x000fe400078e00cb */
[----:B------:R-:W-:Y:S01]  /*4080*/  IMAD.MOV.U32 R84, RZ, RZ, R202 ;  /* 0x000000ffff547224 */ /* 0x000fe200078e00ca */
[----:B------:R0:W5:Y:S01]  /*4090*/  LDL.LU R0, [R1+0x460] ;  /* 0x0004600001007983 */ /* 0x0001620000300800 */
[----:B------:R-:W-:Y:S02]  /*40a0*/  IMAD.MOV.U32 R86, RZ, RZ, R200 ;  /* 0x000000ffff567224 */ /* 0x000fe400078e00c8 */
[----:B------:R-:W-:Y:S02]  /*40b0*/  IMAD.MOV.U32 R87, RZ, RZ, R199 ;  /* 0x000000ffff577224 */ /* 0x000fe400078e00c7 */
[----:B------:R-:W-:-:S02]  /*40c0*/  IMAD.MOV.U32 R88, RZ, RZ, R198 ;  /* 0x000000ffff587224 */ /* 0x000fc400078e00c6 */
[----:B------:R-:W-:Y:S02]  /*40d0*/  IMAD.MOV.U32 R89, RZ, RZ, R197 ;  /* 0x000000ffff597224 */ /* 0x000fe400078e00c5 */
[----:B------:R-:W-:Y:S02]  /*40e0*/  IMAD.MOV.U32 R91, RZ, RZ, R195 ;  /* 0x000000ffff5b7224 */ /* 0x000fe400078e00c3 */
[----:B------:R-:W-:Y:S02]  /*40f0*/  IMAD.MOV.U32 R92, RZ, RZ, R194 ;  /* 0x000000ffff5c7224 */ /* 0x000fe400078e00c2 */
        /* <DEDUP_REMOVED lines=46> */
[----:B------:R-:W-:-:S06]  /*43e0*/  IMAD.MOV.U32 R151, RZ, RZ, R2 ;  /* 0x000000ffff977224 */ /* 0x000fcc00078e0002 */
[----:B---3--:R-:W-:-:S06]  /*43f0*/  WARPGROUP.ARRIVE ;  /* 0x00000000000079c5 */ /* 0x008fcc0000000000 */
[----:B------:R-:W-:Y:S03]  /*4400*/  HGMMA.SP.64x256x32.F32.BF16 R24, gdesc[UR12], R24, R155, 0x0, gsb0 ;  /* 0x0be09b000c1879f0 */ /* 0x000fe60008001a18 */
[----:B------:R-:W-:Y:S02]  /*4410*/  WARPGROUP.DEPBAR.LE gsb0, 0x0 ;  /* 0x00008000000079c5 */ /* 0x000fe40000010000 */
[----:B------:R-:W-:Y:S04]  /*4420*/  STL.64 [R1], R24 ;  /* 0x0000001801007387 */ /* 0x000fe80000100a00 */
        /* <DEDUP_REMOVED lines=63> */
[----:B-1----:R-:W3:Y:S04]  /*4820*/  LDL.LU.64 R150, [R1+0x458] ;  /* 0x0004580001967983 */ /* 0x002ee80000300a00 */
        /* <DEDUP_REMOVED lines=62> */
[----:B------:R-:W3:Y:S01]  /*4c10*/  LDL.LU.64 R24, [R1+0x260] ;  /* 0x0002600001187983 */ /* 0x000ee20000300a00 */
[----:B------:R-:W-:Y:S01]  /*4c20*/  UIADD3 UR12, UR24, 0x202, URZ ;  /* 0x00000202180c7890 */ /* 0x000fe2000fffe03f */
[----:B------:R-:W-:Y:S01]  /*4c30*/  UMOV UR13, 0x80000020 ;  /* 0x80000020000d7882 */ /* 0x000fe20000000000 */
[----:B---3--:R-:W-:-:S07]  /*4c40*/  WARPGROUP.ARRIVE ;  /* 0x00000000000079c5 */ /* 0x008fce0000000000 */
[----:B------:R-:W-:Y:S03]  /*4c50*/  HGMMA.SP.64x256x32.F32.BF16 R24, gdesc[UR12], R24, R153, 0x0, gsb0 ;  /* 0x0be099000c1879f0 */ /* 0x000fe60008001a18 */
[----:B------:R-:W-:Y:S02]  /*4c60*/  WARPGROUP.DEPBAR.LE gsb0, 0x0 ;  /* 0x00008000000079c5 */ /* 0x000fe40000010000 */
[----:B0-----:R-:W-:Y:S05]  /*4c70*/  @!P1 BRA `(.L_x_22) ;  /* 0x0000000000049947 */ /* 0x001fea0003800000 */
[----:B------:R-:W-:Y:S01]  /*4c80*/  BPT.TRAP 0x1 ;  /* 0x000000040000795c */ /* 0x000fe20000300000 */
.L_x_22:
[----:B------:R-:W3:Y:S02]  /*4c90*/  LDL R2, [R1+0x200] ;  /* 0x0002000001027983 */ /* 0x000ee40000100800 */
[----:B---3-5:R-:W-:-:S13]  /*4ca0*/  LOP3.LUT P0, RZ, R157, R2, RZ, 0xc0, !PT ;  /* 0x000000029dff7212 */ /* 0x028fda000780c0ff */
[----:B------:R-:W-:-:S05]  /*4cb0*/  VOTEU.ANY UP0, P0 ;  /* 0x00000000003f7886 */ /* 0x000fca0000000100 */
[----:B------:R-:W-:-:S04]  /*4cc0*/  @UP0 ULEA UR12, UR23, UR26, 0x3 ;  /* 0x0000001a170c0291 */ /* 0x000fc8000f8e183f */
[----:B------:R-:W-:Y:S02]  /*4cd0*/  @UP0 UIADD3 UR12, UR12, 0x20, URZ ;  /* 0x000000200c0c0890 */ /* 0x000fe4000fffe03f */
[----:B------:R-:W-:-:S04]  /*4ce0*/  UISETP.GT.U32.AND UP0, UPT, UR6, 0x1, UPT ;  /* 0x000000010600788c */ /* 0x000fc8000bf04070 */
[----:B------:R-:W-:-:S05]  /*4cf0*/  IMAD.U32 R2, RZ, RZ, UR12 ;  /* 0x0000000cff027e24 */ /* 0x000fca000f8e00ff */
[----:B------:R-:W-:-:S04]  /*4d00*/  @P0 PRMT R2, R156, 0x654, R2 ;  /* 0x000006549c020816 */ /* 0x000fc80000000002 */
[----:B------:R0:W-:Y:S01]  /*4d10*/  @P0 SYNCS.ARRIVE.TRANS64.RED.A1T0 RZ, [R2+URZ], RZ ;  /* 0x000000ff02ff09a7 */ /* 0x0001e2000810043f */
[----:B------:R-:W-:-:S13]  /*4d20*/  PLOP3.LUT P0, PT, PT, PT, UP0, 0x80, 0x0 ;  /* 0x000000000000781c */ /* 0x000fda0003f0f008 */
[----:B0-----:R-:W-:Y:S05]  /*4d30*/  @P0 BRA `(.L_x_23) ;  /* 0x0000000000040947 */ /* 0x001fea0003800000 */
[----:B------:R-:W-:Y:S01]  /*4d40*/  BPT.TRAP 0x1 ;  /* 0x000000040000795c */ /* 0x000fe20000300000 */
.L_x_23:
[----:B------:R-:W-:Y:S02]  /*4d50*/  UISETP.GT.AND UP3, UPT, UR11, 0x1, UPT ;  /* 0x000000010b00788c */ /* 0x000fe4000bf64270 */
[----:B------:R-:W-:Y:S02]  /*4d60*/  UIADD3 UR22, UR22, 0x1, URZ ;  /* 0x0000000116167890 */ /* 0x000fe4000fffe03f */
[----:B------:R-:W-:Y:S02]  /*4d70*/  UIADD3 UR23, UR23, 0x1, URZ ;  /* 0x0000000117177890 */ /* 0x000fe4000fffe03f */
[----:B------:R-:W-:Y:S01]  /*4d80*/  PLOP3.LUT P0, PT, PT, PT, UP3, 0x80, 0x0 ;  /* 0x000000000000781c */ /* 0x000fe20003f0f038 */
[----:B------:R-:W-:Y:S02]  /*4d90*/  UISETP.NE.AND UP0, UPT, UR22, 0x4, UPT ;  /* 0x000000041600788c */ /* 0x000fe4000bf05270 */
[----:B------:R-:W-:Y:S02]  /*4da0*/  UISETP.NE.AND UP1, UPT, UR23, 0x4, UPT ;  /* 0x000000041700788c */ /* 0x000fe4000bf25270 */
[----:B------:R-:W-:-:S02]  /*4db0*/  USEL UR12, URZ, 0x1, UP0 ;  /* 0x000000013f0c7887 */ /* 0x000fc40008000000 */
[----:B------:R-:W-:Y:S02]  /*4dc0*/  USEL UR22, UR22, URZ, UP0 ;  /* 0x0000003f16167287 */ /* 0x000fe40008000000 */
[----:B------:R-:W-:Y:S02]  /*4dd0*/  UIADD3 UR11, UR11, -0x1, URZ ;  /* 0xffffffff0b0b7890 */ /* 0x000fe4000fffe03f */
[----:B------:R-:W-:Y:S01]  /*4de0*/  USEL UR23, UR23, URZ, UP1 ;  /* 0x0000003f17177287 */ /* 0x000fe20008800000 */
[----:B------:R-:W-:Y:S01]  /*4df0*/  LOP3.LUT R0, R0, UR12, RZ, 0x3c, !PT ;  /* 0x0000000c00007c12 */ /* 0x000fe2000f8e3cff */
[----:B------:R-:W-:Y:S01]  /*4e00*/  UPLOP3.LUT UP0, UPT, UPT, UPT, UPT, 0x80, 0x0 ;  /* 0x000000000000789c */ /* 0x000fe20003f0f070 */
[----:B------:R-:W-:Y:S10]  /*4e10*/  @P0 BRA `(.L_x_24) ;  /* 0xffffffd000c80947 */ /* 0x000ff4000383ffff */
.L_x_17:
[----:B------:R-:W1:Y:S01]  /*4e20*/  S2R R5, SR_TID.X ;  /* 0x0000000000057919 */ /* 0x000e620000002100 */
[----:B------:R-:W-:Y:S02]  /*4e30*/  USHF.L.U32 UR11, UR10, 0x8, URZ ;  /* 0x000000080a0b7899 */ /* 0x000fe4000800063f */
[----:B------:R-:W-:Y:S01]  /*4e40*/  USHF.R.S32.HI UR12, URZ, 0x1f, UR8 ;  /* 0x0000001f3f0c7899 */ /* 0x000fe20008011408 */
[----:B------:R-:W3:Y:S01]  /*4e50*/  S2R R4, SR_TID.X ;  /* 0x0000000000047919 */ /* 0x000ee20000002100 */
[----:B------:R-:W-:Y:S01]  /*4e60*/  ULDC.64 UR14, c[0x0][0x6d0] ;  /* 0x0001b400000e7ab9 */ /* 0x000fe20000000a00 */
[----:B------:R-:W-:Y:S01]  /*4e70*/  USHF.L.U32 UR13, UR9, 0x8, URZ ;  /* 0x00000008090d7899 */ /* 0x000fe2000800063f */
[----:B------:R-:W-:Y:S01]  /*4e80*/  IMAD.U32 R12, RZ, RZ, UR14 ;  /* 0x0000000eff0c7e24 */ /* 0x000fe2000f8e00ff */
[----:B------:R-:W-:Y:S02]  /*4e90*/  UIMAD UR10, UR12, UR14, URZ ;  /* 0x0000000e0c0a72a4 */ /* 0x000fe4000f8e023f */
[----:B------:R-:W-:-:S02]  /*4ea0*/  UIADD3 UR5, UR7, UR5, URZ ;  /* 0x0000000507057290 */ /* 0x000fc4000fffe03f */
[----:B------:R-:W-:Y:S01]  /*4eb0*/  UIMAD UR10, UR8, UR15, UR10 ;  /* 0x0000000f080a72a4 */ /* 0x000fe2000f8e020a */
[----:B------:R-:W-:Y:S02]  /*4ec0*/  ULDC UR14, c[0x0][0x284] ;  /* 0x0000a100000e7ab9 */ /* 0x000fe40000000800 */
[----:B------:R-:W-:Y:S01]  /*4ed0*/  ULDC UR15, c[0x0][0x288] ;  /* 0x0000a200000f7ab9 */ /* 0x000fe20000000800 */
[----:B------:R-:W-:Y:S01]  /*4ee0*/  IMAD.U32 R231, RZ, RZ, UR14 ;  /* 0x0000000effe77e24 */ /* 0x000fe2000f8e00ff */
[----:B------:R-:W-:Y:S02]  /*4ef0*/  UISETP.GE.AND UP1, UPT, UR13, UR15, UPT ;  /* 0x0000000f0d00728c */ /* 0x000fe4000bf26270 */
[----:B------:R-:W-:Y:S02]  /*4f00*/  UISETP.GT.U32.AND UP0, UPT, UR5, 0x3, UPT ;  /* 0x000000030500788c */ /* 0x000fe4000bf04070 */
[----:B------:R-:W-:Y:S02]  /*4f10*/  UISETP.GE.OR UP1, UPT, UR11, UR14, UP1 ;  /* 0x0000000e0b00728c */ /* 0x000fe40008f26670 */
[----:B------:R-:W-:-:S04]  /*4f20*/  UISETP.LT.U32.AND UP0, UPT, UR7, 0x4, UP0 ;  /* 0x000000040700788c */ /* 0x000fc80008701070 */
[----:B------:R-:W-:Y:S02]  /*4f30*/  PLOP3.LUT P0, PT, PT, PT, UP1, 0x80, 0x0 ;  /* 0x000000000000781c */ /* 0x000fe40003f0f018 */
[----:B-1----:R-:W-:Y:S02]  /*4f40*/  LOP3.LUT R3, R5, 0x60, RZ, 0xc0, !PT ;  /* 0x0000006005037812 */ /* 0x002fe400078ec0ff */
[----:B------:R-:W-:Y:S02]  /*4f50*/  SHF.R.U32.HI R2, RZ, 0x2, R5 ;  /* 0x00000002ff027819 */ /* 0x000fe40000011605 */
[----:B------:R-:W-:Y:S02]  /*4f60*/  SHF.R.U32.HI R3, RZ, 0x5, R3 ;  /* 0x00000005ff037819 */ /* 0x000fe40000011603 */
[----:B------:R-:W-:Y:S02]  /*4f70*/  LOP3.LUT R2, R2, 0x7, RZ, 0xc0, !PT ;  /* 0x0000000702027812 */ /* 0x000fe400078ec0ff */
[----:B---3--:R-:W-:Y:S01]  /*4f80*/  SHF.R.U32.HI R4, RZ, 0x7, R4 ;  /* 0x00000007ff047819 */ /* 0x008fe20000011604 */
[----:B------:R-:W-:-:S02]  /*4f90*/  IMAD.SHL.U32 R0, R3, 0x10, RZ ;  /* 0x0000001003007824 */ /* 0x000fc400078e00ff */
[----:B------:R-:W-:-:S03]  /*4fa0*/  IMAD R3, R3, -0x10, -R2 ;  /* 0xfffffff003037824 */ /* 0x000fc600078e0a02 */
[----:B------:R-:W-:Y:S02]  /*4fb0*/  LOP3.LUT R0, R0, 0xfffffff0, R2, 0xe2, !PT ;  /* 0xfffffff000007812 */ /* 0x000fe400078ee202 */
[----:B------:R-:W-:-:S04]  /*4fc0*/  SHF.R.U32.HI R2, RZ, 0x1, R5 ;  /* 0x00000001ff027819 */ /* 0x000fc80000011605 */
[----:B------:R-:W-:Y:S02]  /*4fd0*/  LOP3.LUT R2, R0, 0x40, R2, 0xf8, !PT ;  /* 0x0000004000027812 */ /* 0x000fe400078ef802 */
[----:B------:R-:W-:Y:S01]  /*4fe0*/  LOP3.LUT R0, R4, 0x1, RZ, 0xc0, !PT ;  /* 0x0000000104007812 */ /* 0x000fe200078ec0ff */
[----:B------:R-:W-:Y:S01]  /*4ff0*/  IMAD.MOV.U32 R4, RZ, RZ, -0x2 ;  /* 0xfffffffeff047424 */ /* 0x000fe200078e00ff */
[----:B------:R-:W-:-:S03]  /*5000*/  LOP3.LUT R2, R2, UR11, RZ, 0xfc, !PT ;  /* 0x0000000b02027c12 */ /* 0x000fc6000f8efcff */
[----:B------:R-:W-:Y:S01]  /*5010*/  IMAD R0, R0, -0x40, R3 ;  /* 0xffffffc000007824 */ /* 0x000fe200078e0203 */
[----:B------:R-:W-:-:S04]  /*5020*/  SHF.R.S32.HI R3, RZ, 0x1f, R2 ;  /* 0x0000001fff037819 */ /* 0x000fc80000011402 */
[----:B------:R-:W-:Y:S01]  /*5030*/  IADD3 R231, R231, -UR11, R0 ;  /* 0x8000000be7e77c10 */ /* 0x000fe2000fffe000 */
[----:B------:R-:W-:Y:S01]  /*5040*/  IMAD.WIDE.U32 R12, R12, UR8, R2 ;  /* 0x000000080c0c7c25 */ /* 0x000fe2000f8e0002 */
[----:B------:R-:W-:Y:S01]  /*5050*/  LOP3.LUT R0, R5, 0x3, RZ, 0xc0, !PT ;  /* 0x0000000305007812 */ /* 0x000fe200078ec0ff */
[----:B------:R-:W-:-:S03]  /*5060*/  USEL UR11, URZ, 0x1, !UP0 ;  /* 0x000000013f0b7887 */ /* 0x000fc6000c000000 */
[----:B------:R-:W-:Y:S01]  /*5070*/  IADD3 R13, R13, UR10, RZ ;  /* 0x0000000a0d0d7c10 */ /* 0x000fe2000fffe0ff */
[----:B------:R-:W-:Y:S01]  /*5080*/  USHF.R.U32.HI UR10, URZ, 0x2, UR5 ;  /* 0x000000023f0a7899 */ /* 0x000fe20008011605 */
[----:B------:R-:W-:Y:S01]  /*5090*/  IMAD R0, R0, R4, UR15 ;  /* 0x0000000f00007e24 */ /* 0x000fe2000f8e0204 */
[----:B------:R-:W-:Y:S02]  /*50a0*/  ULOP3.LUT UR5, UR5, 0x3, URZ, 0xc0, !UPT ;  /* 0x0000000305057892 */ /* 0x000fe4000f8ec03f */
[----:B------:R-:W-:Y:S01]  /*50b0*/  ULOP3.LUT UR10, UR10, 0x1, URZ, 0xc0, !UPT ;  /* 0x000000010a0a7892 */ /* 0x000fe2000f8ec03f */
[----:B------:R-:W-:-:S03]  /*50c0*/  VIADD R0, R0, -UR13 ;  /* 0x8000000d00007c36 */ /* 0x000fc60008000000 */
[----:B------:R-:W-:-:S04]  /*50d0*/  UISETP.NE.U32.AND UP3, UPT, UR10, 0x1, UPT ;  /* 0x000000010a00788c */ /* 0x000fc8000bf65070 */
[----:B------:R-:W-:-:S04]  /*50e0*/  UISETP.GT.U32.AND UP3, UPT, UR7, 0x3, !UP3 ;  /* 0x000000030700788c */ /* 0x000fc8000df64070 */
[----:B------:R-:W-:-:S04]  /*50f0*/  USEL UR10, URZ, 0x1, !UP3 ;  /* 0x000000013f0a7887 */ /* 0x000fc8000d800000 */
[----:B------:R-:W-:Y:S01]  /*5100*/  ULOP3.LUT UR4, UR10, UR4, UR11, 0x96, !UPT ;  /* 0x000000040a047292 */ /* 0x000fe2000f8e960b */
[----:B------:R-:W-:Y:S11]  /*5110*/  @P0 BRA `(.L_x_25) ;  /* 0x0000012800600947 */ /* 0x000ff60003800000 */
[----:B------:R-:W-:Y:S01]  /*5120*/  UIMAD.WIDE UR10, UR9, 0x100, URZ ;  /* 0x00000100090a78a5 */ /* 0x000fe2000f8e023f */
[----:B------:R-:W-:Y:S01]  /*5130*/  FSETP.NEU.AND P1, PT, RZ, UR19, PT ;  /* 0x00000013ff007c0b */ /* 0x000fe2000bf2d000 */
[----:B------:R-:W-:Y:S01]  /*5140*/  IMAD.SHL.U32 R4, R5, 0x2, RZ ;  /* 0x0000000205047824 */ /* 0x000fe200078e00ff */
[----:B------:R-:W-:Y:S01]  /*5150*/  ULDC.64 UR26, c[0x0][0x6c8] ;  /* 0x0001b200001a7ab9 */ /* 0x000fe20000000a00 */
[----:B------:R-:W-:Y:S01]  /*5160*/  ISETP.GT.AND P2, PT, R231, RZ, PT ;  /* 0x000000ffe700720c */ /* 0x000fe20003f44270 */
[----:B------:R-:W-:Y:S01]  /*5170*/  UIMAD UR9, UR11, UR26, URZ ;  /* 0x0000001a0b0972a4 */ /* 0x000fe2000f8e023f */
[----:B------:R-:W-:Y:S01]  /*5180*/  MOV R8, UR10 ;  /* 0x0000000a00087c02 */ /* 0x000fe20008000f00 */
[----:B------:R-:W-:Y:S01]  /*5190*/  IMAD.U32 R18, RZ, RZ, UR27 ;  /* 0x0000001bff127e24 */ /* 0x000fe2000f8e00ff */
[----:B------:R-:W-:Y:S01]  /*51a0*/  BSSY B0, `(.L_x_25) ;  /* 0x000128f000007945 */ /* 0x000fe20003800000 */
[----:B------:R-:W-:Y:S02]  /*51b0*/  ISETP.GT.AND P0, PT, R0, RZ, P2 ;  /* 0x000000ff0000720c */ /* 0x000fe40001704270 */
[----:B------:R-:W-:-:S05]  /*51c0*/  LOP3.LUT R8, R8, 0x6, R4, 0xf8, !PT ;  /* 0x0000000608087812 */ /* 0x000fca00078ef804 */
[----:B------:R-:W-:-:S04]  /*51d0*/  IMAD.WIDE.U32 R12, R8, UR26, R12 ;  /* 0x0000001a080c7c25 */ /* 0x000fc8000f8e000c */
[----:B------:R-:W-:-:S04]  /*51e0*/  IMAD R18, R8, R18, UR9 ;  /* 0x0000000908127e24 */ /* 0x000fc8000f8e0212 */
[----:B------:R-:W-:Y:S01]  /*51f0*/  IMAD.IADD R18, R13, 0x1, R18 ;  /* 0x000000010d127824 */ /* 0x000fe200078e0212 */
[----:B------:R-:W-:Y:S06]  /*5200*/  @!P1 BRA `(.L_x_26) ;  /* 0x000000d800949947 */ /* 0x000fec0003800000 */
[----:B------:R-:W-:Y:S01]  /*5210*/  ULDC.64 UR14, c[0x0][0x6b8] ;  /* 0x0001ae00000e7ab9 */ /* 0x000fe20000000a00 */
[----:B------:R-:W-:Y:S01]  /*5220*/  ULDC.64 UR24, c[0x0][0x6b0] ;  /* 0x0001ac0000187ab9 */ /* 0x000fe20000000a00 */
[----:B------:R-:W-:Y:S02]  /*5230*/  UIMAD UR10, UR12, UR14, URZ ;  /* 0x0000000e0c0a72a4 */ /* 0x000fe4000f8e023f */
[----:B------:R-:W-:Y:S01]  /*5240*/  IMAD.U32 R10, RZ, RZ, UR14 ;  /* 0x0000000eff0a7e24 */ /* 0x000fe2000f8e00ff */
[----:B------:R-:W-:Y:S01]  /*5250*/  UIMAD UR11, UR11, UR24, URZ ;  /* 0x000000180b0b72a4 */ /* 0x000fe2000f8e023f */
[----:B------:R-:W3:Y:S01]  /*5260*/  LDL.LU R19, [R1] ;  /* 0x0000000001137983 */ /* 0x000ee20000300800 */
[----:B------:R-:W-:Y:S02]  /*5270*/  UIMAD UR10, UR8, UR15, UR10 ;  /* 0x0000000f080a72a4 */ /* 0x000fe4000f8e020a */
[----:B0-----:R-:W-:Y:S01]  /*5280*/  IMAD.WIDE.U32 R6, R10, UR8, R2 ;  /* 0x000000080a067c25 */ /* 0x001fe2000f8e0002 */
[----:B------:R-:W-:Y:S01]  /*5290*/  ULDC.64 UR22, c[0x0][0x6a8] ;  /* 0x0001aa0000167ab9 */ /* 0x000fe20000000a00 */
[----:B------:R-:W-:Y:S01]  /*52a0*/  ULDC.64 UR12, c[0x0][0x6c0] ;  /* 0x0001b000000c7ab9 */ /* 0x000fe20000000a00 */
[----:B------:R-:W-:Y:S01]  /*52b0*/  ISETP.GT.AND P3, PT, R0, 0x1, P2 ;  /* 0x000000010000780c */ /* 0x000fe20001764270 */
[----:B------:R-:W-:Y:S01]  /*52c0*/  IMAD.U32 R9, RZ, RZ, UR25 ;  /* 0x00000019ff097e24 */ /* 0x000fe2000f8e00ff */
[----:B------:R-:W-:Y:S01]  /*52d0*/  IADD3 R5, R7, UR10, RZ ;  /* 0x0000000a07057c10 */ /* 0x000fe2000fffe0ff */
[----:B------:R-:W-:Y:S01]  /*52e0*/  IMAD.MOV.U32 R4, RZ, RZ, R6 ;  /* 0x000000ffff047224 */ /* 0x000fe200078e0006 */
[----:B------:R-:W4:Y:S01]  /*52f0*/  LDL.LU R21, [R1+0x4] ;  /* 0x0000040001157983 */ /* 0x000f220000300800 */
[----:B------:R-:W-:-:S02]  /*5300*/  IMAD R9, R8, R9, UR11 ;  /* 0x0000000b08097e24 */ /* 0x000fc4000f8e0209 */
[----:B------:R-:W-:-:S04]  /*5310*/  IMAD.WIDE.U32 R14, R8, UR24, R4 ;  /* 0x00000018080e7c25 */ /* 0x000fc8000f8e0004 */
[----:B------:R-:W-:Y:S01]  /*5320*/  IMAD.IADD R11, R15, 0x1, R9 ;  /* 0x000000010f0b7824 */ /* 0x000fe200078e0209 */
[----:B------:R-:W-:-:S04]  /*5330*/  LEA R16, P1, R14, UR22, 0x2 ;  /* 0x000000160e107c11 */ /* 0x000fc8000f8210ff */
[----:B------:R-:W-:-:S05]  /*5340*/  LEA.HI.X R17, R14, UR23, R11, 0x2, P1 ;  /* 0x000000170e117c11 */ /* 0x000fca00088f140b */
[----:B------:R0:W5:Y:S01]  /*5350*/  @P0 LDG.E.LTC128B R11, desc[UR16][R16.64] ;  /* 0x00000010100b0981 */ /* 0x000162000c1e1920 */
[----:B------:R-:W-:-:S04]  /*5360*/  LEA R14, P1, R12, UR12, 0x2 ;  /* 0x0000000c0c0e7c11 */ /* 0x000fc8000f8210ff */
[----:B------:R-:W-:Y:S01]  /*5370*/  LEA.HI.X R15, R12, UR13, R18, 0x2, P1 ;  /* 0x0000000d0c0f7c11 */ /* 0x000fe200088f1412 */
[----:B------:R-:W-:Y:S01]  /*5380*/  ULDC.64 UR12, c[0x0][0x6b0] ;  /* 0x0001ac00000c7ab9 */ /* 0x000fe20000000a00 */
[----:B0-----:R-:W-:-:S04]  /*5390*/  IMAD.U32 R16, RZ, RZ, UR24 ;  /* 0x00000018ff107e24 */ /* 0x001fc8000f8e00ff */
[----:B------:R-:W-:-:S04]  /*53a0*/  IMAD.WIDE.U32 R16, R8, R16, UR12 ;  /* 0x0000000c08107e25 */ /* 0x000fc8000f8e0010 */
[----:B------:R-:W-:Y:S01]  /*53b0*/  IMAD.IADD R20, R9, 0x1, R17 ;  /* 0x0000000109147824 */ /* 0x000fe200078e0211 */
[----:B------:R-:W-:-:S04]  /*53c0*/  IADD3 R13, P1, R6, R16, RZ ;  /* 0x00000010060d7210 */ /* 0x000fc80007f3e0ff */
[----:B------:R-:W-:Y:S01]  /*53d0*/  IADD3.X R18, R20, R5, RZ, P1, !PT ;  /* 0x0000000514127210 */ /* 0x000fe20000ffe4ff */
[----:B-----5:R-:W-:-:S04]  /*53e0*/  FMUL R12, R11, UR19 ;  /* 0x000000130b0c7c20 */ /* 0x020fc80008400000 */
[----:B---3--:R-:W-:Y:S01]  /*53f0*/  FFMA R19, R19, UR18, R12 ;  /* 0x0000001213137c23 */ /* 0x008fe2000800000c */
[----:B------:R-:W-:-:S04]  /*5400*/  LEA R12, P1, R13, UR22, 0x2 ;  /* 0x000000160d0c7c11 */ /* 0x000fc8000f8210ff */
[----:B------:R-:W-:Y:S01]  /*5410*/  LEA.HI.X R13, R13, UR23, R18, 0x2, P1 ;  /* 0x000000170d0d7c11 */ /* 0x000fe200088f1412 */
[----:B------:R-:W-:Y:S04]  /*5420*/  @P0 STG.E desc[UR16][R14.64], R19 ;  /* 0x000000130e000986 */ /* 0x000fe8000c101910 */
[----:B------:R0:W3:Y:S01]  /*5430*/  @P3 LDG.E.LTC128B R11, desc[UR16][R12.64] ;  /* 0x000000100c0b3981 */ /* 0x0000e2000c1e1920 */
[----:B------:R-:W-:Y:S01]  /*5440*/  USHF.L.U64.HI UR9, UR26, 0x2, UR27 ;  /* 0x000000021a097899 */ /* 0x000fe2000801021b */
[----:B------:R-:W-:Y:S01]  /*5450*/  BSSY B1, `(.L_x_27) ;  /* 0x0000015000017945 */ /* 0x000fe20003800000 */
[----:B0-----:R-:W-:-:S05]  /*5460*/  IMAD.U32 R12, RZ, RZ, UR26 ;  /* 0x0000001aff0c7e24 */ /* 0x001fca000f8e00ff */
[----:B------:R-:W-:-:S04]  /*5470*/  LEA R12, P0, R12, R14, 0x2 ;  /* 0x0000000e0c0c7211 */ /* 0x000fc800078010ff */
[----:B------:R-:W-:Y:S01]  /*5480*/  IADD3.X R13, R15, UR9, RZ, P0, !PT ;  /* 0x000000090f0d7c10 */ /* 0x000fe200087fe4ff */
[----:B---3--:R-:W-:-:S04]  /*5490*/  FMUL R18, R11, UR19 ;  /* 0x000000130b127c20 */ /* 0x008fc80008400000 */
[----:B----4-:R-:W-:-:S05]  /*54a0*/  FFMA R18, R21, UR18, R18 ;  /* 0x0000001215127c23 */ /* 0x010fca0008000012 */
[----:B------:R0:W-:Y:S02]  /*54b0*/  @P3 STG.E desc[UR16][R12.64], R18 ;  /* 0x000000120c003986 */ /* 0x0001e4000c101910 */
[----:B0-----:R-:W-:-:S04]  /*54c0*/  IMAD.WIDE.U32 R18, R8, UR24, R2 ;  /* 0x0000001808127c25 */ /* 0x001fc8000f8e0002 */
[----:B------:R-:W-:Y:S02]  /*54d0*/  IMAD.IADD R19, R9, 0x1, R19 ;  /* 0x0000000109137824 */ /* 0x000fe400078e0213 */
[----:B------:R-:W-:-:S04]  /*54e0*/  IMAD.WIDE.U32 R18, R10, UR8, R18 ;  /* 0x000000080a127c25 */ /* 0x000fc8000f8e0012 */
[----:B------:R-:W-:Y:S01]  /*54f0*/  VIADD R19, R19, UR10 ;  /* 0x0000000a13137c36 */ /* 0x000fe20008000000 */
[----:B------:R-:W-:-:S04]  /*5500*/  LEA R22, P0, R18, UR22, 0x2 ;  /* 0x0000001612167c11 */ /* 0x000fc8000f8010ff */
[----:B------:R-:W-:Y:S02]  /*5510*/  LEA.HI.X R23, R18, UR23, R19, 0x2, P0 ;  /* 0x0000001712177c11 */ /* 0x000fe400080f1413 */
[----:B------:R-:W-:Y:S02]  /*5520*/  ISETP.GT.AND P0, PT, R231, 0x8, PT ;  /* 0x00000008e700780c */ /* 0x000fe40003f04270 */
[----:B------:R-:W-:Y:S01]  /*5530*/  IADD3 R18, P1, R2, R16, RZ ;  /* 0x0000001002127210 */ /* 0x000fe20007f3e0ff */
[----:B------:R0:W-:Y:S01]  /*5540*/  STL.64 [R1+0x258], R22 ;  /* 0x0002581601007387 */ /* 0x0001e20000100a00 */
[----:B------:R-:W-:-:S03]  /*5550*/  ISETP.GT.AND P3, PT, R0, RZ, P0 ;  /* 0x000000ff0000720c */ /* 0x000fc60000764270 */
[----:B------:R-:W-:Y:S02]  /*5560*/  IMAD.X R19, R3, 0x1, R20, P1 ;  /* 0x0000000103137824 */ /* 0x000fe400008e0614 */
[----:B------:R-:W-:-:S08]  /*5570*/  IMAD.WIDE.U32 R18, R10, UR8, R18 ;  /* 0x000000080a127c25 */ /* 0x000fd0000f8e0012 */
[----:B0-----:R-:W-:Y:S05]  /*5580*/  @!P3 BRA `(.L_x_28) ;  /* 0x000000000004b947 */ /* 0x001fea0003800000 */
[----:B------:R0:W5:Y:S02]  /*5590*/  LDG.E.LTC128B R11, desc[UR16][R22.64+0x20] ;  /* 0x00002010160b7981 */ /* 0x000164000c1e1920 */
.L_x_28:
[----:B------:R-:W-:Y:S05]  /*55a0*/  BSYNC B1 ;  /* 0x0000000000017941 */ /* 0x000fea0003800000 */
.L_x_27:
[----:B------:R-:W0:Y:S01]  /*55b0*/  LDL.LU R21, [R1+0x8] ;  /* 0x0000080001157983 */ /* 0x000e220000300800 */
[----:B-----5:R-:W-:Y:S01]  /*55c0*/  FMUL R17, R11, UR19 ;  /* 0x000000130b117c20 */ /* 0x020fe20008400000 */
[----:B------:R-:W-:Y:S01]  /*55d0*/  LEA R152, P1, R18, UR22, 0x2 ;  /* 0x0000001612987c11 */ /* 0x000fe2000f8210ff */
[----:B------:R-:W-:Y:S01]  /*55e0*/  UIMAD UR9, UR25, 0x7, URZ ;  /* 0x00000007190978a4 */ /* 0x000fe2000f8e023f */
[----:B------:R-:W-:Y:S01]  /*55f0*/  ISETP.GT.AND P4, PT, R0, 0x1, P0 ;  /* 0x000000010000780c */ /* 0x000fe20000784270 */
[----:B------:R-:W-:Y:S01]  /*5600*/  BSSY B1, `(.L_x_29) ;  /* 0x000000c000017945 */ /* 0x000fe20003800000 */
[----:B0-----:R-:W-:Y:S01]  /*5610*/  FFMA R22, R21, UR18, R17 ;  /* 0x0000001215167c23 */ /* 0x001fe20008000011 */
[----:B------:R-:W-:Y:S01]  /*5620*/  IADD3 R17, R19, UR10, RZ ;  /* 0x0000000a13117c10 */ /* 0x000fe2000fffe0ff */
[----:B------:R-:W-:Y:S02]  /*5630*/  IMAD.MOV.U32 R21, RZ, RZ, R20 ;  /* 0x000000ffff157224 */ /* 0x000fe400078e0014 */
[----:B------:R-:W-:Y:S01]  /*5640*/  IMAD.MOV.U32 R20, RZ, RZ, R16 ;  /* 0x000000ffff147224 */ /* 0x000fe200078e0010 */
[----:B------:R-:W-:Y:S01]  /*5650*/  LEA.HI.X R153, R18, UR23, R17, 0x2, P1 ;  /* 0x0000001712997c11 */ /* 0x000fe200088f1411 */
[----:B------:R0:W-:Y:S01]  /*5660*/  @P3 STG.E desc[UR16][R14.64+0x20], R22 ;  /* 0x000020160e003986 */ /* 0x0001e2000c101910 */
[----:B------:R-:W-:-:S03]  /*5670*/  IMAD.U32 R16, RZ, RZ, UR24 ;  /* 0x00000018ff107e24 */ /* 0x000fc6000f8e00ff */
[----:B------:R0:W-:Y:S01]  /*5680*/  STL.64 [R1+0x250], R152 ;  /* 0x0002509801007387 */ /* 0x0001e20000100a00 */
[----:B------:R-:W-:Y:S01]  /*5690*/  IMAD.WIDE.U32 R20, R16, 0x7, R20 ;  /* 0x0000000710147825 */ /* 0x000fe200078e0014 */
[----:B------:R-:W-:Y:S06]  /*56a0*/  @!P4 BRA `(.L_x_30) ;  /* 0x000000000004c947 */ /* 0x000fec0003800000 */
[----:B------:R1:W5:Y:S02]  /*56b0*/  LDG.E.LTC128B R11, desc[UR16][R152.64+0x20] ;  /* 0x00002010980b7981 */ /* 0x000364000c1e1920 */
.L_x_30:
[----:B------:R-:W-:Y:S05]  /*56c0*/  BSYNC B1 ;  /* 0x0000000000017941 */ /* 0x000fea0003800000 */
.L_x_29:
[----:B------:R-:W3:Y:S01]  /*56d0*/  LDL.LU R17, [R1+0xc] ;  /* 0x00000c0001117983 */ /* 0x000ee20000300800 */
[----:B-----5:R-:W-:Y:S01]  /*56e0*/  FMUL R16, R11, UR19 ;  /* 0x000000130b107c20 */ /* 0x020fe20008400000 */
[----:B------:R-:W-:Y:S01]  /*56f0*/  VIADD R21, R21, UR9 ;  /* 0x0000000915157c36 */ /* 0x000fe20008000000 */
[----:B------:R-:W-:Y:S01]  /*5700*/  ISETP.GT.AND P1, PT, R0, 0x8, P2 ;  /* 0x000000080000780c */ /* 0x000fe20001724270 */
[----:B01----:R-:W4:Y:S01]  /*5710*/  LDL.LU R152, [R1+0x10] ;  /* 0x0000100001987983 */ /* 0x003f220000300800 */
[----:B------:R-:W-:-:S03]  /*5720*/  UIMAD UR28, UR27, 0x1c, URZ ;  /* 0x0000001c1b1c78a4 */ /* 0x000fc6000f8e023f */
[----:B------:R-:W2:Y:S01]  /*5730*/  LDL.LU R23, [R1+0x14] ;  /* 0x0000140001177983 */ /* 0x000ea20000300800 */
[----:B---3--:R-:W-:Y:S01]  /*5740*/  FFMA R19, R17, UR18, R16 ;  /* 0x0000001211137c23 */ /* 0x008fe20008000010 */
[----:B------:R-:W-:-:S04]  /*5750*/  IADD3 R17, P3, R6, R20, RZ ;  /* 0x0000001406117210 */ /* 0x000fc80007f7e0ff */
[----:B------:R-:W-:Y:S01]  /*5760*/  IADD3.X R18, R21, R5, RZ, P3, !PT ;  /* 0x0000000515127210 */ /* 0x000fe20001ffe4ff */
[----:B------:R0:W-:Y:S01]  /*5770*/  @P4 STG.E desc[UR16][R12.64+0x20], R19 ;  /* 0x000020130c004986 */ /* 0x0001e2000c101910 */
[----:B------:R-:W-:-:S04]  /*5780*/  LEA R16, P3, R17, UR22, 0x2 ;  /* 0x0000001611107c11 */ /* 0x000fc8000f8610ff */
[----:B------:R-:W-:-:S05]  /*5790*/  LEA.HI.X R17, R17, UR23, R18, 0x2, P3 ;  /* 0x0000001711117c11 */ /* 0x000fca00098f1412 */
[----:B------:R1:W3:Y:S01]  /*57a0*/  @P1 LDG.E.LTC128B R11, desc[UR16][R16.64] ;  /* 0x00000010100b1981 */ /* 0x0002e2000c1e1920 */
[----:B------:R-:W-:Y:S01]  /*57b0*/  IADD3 R20, P3, R20, UR24, RZ ;  /* 0x0000001814147c10 */ /* 0x000fe2000ff7e0ff */
[----:B------:R-:W-:-:S03]  /*57c0*/  IMAD.U32 R18, RZ, RZ, UR26 ;  /* 0x0000001aff127e24 */ /* 0x000fc6000f8e00ff */
[----:B------:R-:W-:Y:S01]  /*57d0*/  IADD3.X R21, R21, UR25, RZ, P3, !PT ;  /* 0x0000001915157c10 */ /* 0x000fe20009ffe4ff */
[----:B0-----:R-:W-:Y:S01]  /*57e0*/  IMAD.WIDE.U32 R18, R18, 0x1c, R12 ;  /* 0x0000001c12127825 */ /* 0x001fe200078e000c */
[----:B-1----:R-:W-:-:S03]  /*57f0*/  IADD3 R17, P3, R20, R6, RZ ;  /* 0x0000000614117210 */ /* 0x002fc60007f7e0ff */
[----:B------:R-:W-:Y:S02]  /*5800*/  VIADD R19, R19, UR28 ;  /* 0x0000001c13137c36 */ /* 0x000fe40008000000 */
[----:B------:R-:W-:Y:S01]  /*5810*/  IMAD.X R22, R21, 0x1, R5, P3 ;  /* 0x0000000115167824 */ /* 0x000fe200018e0605 */
[----:B------:R-:W-:-:S04]  /*5820*/  LEA R16, P3, R17, UR22, 0x2 ;  /* 0x0000001611107c11 */ /* 0x000fc8000f8610ff */
[----:B------:R-:W-:Y:S02]  /*5830*/  LEA.HI.X R17, R17, UR23, R22, 0x2, P3 ;  /* 0x0000001711117c11 */ /* 0x000fe400098f1416 */
[----:B------:R-:W-:Y:S01]  /*5840*/  ISETP.GT.AND P3, PT, R0, 0x9, P2 ;  /* 0x000000090000780c */ /* 0x000fe20001764270 */
[----:B---3--:R-:W-:-:S04]  /*5850*/  FMUL R22, R11, UR19 ;  /* 0x000000130b167c20 */ /* 0x008fc80008400000 */
[----:B----4-:R-:W-:-:S05]  /*5860*/  FFMA R22, R152, UR18, R22 ;  /* 0x0000001298167c23 */ /* 0x010fca0008000016 */
[----:B------:R2:W-:Y:S04]  /*5870*/  @P1 STG.E desc[UR16][R18.64], R22 ;  /* 0x0000001612001986 */ /* 0x0005e8000c101910 */
[----:B------:R-:W3:Y:S01]  /*5880*/  @P3 LDG.E.LTC128B R11, desc[UR16][R16.64] ;  /* 0x00000010100b3981 */ /* 0x000ee2000c1e1920 */
[----:B------:R-:W-:Y:S01]  /*5890*/  USHF.L.U32 UR21, UR26, 0x5, URZ ;  /* 0x000000051a157899 */ /* 0x000fe2000800063f */
[----:B------:R-:W-:Y:S01]  /*58a0*/  BSSY B1, `(.L_x_31) ;  /* 0x0000016000017945 */ /* 0x000fe20003800000 */
[----:B------:R-:W-:Y:S02]  /*58b0*/  USHF.L.U64.HI UR11, UR26, 0x5, UR27 ;  /* 0x000000051a0b7899 */ /* 0x000fe4000801021b */
[----:B------:R-:W-:-:S04]  /*58c0*/  UIMAD.WIDE.U32 UR12, UR24, 0x7, UR12 ;  /* 0x00000007180c78a5 */ /* 0x000fc8000f8e000c */
[----:B------:R-:W-:-:S03]  /*58d0*/  UIADD3 UR15, UR9, UR13, URZ ;  /* 0x0000000d090f7290 */ /* 0x000fc6000fffe03f */
[----:B------:R-:W-:Y:S01]  /*58e0*/  UMOV UR14, UR12 ;  /* 0x0000000c000e7c82 */ /* 0x000fe20008000000 */
[----:B---3--:R-:W-:-:S04]  /*58f0*/  FMUL R16, R11, UR19 ;  /* 0x000000130b107c20 */ /* 0x008fc80008400000 */
[----:B--2---:R-:W-:Y:S01]  /*5900*/  FFMA R22, R23, UR18, R16 ;  /* 0x0000001217167c23 */ /* 0x004fe20008000010 */
[----:B------:R-:W-:-:S04]  /*5910*/  IADD3 R16, P1, R12, UR21, RZ ;  /* 0x000000150c107c10 */ /* 0x000fc8000ff3e0ff */
[----:B------:R-:W-:-:S05]  /*5920*/  IADD3.X R17, R13, UR11, RZ, P1, !PT ;  /* 0x0000000b0d117c10 */ /* 0x000fca0008ffe4ff */
[----:B------:R0:W-:Y:S02]  /*5930*/  @P3 STG.E desc[UR16][R16.64], R22 ;  /* 0x0000001610003986 */ /* 0x0001e4000c101910 */
[----:B0-----:R-:W-:-:S04]  /*5940*/  IMAD.U32 R22, RZ, RZ, UR24 ;  /* 0x00000018ff167e24 */ /* 0x001fc8000f8e00ff */
[----:B------:R-:W-:-:S03]  /*5950*/  IMAD.WIDE.U32 R22, R8, R22, UR14 ;  /* 0x0000000e08167e25 */ /* 0x000fc6000f8e0016 */
[----:B------:R-:W-:-:S04]  /*5960*/  IADD3 R22, P1, R2, R22, RZ ;  /* 0x0000001602167210 */ /* 0x000fc80007f3e0ff */
[----:B------:R-:W-:-:S03]  /*5970*/  IADD3.X R23, R3, R9, R23, P1, !PT ;  /* 0x0000000903177210 */ /* 0x000fc60000ffe417 */
[----:B------:R-:W-:-:S05]  /*5980*/  IMAD.WIDE.U32 R22, R10, UR8, R22 ;  /* 0x000000080a167c25 */ /* 0x000fca000f8e0016 */
[----:B------:R-:W-:Y:S02]  /*5990*/  IADD3 R23, R23, UR10, RZ ;  /* 0x0000000a17177c10 */ /* 0x000fe4000fffe0ff */
[----:B------:R-:W-:-:S04]  /*59a0*/  LEA R152, P1, R22, UR22, 0x2 ;  /* 0x0000001616987c11 */ /* 0x000fc8000f8210ff */
[----:B------:R-:W-:Y:S02]  /*59b0*/  LEA.HI.X R153, R22, UR23, R23, 0x2, P1 ;  /* 0x0000001716997c11 */ /* 0x000fe400088f1417 */
[----:B------:R-:W-:-:S03]  /*59c0*/  ISETP.GT.AND P1, PT, R0, 0x8, P0 ;  /* 0x000000080000780c */ /* 0x000fc60000724270 */
[----:B------:R0:W-:Y:S10]  /*59d0*/  STL.64 [R1+0x248], R152 ;  /* 0x0002489801007387 */ /* 0x0001f40000100a00 */
[----:B------:R-:W-:Y:S05]  /*59e0*/  @!P1 BRA `(.L_x_32) ;  /* 0x0000000000049947 */ /* 0x000fea0003800000 */
[----:B------:R1:W5:Y:S02]  /*59f0*/  LDG.E.LTC128B R11, desc[UR16][R152.64+0x20] ;  /* 0x00002010980b7981 */ /* 0x000364000c1e1920 */
.L_x_32:
[----:B------:R-:W-:Y:S05]  /*5a00*/  BSYNC B1 ;  /* 0x0000000000017941 */ /* 0x000fea0003800000 */
.L_x_31:
[----:B------:R-:W2:Y:S01]  /*5a10*/  LDL.LU R23, [R1+0x18] ;  /* 0x0000180001177983 */ /* 0x000ea20000300800 */
[----:B-----5:R-:W-:Y:S01]  /*5a20*/  FMUL R22, R11, UR19 ;  /* 0x000000130b167c20 */ /* 0x020fe20008400000 */
[----:B------:R-:W-:Y:S01]  /*5a30*/  UIADD3 UR12, UP0, UR12, UR24, URZ ;  /* 0x000000180c0c7290 */ /* 0x000fe2000ff1e03f */
[----:B------:R-:W-:Y:S01]  /*5a40*/  ISETP.GT.AND P3, PT, R0, 0x9, P0 ;  /* 0x000000090000780c */ /* 0x000fe20000764270 */
[----:B------:R-:W-:Y:S02]  /*5a50*/  BSSY B1, `(.L_x_33) ;  /* 0x0000011000017945 */ /* 0x000fe40003800000 */
[----:B------:R-:W-:Y:S01]  /*5a60*/  UIADD3.X UR13, UR15, UR25, URZ, UP0, !UPT ;  /* 0x000000190f0d7290 */ /* 0x000fe200087fe43f */
[----:B--2---:R-:W-:-:S05]  /*5a70*/  FFMA R22, R23, UR18, R22 ;  /* 0x0000001217167c23 */ /* 0x004fca0008000016 */
[----:B------:R2:W-:Y:S02]  /*5a80*/  @P1 STG.E desc[UR16][R18.64+0x20], R22 ;  /* 0x0000201612001986 */ /* 0x0005e4000c101910 */
[----:B--2---:R-:W-:-:S04]  /*5a90*/  IMAD.U32 R18, RZ, RZ, UR24 ;  /* 0x00000018ff127e24 */ /* 0x004fc8000f8e00ff */
[----:B------:R-:W-:-:S03]  /*5aa0*/  IMAD.WIDE.U32 R18, R8, R18, UR12 ;  /* 0x0000000c08127e25 */ /* 0x000fc6000f8e0012 */
[----:B------:R-:W-:-:S04]  /*5ab0*/  IADD3 R18, P1, R2, R18, RZ ;  /* 0x0000001202127210 */ /* 0x000fc80007f3e0ff */
[----:B------:R-:W-:-:S03]  /*5ac0*/  IADD3.X R19, R3, R9, R19, P1, !PT ;  /* 0x0000000903137210 */ /* 0x000fc60000ffe413 */
[----:B------:R-:W-:-:S04]  /*5ad0*/  IMAD.WIDE.U32 R18, R10, UR8, R18 ;  /* 0x000000080a127c25 */ /* 0x000fc8000f8e0012 */
[----:B------:R-:W-:Y:S01]  /*5ae0*/  VIADD R19, R19, UR10 ;  /* 0x0000000a13137c36 */ /* 0x000fe20008000000 */
[----:B01----:R-:W-:-:S04]  /*5af0*/  LEA R152, P1, R18, UR22, 0x2 ;  /* 0x0000001612987c11 */ /* 0x003fc8000f8210ff */
[----:B------:R-:W-:Y:S01]  /*5b00*/  LEA.HI.X R153, R18, UR23, R19, 0x2, P1 ;  /* 0x0000001712997c11 */ /* 0x000fe200088f1413 */
[----:B------:R-:W-:-:S04]  /*5b10*/  IMAD.U32 R18, RZ, RZ, UR24 ;  /* 0x00000018ff127e24 */ /* 0x000fc8000f8e00ff */
[----:B------:R0:W-:Y:S01]  /*5b20*/  STL.64 [R1+0x240], R152 ;  /* 0x0002409801007387 */ /* 0x0001e20000100a00 */
[----:B------:R-:W-:Y:S01]  /*5b30*/  IMAD.WIDE.U32 R20, R18, 0x7, R20 ;  /* 0x0000000712147825 */ /* 0x000fe200078e0014 */
[----:B------:R-:W-:Y:S06]  /*5b40*/  @!P3 BRA `(.L_x_34) ;  /* 0x000000000004b947 */ /* 0x000fec0003800000 */
[----:B------:R1:W5:Y:S02]  /*5b50*/  LDG.E.LTC128B R11, desc[UR16][R152.64+0x20] ;  /* 0x00002010980b7981 */ /* 0x000364000c1e1920 */
.L_x_34:
[----:B------:R-:W-:Y:S05]  /*5b60*/  BSYNC B1 ;  /* 0x0000000000017941 */ /* 0x000fea0003800000 */
.L_x_33:
[----:B------:R-:W2:Y:S01]  /*5b70*/  LDL.LU R19, [R1+0x1c] ;  /* 0x00001c0001137983 */ /* 0x000ea20000300800 */
[----:B-----5:R-:W-:Y:S01]  /*5b80*/  FMUL R18, R11, UR19 ;  /* 0x000000130b127c20 */ /* 0x020fe20008400000 */
[----:B------:R-:W-:Y:S01]  /*5b90*/  VIADD R21, R21, UR9 ;  /* 0x0000000915157c36 */ /* 0x000fe20008000000 */
[----:B------:R-:W-:Y:S01]  /*5ba0*/  ISETP.GT.AND P4, PT, R0, 0x10, P2 ;  /* 0x000000100000780c */ /* 0x000fe20001784270 */
[----:B01----:R-:W3:Y:S01]  /*5bb0*/  LDL.LU R152, [R1+0x20] ;  /* 0x0000200001987983 */ /* 0x003ee20000300800 */
[----:B--2---:R-:W-:Y:S01]  /*5bc0*/  FFMA R23, R19, UR18, R18 ;  /* 0x0000001213177c23 */ /* 0x004fe20008000012 */
[----:B------:R-:W-:-:S04]  /*5bd0*/  IADD3 R19, P1, R6, R20, RZ ;  /* 0x0000001406137210 */ /* 0x000fc80007f3e0ff */
[----:B------:R-:W-:Y:S01]  /*5be0*/  IADD3.X R22, R21, R5, RZ, P1, !PT ;  /* 0x0000000515167210 */ /* 0x000fe20000ffe4ff */
[----:B------:R0:W-:Y:S01]  /*5bf0*/  @P3 STG.E desc[UR16][R16.64+0x20], R23 ;  /* 0x0000201710003986 */ /* 0x0001e2000c101910 */
[----:B------:R-:W-:-:S04]  /*5c00*/  LEA R18, P1, R19, UR22, 0x2 ;  /* 0x0000001613127c11 */ /* 0x000fc8000f8210ff */
[----:B------:R-:W-:-:S05]  /*5c10*/  LEA.HI.X R19, R19, UR23, R22, 0x2, P1 ;  /* 0x0000001713137c11 */ /* 0x000fca00088f1416 */
[----:B------:R1:W2:Y:S01]  /*5c20*/  @P4 LDG.E.LTC128B R11, desc[UR16][R18.64] ;  /* 0x00000010120b4981 */ /* 0x0002a2000c1e1920 */
[----:B------:R-:W-:Y:S01]  /*5c30*/  IADD3 R20, P1, R20, UR24, RZ ;  /* 0x0000001814147c10 */ /* 0x000fe2000ff3e0ff */
[----:B------:R-:W-:Y:S01]  /*5c40*/  BSSY B1, `(.L_x_35) ;  /* 0x000000f000017945 */ /* 0x000fe20003800000 */
[----:B------:R-:W-:Y:S02]  /*5c50*/  ISETP.GT.AND P3, PT, R0, 0x11, P2 ;  /* 0x000000110000780c */ /* 0x000fe40001764270 */
[----:B------:R-:W-:Y:S02]  /*5c60*/  IADD3.X R21, R21, UR25, RZ, P1, !PT ;  /* 0x0000001915157c10 */ /* 0x000fe40008ffe4ff */
[----:B0-----:R-:W-:Y:S01]  /*5c70*/  IADD3 R23, P1, R20, R6, RZ ;  /* 0x0000000614177210 */ /* 0x001fe20007f3e0ff */
[----:B-1----:R-:W-:-:S04]  /*5c80*/  IMAD.U32 R18, RZ, RZ, UR26 ;  /* 0x0000001aff127e24 */ /* 0x002fc8000f8e00ff */
[----:B------:R-:W-:-:S04]  /*5c90*/  IMAD.WIDE.U32 R18, R18, 0x1c, R16 ;  /* 0x0000001c12127825 */ /* 0x000fc800078e0010 */
[----:B------:R-:W-:Y:S02]  /*5ca0*/  VIADD R19, R19, UR28 ;  /* 0x0000001c13137c36 */ /* 0x000fe40008000000 */
[----:B--2---:R-:W-:-:S04]  /*5cb0*/  FMUL R22, R11, UR19 ;  /* 0x000000130b167c20 */ /* 0x004fc80008400000 */
[----:B---3--:R-:W-:Y:S01]  /*5cc0*/  FFMA R22, R152, UR18, R22 ;  /* 0x0000001298167c23 */ /* 0x008fe20008000016 */
[----:B------:R-:W-:-:S04]  /*5cd0*/  IMAD.X R152, R21, 0x1, R5, P1 ;  /* 0x0000000115987824 */ /* 0x000fc800008e0605 */
[----:B------:R0:W-:Y:S02]  /*5ce0*/  @P4 STG.E desc[UR16][R18.64], R22 ;  /* 0x0000001612004986 */ /* 0x0001e4000c101910 */
[----:B0-----:R-:W-:-:S04]  /*5cf0*/  LEA R22, P1, R23, UR22, 0x2 ;  /* 0x0000001617167c11 */ /* 0x001fc8000f8210ff */
[----:B------:R-:W-:Y:S01]  /*5d00*/  LEA.HI.X R23, R23, UR23, R152, 0x2, P1 ;  /* 0x0000001717177c11 */ /* 0x000fe200088f1498 */
[----:B------:R-:W-:Y:S08]  /*5d10*/  @!P3 BRA `(.L_x_36) ;  /* 0x000000000004b947 */ /* 0x000ff00003800000 */
[----:B------:R0:W5:Y:S02]  /*5d20*/  LDG.E.LTC128B R11, desc[UR16][R22.64] ;  /* 0x00000010160b7981 */ /* 0x000164000c1e1920 */
.L_x_36:
[----:B------:R-:W-:Y:S05]  /*5d30*/  BSYNC B1 ;  /* 0x0000000000017941 */ /* 0x000fea0003800000 */
.L_x_35:
[----:B0-----:R-:W2:Y:S01]  /*5d40*/  LDL.LU R23, [R1+0x24] ;  /* 0x0000240001177983 */ /* 0x001ea20000300800 */
[----:B------:R-:W-:Y:S01]  /*5d50*/  IADD3 R16, P1, R16, UR21, RZ ;  /* 0x0000001510107c10 */ /* 0x000fe2000ff3e0ff */
[----:B-----5:R-:W-:Y:S01]  /*5d60*/  FMUL R22, R11, UR19 ;  /* 0x000000130b167c20 */ /* 0x020fe20008400000 */
[----:B------:R-:W-:Y:S01]  /*5d70*/  UIMAD.WIDE.U32 UR14, UR24, 0x7, UR14 ;  /* 0x00000007180e78a5 */ /* 0x000fe2000f8e000e */
[----:B------:R-:W-:Y:S01]  /*5d80*/  BSSY B1, `(.L_x_37) ;  /* 0x0000012000017945 */ /* 0x000fe20003800000 */
[----:B------:R-:W-:Y:S02]  /*5d90*/  IADD3.X R17, R17, UR11, RZ, P1, !PT ;  /* 0x0000000b11117c10 */ /* 0x000fe40008ffe4ff */
[----:B------:R-:W-:-:S04]  /*5da0*/  UIADD3 UR14, UP0, UR14, UR24, URZ ;  /* 0x000000180e0e7290 */ /* 0x000fc8000ff1e03f */
[----:B------:R-:W-:Y:S01]  /*5db0*/  UIADD3.X UR15, UR25, UR9, UR15, UP0, !UPT ;  /* 0x00000009190f7290 */ /* 0x000fe200087fe40f */
[----:B--2---:R-:W-:-:S05]  /*5dc0*/  FFMA R22, R23, UR18, R22 ;  /* 0x0000001217167c23 */ /* 0x004fca0008000016 */
        /* <DEDUP_REMOVED lines=13> */
.L_x_38:
[----:B------:R-:W-:Y:S05]  /*5ea0*/  BSYNC B1 ;  /* 0x0000000000017941 */ /* 0x000fea0003800000 */
.L_x_37:
[----:B------:R-:W2:Y:S01]  /*5eb0*/  LDL.LU R23, [R1+0x28] ;  /* 0x0000280001177983 */ /* 0x000ea20000300800 */
[----:B-----5:R-:W-:Y:S01]  /*5ec0*/  FMUL R22, R11, UR19 ;  /* 0x000000130b167c20 */ /* 0x020fe20008400000 */
[----:B------:R-:W-:Y:S01]  /*5ed0*/  UIMAD.WIDE.U32 UR12, UR24, 0x7, UR12 ;  /* 0x00000007180c78a5 */ /* 0x000fe2000f8e000c */
[----:B------:R-:W-:Y:S01]  /*5ee0*/  ISETP.GT.AND P3, PT, R0, 0x11, P0 ;  /* 0x000000110000780c */ /* 0x000fe20000764270 */
[----:B------:R-:W-:Y:S02]  /*5ef0*/  BSSY B1, `(.L_x_39) ;  /* 0x0000012000017945 */ /* 0x000fe40003800000 */
[----:B------:R-:W-:-:S04]  /*5f00*/  UIADD3 UR12, UP0, UR12, UR24, URZ ;  /* 0x000000180c0c7290 */ /* 0x000fc8000ff1e03f */
[----:B------:R-:W-:Y:S01]  /*5f10*/  UIADD3.X UR13, UR25, UR9, UR13, UP0, !UPT ;  /* 0x00000009190d7290 */ /* 0x000fe200087fe40d */
        /* <DEDUP_REMOVED lines=15> */
.L_x_40:
[----:B------:R-:W-:Y:S05]  /*6010*/  BSYNC B1 ;  /* 0x0000000000017941 */ /* 0x000fea0003800000 */
.L_x_39:
        /* <DEDUP_REMOVED lines=28> */
.L_x_42:
[----:B------:R-:W-:Y:S05]  /*61e0*/  BSYNC B1 ;  /* 0x0000000000017941 */ /* 0x000fea0003800000 */
.L_x_41:
        /* <DEDUP_REMOVED lines=22> */
.L_x_44:
[----:B------:R-:W-:Y:S05]  /*6350*/  BSYNC B1 ;  /* 0x0000000000017941 */ /* 0x000fea0003800000 */
.L_x_43:
        /* <DEDUP_REMOVED lines=22> */
.L_x_46:
[----:B------:R-:W-:Y:S05]  /*64c0*/  BSYNC B1 ;  /* 0x0000000000017941 */ /* 0x000fea0003800000 */
.L_x_45:
        /* <DEDUP_REMOVED lines=28> */
.L_x_48:
[----:B------:R-:W-:Y:S05]  /*6690*/  BSYNC B1 ;  /* 0x0000000000017941 */ /* 0x000fea0003800000 */
.L_x_47:
        /* <DEDUP_REMOVED lines=22> */
.L_x_50:
[----:B------:R-:W-:Y:S05]  /*6800*/  BSYNC B1 ;  /* 0x0000000000017941 */ /* 0x000fea0003800000 */
.L_x_49:
        /* <DEDUP_REMOVED lines=22> */
.L_x_52:
[----:B------:R-:W-:Y:S05]  /*6970*/  BSYNC B1 ;  /* 0x0000000000017941 */ /* 0x000fea0003800000 */
.L_x_51:
        /* <DEDUP_REMOVED lines=28> */
.L_x_54:
[----:B------:R-:W-:Y:S05]  /*6b40*/  BSYNC B1 ;  /* 0x0000000000017941 */ /* 0x000fea0003800000 */
.L_x_53:
        /* <DEDUP_REMOVED lines=22> */
.L_x_56:
[----:B------:R-:W-:Y:S05]  /*6cb0*/  BSYNC B1 ;  /* 0x0000000000017941 */ /* 0x000fea0003800000 */
.L_x_55:
        /* <DEDUP_REMOVED lines=22> */
.L_x_58:
[----:B------:R-:W-:Y:S05]  /*6e20*/  BSYNC B1 ;  /* 0x0000000000017941 */ /* 0x000fea0003800000 */
.L_x_57:
        /* <DEDUP_REMOVED lines=28> */
.L_x_60:
[----:B------:R-:W-:Y:S05]  /*6ff0*/  BSYNC B1 ;  /* 0x0000000000017941 */ /* 0x000fea0003800000 */
.L_x_59:
        /* <DEDUP_REMOVED lines=22> */
.L_x_62:
[----:B------:R-:W-:Y:S05]  /*7160*/  BSYNC B1 ;  /* 0x0000000000017941 */ /* 0x000fea0003800000 */
.L_x_61:
        /* <DEDUP_REMOVED lines=22> */
.L_x_64:
[----:B------:R-:W-:Y:S05]  /*72d0*/  BSYNC B1 ;  /* 0x0000000000017941 */ /* 0x000fea0003800000 */
.L_x_63:
        /* <DEDUP_REMOVED lines=28> */
.L_x_66:
[----:B------:R-:W-:Y:S05]  /*74a0*/  BSYNC B1 ;  /* 0x0000000000017941 */ /* 0x000fea0003800000 */
.L_x_65:
        /* <DEDUP_REMOVED lines=22> */
.L_x_68:
[----:B------:R-:W-:Y:S05]  /*7610*/  BSYNC B1 ;  /* 0x0000000000017941 */ /* 0x000fea0003800000 */
.L_x_67:
        /* <DEDUP_REMOVED lines=22> */
.L_x_70:
[----:B------:R-:W-:Y:S05]  /*7780*/  BSYNC B1 ;  /* 0x0000000000017941 */ /* 0x000fea0003800000 */
.L_x_69:
        /* <DEDUP_REMOVED lines=28> */
.L_x_72:
[----:B------:R-:W-:Y:S05]  /*7950*/  BSYNC B1 ;  /* 0x0000000000017941 */ /* 0x000fea0003800000 */
.L_x_71:
        /* <DEDUP_REMOVED lines=22> */
.L_x_74:
[----:B------:R-:W-:Y:S05]  /*7ac0*/  BSYNC B1 ;  /* 0x0000000000017941 */ /* 0x000fea0003800000 */
.L_x_73:
        /* <DEDUP_REMOVED lines=22> */
.L_x_76:
[----:B------:R-:W-:Y:S05]  /*7c30*/  BSYNC B1 ;  /* 0x0000000000017941 */ /* 0x000fea0003800000 */
.L_x_75:
        /* <DEDUP_REMOVED lines=28> */
.L_x_78:
[----:B------:R-:W-:Y:S05]  /*7e00*/  BSYNC B1 ;  /* 0x0000000000017941 */ /* 0x000fea0003800000 */
.L_x_77:
        /* <DEDUP_REMOVED lines=22> */
.L_x_80:
[----:B------:R-:W-:Y:S05]  /*7f70*/  BSYNC B1 ;  /* 0x0000000000017941 */ /* 0x000fea0003800000 */
.L_x_79:
        /* <DEDUP_REMOVED lines=18> */
[----:B------:R0:W-:Y:S01]  /*80a0*/  STL.64 [R1], R152 ;  /* 0x0000009801007387 */ /* 0x0001e20000100a00 */
[----:B------:R-:W-:Y:S01]  /*80b0*/  IMAD.WIDE.U32 R20, R18, 0x7, R20 ;  /* 0x0000000712147825 */ /* 0x000fe200078e0014 */
[----:B------:R-:W-:Y:S06]  /*80c0*/  @!P3 BRA `(.L_x_82) ;  /* 0x000000000004b947 */ /* 0x000fec0003800000 */
[----:B------:R1:W5:Y:S02]  /*80d0*/  LDG.E.LTC128B R11, desc[UR16][R152.64+0x20] ;  /* 0x00002010980b7981 */ /* 0x000364000c1e1920 */
.L_x_82:
[----:B------:R-:W-:Y:S05]  /*80e0*/  BSYNC B1 ;  /* 0x0000000000017941 */ /* 0x000fea0003800000 */
.L_x_81:
        /* <DEDUP_REMOVED lines=28> */
.L_x_84:
[----:B------:R-:W-:Y:S05]  /*82b0*/  BSYNC B1 ;  /* 0x0000000000017941 */ /* 0x000fea0003800000 */
.L_x_83:
        /* <DEDUP_REMOVED lines=18> */
[----:B------:R-:W-:-:S13]  /*83e0*/  ISETP.GT.AND P1, PT, R0, 0x50, P0 ;  /* 0x000000500000780c */ /* 0x000fda0000724270 */
[----:B------:R-:W-:Y:S05]  /*83f0*/  @!P1 BRA `(.L_x_86) ;  /* 0x0000000000049947 */ /* 0x000fea0003800000 */
[----:B------:R0:W5:Y:S02]  /*8400*/  LDG.E.LTC128B R11, desc[UR16][R236.64+0x20] ;  /* 0x00002010ec0b7981 */ /* 0x000164000c1e1920 */
.L_x_86:
[----:B------:R-:W-:Y:S05]  /*8410*/  BSYNC B1 ;  /* 0x0000000000017941 */ /* 0x000fea0003800000 */
.L_x_85:
        /* <DEDUP_REMOVED lines=9> */
[----:B-1----:R-:W-:-:S04]  /*84b0*/  IMAD.U32 R18, RZ, RZ, UR24 ;  /* 0x00000018ff127e24 */ /* 0x002fc8000f8e00ff */
[----:B------:R-:W-:-:S03]  /*84c0*/  IMAD.WIDE.U32 R18, R8, R18, UR12 ;  /* 0x0000000c08127e25 */ /* 0x000fc6000f8e0012 */
[----:B------:R-:W-:-:S04]  /*84d0*/  IADD3 R18, P1, R2, R18, RZ ;  /* 0x0000001202127210 */ /* 0x000fc80007f3e0ff */
[----:B------:R-:W-:-:S03]  /*84e0*/  IADD3.X R19, R3, R9, R19, P1, !PT ;  /* 0x0000000903137210 */ /* 0x000fc60000ffe413 */
[----:B------:R-:W-:-:S04]  /*84f0*/  IMAD.WIDE.U32 R18, R10, UR8, R18 ;  /* 0x000000080a127c25 */ /* 0x000fc8000f8e0012 */
[----:B------:R-:W-:Y:S01]  /*8500*/  VIADD R19, R19, UR10 ;  /* 0x0000000a13137c36 */ /* 0x000fe20008000000 */
[----:B------:R-:W-:-:S04]  /*8510*/  LEA R234, P1, R18, UR22, 0x2 ;  /* 0x0000001612ea7c11 */ /* 0x000fc8000f8210ff */
[----:B------:R-:W-:Y:S01]  /*8520*/  LEA.HI.X R235, R18, UR23, R19, 0x2, P1 ;  /* 0x0000001712eb7c11 */ /* 0x000fe200088f1413 */
[----:B------:R-:W-:-:S04]  /*8530*/  IMAD.U32 R18, RZ, RZ, UR24 ;  /* 0x00000018ff127e24 */ /* 0x000fc8000f8e00ff */
[----:B------:R-:W-:Y:S01]  /*8540*/  IMAD.WIDE.U32 R20, R18, 0x7, R20 ;  /* 0x0000000712147825 */ /* 0x000fe200078e0014 */
[----:B------:R-:W-:Y:S06]  /*8550*/  @!P3 BRA `(.L_x_88) ;  /* 0x000000000004b947 */ /* 0x000fec0003800000 */
[----:B------:R1:W5:Y:S02]  /*8560*/  LDG.E.LTC128B R11, desc[UR16][R234.64+0x20] ;  /* 0x00002010ea0b7981 */ /* 0x000364000c1e1920 */
.L_x_88:
[----:B------:R-:W-:Y:S05]  /*8570*/  BSYNC B1 ;  /* 0x0000000000017941 */ /* 0x000fea0003800000 */
.L_x_87:
[----:B------:R-:W2:Y:S01]  /*8580*/  LDL.LU R18, [R1+0xac] ;  /* 0x0000ac0001127983 */ /* 0x000ea20000300800 */
[----:B------:R-:W-:Y:S02]  /*8590*/  VIADD R21, R21, UR9 ;  /* 0x0000000915157c36 */ /* 0x000fe40008000000 */
[----:B-----5:R-:W-:Y:S01]  /*85a0*/  FMUL R23, R11, UR19 ;  /* 0x000000130b177c20 */ /* 0x020fe20008400000 */
[----:B------:R-:W-:Y:S01]  /*85b0*/  IADD3 R19, P1, R6, R20, RZ ;  /* 0x0000001406137210 */ /* 0x000fe20007f3e0ff */
[----:B------:R-:W3:Y:S01]  /*85c0*/  LDL.LU R152, [R1+0xb0] ;  /* 0x0000b00001987983 */ /* 0x000ee20000300800 */
[----:B------:R-:W-:Y:S02]  /*85d0*/  ISETP.GT.AND P4, PT, R0, 0x58, P2 ;  /* 0x000000580000780c */ /* 0x000fe40001784270 */
[----:B------:R-:W-:Y:S01]  /*85e0*/  IADD3.X R22, R21, R5, RZ, P1, !PT ;  /* 0x0000000515167210 */ /* 0x000fe20000ffe4ff */
[----:B--2---:R-:W-:Y:S01]  /*85f0*/  FFMA R23, R18, UR18, R23 ;  /* 0x0000001212177c23 */ /* 0x004fe20008000017 */
[----:B------:R-:W-:-:S04]  /*8600*/  LEA R18, P1, R19, UR22, 0x2 ;  /* 0x0000001613127c11 */ /* 0x000fc8000f8210ff */
[----:B------:R-:W-:Y:S01]  /*8610*/  LEA.HI.X R19, R19, UR23, R22, 0x2, P1 ;  /* 0x0000001713137c11 */ /* 0x000fe200088f1416 */
[----:B------:R2:W-:Y:S04]  /*8620*/  @P3 STG.E desc[UR16][R16.64+0x20], R23 ;  /* 0x0000201710003986 */ /* 0x0005e8000c101910 */
[----:B------:R4:W3:Y:S01]  /*8630*/  @P4 LDG.E.LTC128B R11, desc[UR16][R18.64] ;  /* 0x00000010120b4981 */ /* 0x0008e2000c1e1920 */
[----:B------:R-:W-:Y:S01]  /*8640*/  IADD3 R20, P1, R20, UR24, RZ ;  /* 0x0000001814147c10 */ /* 0x000fe2000ff3e0ff */
[----:B------:R-:W-:Y:S01]  /*8650*/  BSSY B1, `(.L_x_89) ;  /* 0x000000f000017945 */ /* 0x000fe20003800000 */
[----:B------:R-:W-:Y:S02]  /*8660*/  ISETP.GT.AND P3, PT, R0, 0x59, P2 ;  /* 0x000000590000780c */ /* 0x000fe40001764270 */
[----:B------:R-:W-:-:S02]  /*8670*/  IADD3.X R21, R21, UR25, RZ, P1, !PT ;  /* 0x0000001915157c10 */ /* 0x000fc40008ffe4ff */
[----:B--2---:R-:W-:Y:S01]  /*8680*/  IADD3 R23, P1, R20, R6, RZ ;  /* 0x0000000614177210 */ /* 0x004fe20007f3e0ff */
[----:B----4-:R-:W-:-:S04]  /*8690*/  IMAD.U32 R18, RZ, RZ, UR26 ;  /* 0x0000001aff127e24 */ /* 0x010fc8000f8e00ff */
[----:B------:R-:W-:-:S04]  /*86a0*/  IMAD.WIDE.U32 R18, R18, 0x1c, R16 ;  /* 0x0000001c12127825 */ /* 0x000fc800078e0010 */
[----:B------:R-:W-:Y:S02]  /*86b0*/  VIADD R19, R19, UR28 ;  /* 0x0000001c13137c36 */ /* 0x000fe40008000000 */
[----:B---3--:R-:W-:-:S04]  /*86c0*/  FMUL R22, R11, UR19 ;  /* 0x000000130b167c20 */ /* 0x008fc80008400000 */
[----:B------:R-:W-:Y:S01]  /*86d0*/  FFMA R22, R152, UR18, R22 ;  /* 0x0000001298167c23 */ /* 0x000fe20008000016 */
[----:B------:R-:W-:-:S04]  /*86e0*/  IMAD.X R152, R21, 0x1, R5, P1 ;  /* 0x0000000115987824 */ /* 0x000fc800008e0605 */
[----:B------:R2:W-:Y:S02]  /*86f0*/  @P4 STG.E desc[UR16][R18.64], R22 ;  /* 0x0000001612004986 */ /* 0x0005e4000c101910 */
[----:B--2---:R-:W-:-:S04]  /*8700*/  LEA R22, P1, R23, UR22, 0x2 ;  /* 0x0000001617167c11 */ /* 0x004fc8000f8210ff */
[----:B------:R-:W-:Y:S01]  /*8710*/  LEA.HI.X R23, R23, UR23, R152, 0x2, P1 ;  /* 0x0000001717177c11 */ /* 0x000fe200088f1498 */
[----:B------:R-:W-:Y:S08]  /*8720*/  @!P3 BRA `(.L_x_90) ;  /* 0x000000000004b947 */ /* 0x000ff00003800000 */
[----:B------:R2:W5:Y:S02]  /*8730*/  LDG.E.LTC128B R11, desc[UR16][R22.64] ;  /* 0x00000010160b7981 */ /* 0x000564000c1e1920 */
.L_x_90:
[----:B------:R-:W-:Y:S05]  /*8740*/  BSYNC B1 ;  /* 0x0000000000017941 */ /* 0x000fea0003800000 */
.L_x_89:
[----:B--2---:R-:W2:Y:S01]  /*8750*/  LDL.LU R23, [R1+0xb4] ;  /* 0x0000b40001177983 */ /* 0x004ea20000300800 */
        /* <DEDUP_REMOVED lines=20> */
.L_x_92:
[----:B------:R-:W-:Y:S05]  /*88a0*/  BSYNC B1 ;  /* 0x0000000000017941 */ /* 0x000fea0003800000 */
.L_x_91:
[----:B------:R-:W3:Y:S01]  /*88b0*/  LDL.LU R23, [R1+0xb8] ;  /* 0x0000b80001177983 */ /* 0x000ee20000300800 */
[----:B-----5:R-:W-:Y:S01]  /*88c0*/  FMUL R22, R11, UR19 ;  /* 0x000000130b167c20 */ /* 0x020fe20008400000 */
[----:B------:R-:W-:Y:S01]  /*88d0*/  UIMAD.WIDE.U32 UR12, UR24, 0x7, UR12 ;  /* 0x00000007180c78a5 */ /* 0x000fe2000f8e000c */
[----:B------:R-:W-:Y:S01]  /*88e0*/  ISETP.GT.AND P3, PT, R0, 0x59, P0 ;  /* 0x000000590000780c */ /* 0x000fe20000764270 */
[----:B------:R-:W-:Y:S02]  /*88f0*/  BSSY B1, `(.L_x_93) ;  /* 0x0000011000017945 */ /* 0x000fe40003800000 */
[----:B------:R-:W-:-:S04]  /*8900*/  UIADD3 UR12, UP0, UR12, UR24, URZ ;  /* 0x000000180c0c7290 */ /* 0x000fc8000ff1e03f */
[----:B------:R-:W-:Y:S01]  /*8910*/  UIADD3.X UR13, UR25, UR9, UR13, UP0, !UPT ;  /* 0x00000009190d7290 */ /* 0x000fe200087fe40d */
[----:B---3--:R-:W-:-:S05]  /*8920*/  FFMA R22, R23, UR18, R22 ;  /* 0x0000001217167c23 */ /* 0x008fca0008000016 */
[----:B------:R3:W-:Y:S02]  /*8930*/  @P1 STG.E desc[UR16][R18.64+0x20], R22 ;  /* 0x0000201612001986 */ /* 0x0007e4000c101910 */
[----:B---3--:R-:W-:-:S04]  /*8940*/  IMAD.U32 R18, RZ, RZ, UR24 ;  /* 0x00000018ff127e24 */ /* 0x008fc8000f8e00ff */
        /* <DEDUP_REMOVED lines=11> */
.L_x_94:
[----:B------:R-:W-:Y:S05]  /*8a00*/  BSYNC B1 ;  /* 0x0000000000017941 */ /* 0x000fea0003800000 */
.L_x_93:
[----:B------:R-:W4:Y:S01]  /*8a10*/  LDL.LU R20, [R1+0xbc] ;  /* 0x0000bc0001147983 */ /* 0x000f220000300800 */
[----:B------:R-:W-:Y:S02]  /*8a20*/  VIADD R19, R19, UR9 ;  /* 0x0000000913137c36 */ /* 0x000fe40008000000 */
[----:B-----5:R-:W-:Y:S01]  /*8a30*/  FMUL R23, R11, UR19 ;  /* 0x000000130b177c20 */ /* 0x020fe20008400000 */
[----:B------:R-:W-:Y:S01]  /*8a40*/  IADD3 R21, P1, R6, R18, RZ ;  /* 0x0000001206157210 */ /* 0x000fe20007f3e0ff */
[----:B------:R-:W2:Y:S01]  /*8a50*/  LDL.LU R152, [R1+0xc0] ;  /* 0x0000c00001987983 */ /* 0x000ea20000300800 */
[----:B------:R-:W-:Y:S02]  /*8a60*/  ISETP.GT.AND P4, PT, R0, 0x60, P2 ;  /* 0x000000600000780c */ /* 0x000fe40001784270 */
[----:B------:R-:W-:Y:S01]  /*8a70*/  IADD3.X R22, R19, R5, RZ, P1, !PT ;  /* 0x0000000513167210 */ /* 0x000fe20000ffe4ff */
[----:B----4-:R-:W-:Y:S01]  /*8a80*/  FFMA R23, R20, UR18, R23 ;  /* 0x0000001214177c23 */ /* 0x010fe20008000017 */
        /* <DEDUP_REMOVED lines=8> */
[----:B----4-:R-:W-:Y:S01]  /*8b10*/  IADD3 R23, P1, R18, R6, RZ ;  /* 0x0000000612177210 */ /* 0x010fe20007f3e0ff */
[----:B0-----:R-:W-:-:S04]  /*8b20*/  IMAD.U32 R20, RZ, RZ, UR26 ;  /* 0x0000001aff147e24 */ /* 0x001fc8000f8e00ff */
[----:B------:R-:W-:-:S04]  /*8b30*/  IMAD.WIDE.U32 R20, R20, 0x1c, R16 ;  /* 0x0000001c14147825 */ /* 0x000fc800078e0010 */
[----:B------:R-:W-:Y:S02]  /*8b40*/  VIADD R21, R21, UR28 ;  /* 0x0000001c15157c36 */ /* 0x000fe40008000000 */
[----:B---3--:R-:W-:-:S04]  /*8b50*/  FMUL R22, R11, UR19 ;  /* 0x000000130b167c20 */ /* 0x008fc80008400000 */
[----:B--2---:R-:W-:Y:S01]  /*8b60*/  FFMA R22, R152, UR18, R22 ;  /* 0x0000001298167c23 */ /* 0x004fe20008000016 */
[----:B------:R-:W-:-:S04]  /*8b70*/  IMAD.X R152, R19, 0x1, R5, P1 ;  /* 0x0000000113987824 */ /* 0x000fc800008e0605 */
[----:B------:R0:W-:Y:S02]  /*8b80*/  @P4 STG.E desc[UR16][R20.64], R22 ;  /* 0x0000001614004986 */ /* 0x0001e4000c101910 */
[----:B0-----:R-:W-:-:S04]  /*8b90*/  LEA R22, P1, R23, UR22, 0x2 ;  /* 0x0000001617167c11 */ /* 0x001fc8000f8210ff */
[----:B------:R-:W-:Y:S01]  /*8ba0*/  LEA.HI.X R23, R23, UR23, R152, 0x2, P1 ;  /* 0x0000001717177c11 */ /* 0x000fe200088f1498 */
[----:B------:R-:W-:Y:S08]  /*8bb0*/  @!P3 BRA `(.L_x_96) ;  /* 0x000000000004b947 */ /* 0x000ff00003800000 */
[----:B------:R0:W5:Y:S02]  /*8bc0*/  LDG.E.LTC128B R11, desc[UR16][R22.64] ;  /* 0x00000010160b7981 */ /* 0x000164000c1e1920 */
.L_x_96:
[----:B------:R-:W-:Y:S05]  /*8bd0*/  BSYNC B1 ;  /* 0x0000000000017941 */ /* 0x000fea0003800000 */
.L_x_95:
        /* <DEDUP_REMOVED lines=21> */
.L_x_98:
[----:B------:R-:W-:Y:S05]  /*8d30*/  BSYNC B1 ;  /* 0x0000000000017941 */ /* 0x000fea0003800000 */
.L_x_97:
        /* <DEDUP_REMOVED lines=21> */
.L_x_100:
[----:B------:R-:W-:Y:S05]  /*8e90*/  BSYNC B1 ;  /* 0x0000000000017941 */ /* 0x000fea0003800000 */
.L_x_99:
[----:B------:R-:W3:Y:S01]  /*8ea0*/  LDL.LU R20, [R1+0xcc] ;  /* 0x0000cc0001147983 */ /* 0x000ee20000300800 */
[----:B------:R-:W-:Y:S02]  /*8eb0*/  VIADD R22, R19, UR9 ;  /* 0x0000000913167c36 */ /* 0x000fe40008000000 */
[----:B-----5:R-:W-:Y:S01]  /*8ec0*/  FMUL R23, R11, UR19 ;  /* 0x000000130b177c20 */ /* 0x020fe20008400000 */
[----:B------:R-:W-:Y:S01]  /*8ed0*/  IADD3 R19, P1, R6, R18, RZ ;  /* 0x0000001206137210 */ /* 0x000fe20007f3e0ff */
[----:B------:R-:W4:Y:S01]  /*8ee0*/  LDL.LU R152, [R1+0xd0] ;  /* 0x0000d00001987983 */ /* 0x000f220000300800 */
[----:B------:R-:W-:Y:S02]  /*8ef0*/  ISETP.GT.AND P4, PT, R0, 0x68, P2 ;  /* 0x000000680000780c */ /* 0x000fe40001784270 */
[----:B------:R-:W-:Y:S01]  /*8f00*/  IADD3.X R21, R22, R5, RZ, P1, !PT ;  /* 0x0000000516157210 */ /* 0x000fe20000ffe4ff */
[----:B---3--:R-:W-:Y:S01]  /*8f10*/  FFMA R23, R20, UR18, R23 ;  /* 0x0000001214177c23 */ /* 0x008fe20008000017 */
[----:B------:R-:W-:-:S04]  /*8f20*/  LEA R20, P1, R19, UR22, 0x2 ;  /* 0x0000001613147c11 */ /* 0x000fc8000f8210ff */
[----:B------:R-:W-:Y:S01]  /*8f30*/  LEA.HI.X R21, R19, UR23, R21, 0x2, P1 ;  /* 0x0000001713157c11 */ /* 0x000fe200088f1415 */
[----:B------:R-:W-:Y:S04]  /*8f40*/  @P3 STG.E desc[UR16][R16.64+0x20], R23 ;  /* 0x0000201710003986 */ /* 0x000fe8000c101910 */
[----:B------:R3:W2:Y:S01]  /*8f50*/  @P4 LDG.E.LTC128B R11, desc[UR16][R20.64] ;  /* 0x00000010140b4981 */ /* 0x0006a2000c1e1920 */
[----:B------:R-:W-:Y:S01]  /*8f60*/  ISETP.GT.AND P3, PT, R0, 0x69, P2 ;  /* 0x000000690000780c */ /* 0x000fe20001764270 */
[----:B------:R-:W-:Y:S01]  /*8f70*/  BSSY B1, `(.L_x_101) ;  /* 0x000000f000017945 */ /* 0x000fe20003800000 */
[----:B---3--:R-:W-:Y:S01]  /*8f80*/  IADD3 R20, P1, R18, UR24, RZ ;  /* 0x0000001812147c10 */ /* 0x008fe2000ff3e0ff */
[----:B------:R-:W-:-:S04]  /*8f90*/  IMAD.U32 R18, RZ, RZ, UR26 ;  /* 0x0000001aff127e24 */ /* 0x000fc8000f8e00ff */
[----:B------:R-:W-:-:S04]  /*8fa0*/  IMAD.WIDE.U32 R18, R18, 0x1c, R16 ;  /* 0x0000001c12127825 */ /* 0x000fc800078e0010 */
[----:B------:R-:W-:Y:S02]  /*8fb0*/  VIADD R19, R19, UR28 ;  /* 0x0000001c13137c36 */ /* 0x000fe40008000000 */
[----:B--2---:R-:W-:-:S04]  /*8fc0*/  FMUL R21, R11, UR19 ;  /* 0x000000130b157c20 */ /* 0x004fc80008400000 */
[----:B----4-:R-:W-:-:S05]  /*8fd0*/  FFMA R21, R152, UR18, R21 ;  /* 0x0000001298157c23 */ /* 0x010fca0008000015 */
[----:B------:R2:W-:Y:S02]  /*8fe0*/  @P4 STG.E desc[UR16][R18.64], R21 ;  /* 0x0000001512004986 */ /* 0x0005e4000c101910 */
[----:B--2---:R-:W-:Y:S02]  /*8ff0*/  IADD3.X R21, R22, UR25, RZ, P1, !PT ;  /* 0x0000001916157c10 */ /* 0x004fe40008ffe4ff */
[----:B------:R-:W-:-:S05]  /*9000*/  IADD3 R23, P1, R20, R6, RZ ;  /* 0x0000000614177210 */ /* 0x000fca0007f3e0ff */
[----:B------:R-:W-:Y:S01]  /*9010*/  IMAD.X R152, R21, 0x1, R5, P1 ;  /* 0x0000000115987824 */ /* 0x000fe200008e0605 */
[----:B------:R-:W-:-:S04]  /*9020*/  LEA R22, P1, R23, UR22, 0x2 ;  /* 0x0000001617167c11 */ /* 0x000fc8000f8210ff */
[----:B------:R-:W-:Y:S01]  /*9030*/  LEA.HI.X R23, R23, UR23, R152, 0x2, P1 ;  /* 0x0000001717177c11 */ /* 0x000fe200088f1498 */
[----:B------:R-:W-:Y:S08]  /*9040*/  @!P3 BRA `(.L_x_102) ;  /* 0x000000000004b947 */ /* 0x000ff00003800000 */
[----:B------:R2:W5:Y:S02]  /*9050*/  LDG.E.LTC128B R11, desc[UR16][R22.64] ;  /* 0x00000010160b7981 */ /* 0x000564000c1e1920 */
.L_x_102:
[----:B------:R-:W-:Y:S05]  /*9060*/  BSYNC B1 ;  /* 0x0000000000017941 */ /* 0x000fea0003800000 */
.L_x_101:
        /* <DEDUP_REMOVED lines=21> */
.L_x_104:
[----:B------:R-:W-:Y:S05]  /*91c0*/  BSYNC B1 ;  /* 0x0000000000017941 */ /* 0x000fea0003800000 */
.L_x_103:
        /* <DEDUP_REMOVED lines=21> */
.L_x_106:
[----:B------:R-:W-:Y:S05]  /*9320*/  BSYNC B1 ;  /* 0x0000000000017941 */ /* 0x000fea0003800000 */
.L_x_105:
        /* <DEDUP_REMOVED lines=10> */
[----:B------:R-:W-:Y:S04]  /*93d0*/  @P3 STG.E desc[UR16][R16.64+0x20], R155 ;  /* 0x0000209b10003986 */ /* 0x000fe8000c101910 */
[----:B------:R4:W3:Y:S01]  /*93e0*/  @P4 LDG.E.LTC128B R11, desc[UR16][R152.64] ;  /* 0x00000010980b4981 */ /* 0x0008e2000c1e1920 */
[----:B------:R-:W-:Y:S01]  /*93f0*/  ISETP.GT.AND P3, PT, R0, 0x71, P2 ;  /* 0x000000710000780c */ /* 0x000fe20001764270 */
[----:B------:R-:W-:Y:S01]  /*9400*/  BSSY B1, `(.L_x_107) ;  /* 0x000000f000017945 */ /* 0x000fe20003800000 */
[----:B----4-:R-:W-:Y:S01]  /*9410*/  IADD3 R152, P1, R20, UR24, RZ ;  /* 0x0000001814987c10 */ /* 0x010fe2000ff3e0ff */
[----:B------:R-:W-:-:S04]  /*9420*/  IMAD.U32 R20, RZ, RZ, UR26 ;  /* 0x0000001aff147e24 */ /* 0x000fc8000f8e00ff */
[----:B------:R-:W-:-:S04]  /*9430*/  IMAD.WIDE.U32 R20, R20, 0x1c, R16 ;  /* 0x0000001c14147825 */ /* 0x000fc800078e0010 */
[----:B------:R-:W-:Y:S02]  /*9440*/  VIADD R21, R21, UR28 ;  /* 0x0000001c15157c36 */ /* 0x000fe40008000000 */
[----:B---3--:R-:W-:-:S04]  /*9450*/  FMUL R153, R11, UR19 ;  /* 0x000000130b997c20 */ /* 0x008fc80008400000 */
[----:B--2---:R-:W-:-:S05]  /*9460*/  FFMA R153, R158, UR18, R153 ;  /* 0x000000129e997c23 */ /* 0x004fca0008000099 */
        /* <DEDUP_REMOVED lines=8> */
.L_x_108:
[----:B------:R-:W-:Y:S05]  /*94f0*/  BSYNC B1 ;  /* 0x0000000000017941 */ /* 0x000fea0003800000 */
.L_x_107:
        /* <DEDUP_REMOVED lines=21> */
.L_x_110:
[----:B------:R-:W-:Y:S05]  /*9650*/  BSYNC B1 ;  /* 0x0000000000017941 */ /* 0x000fea0003800000 */
.L_x_109:
        /* <DEDUP_REMOVED lines=21> */
.L_x_112:
[----:B------:R-:W-:Y:S05]  /*97b0*/  BSYNC B1 ;  /* 0x0000000000017941 */ /* 0x000fea0003800000 */
.L_x_111:
        /* <DEDUP_REMOVED lines=28> */
.L_x_114:
[----:B------:R-:W-:Y:S05]  /*9980*/  BSYNC B1 ;  /* 0x0000000000017941 */ /* 0x000fea0003800000 */
.L_x_113:
        /* <DEDUP_REMOVED lines=21> */
.L_x_116:
[----:B------:R-:W-:Y:S05]  /*9ae0*/  BSYNC B1 ;  /* 0x0000000000017941 */ /* 0x000fea0003800000 */
.L_x_115:
        /* <DEDUP_REMOVED lines=21> */
.L_x_118:
[----:B------:R-:W-:Y:S05]  /*9c40*/  BSYNC B1 ;  /* 0x0000000000017941 */ /* 0x000fea0003800000 */
.L_x_117:
        /* <DEDUP_REMOVED lines=28> */
.L_x_120:
[----:B------:R-:W-:Y:S05]  /*9e10*/  BSYNC B1 ;  /* 0x0000000000017941 */ /* 0x000fea0003800000 */
.L_x_119:
        /* <DEDUP_REMOVED lines=21> */
.L_x_122:
[----:B------:R-:W-:Y:S05]  /*9f70*/  BSYNC B1 ;  /* 0x0000000000017941 */ /* 0x000fea0003800000 */
.L_x_121:
        /* <DEDUP_REMOVED lines=21> */
.L_x_124:
[----:B------:R-:W-:Y:S05]  /*a0d0*/  BSYNC B1 ;  /* 0x0000000000017941 */ /* 0x000fea0003800000 */
.L_x_123:
        /* <DEDUP_REMOVED lines=28> */
.L_x_126:
[----:B------:R-:W-:Y:S05]  /*a2a0*/  BSYNC B1 ;  /* 0x0000000000017941 */ /* 0x000fea0003800000 */
.L_x_125:
        /* <DEDUP_REMOVED lines=21> */
.L_x_128:
[----:B------:R-:W-:Y:S05]  /*a400*/  BSYNC B1 ;  /* 0x0000000000017941 */ /* 0x000fea0003800000 */
.L_x_127:
        /* <DEDUP_REMOVED lines=21> */
.L_x_130:
[----:B------:R-:W-:Y:S05]  /*a560*/  BSYNC B1 ;  /* 0x0000000000017941 */ /* 0x000fea0003800000 */
.L_x_129:
        /* <DEDUP_REMOVED lines=28> */
.L_x_132:
[----:B------:R-:W-:Y:S05]  /*a730*/  BSYNC B1 ;  /* 0x0000000000017941 */ /* 0x000fea0003800000 */
.L_x_131:
        /* <DEDUP_REMOVED lines=21> */
.L_x_134:
[----:B------:R-:W-:Y:S05]  /*a890*/  BSYNC B1 ;  /* 0x0000000000017941 */ /* 0x000fea0003800000 */
.L_x_133:
        /* <DEDUP_REMOVED lines=21> */
.L_x_136:
[----:B------:R-:W-:Y:S05]  /*a9f0*/  BSYNC B1 ;  /* 0x0000000000017941 */ /* 0x000fea0003800000 */
.L_x_135:
        /* <DEDUP_REMOVED lines=28> */
.L_x_138:
[----:B------:R-:W-:Y:S05]  /*abc0*/  BSYNC B1 ;  /* 0x0000000000017941 */ /* 0x000fea0003800000 */
.L_x_137:
        /* <DEDUP_REMOVED lines=21> */
.L_x_140:
[----:B------:R-:W-:Y:S05]  /*ad20*/  BSYNC B1 ;  /* 0x0000000000017941 */ /* 0x000fea0003800000 */
.L_x_139:
        /* <DEDUP_REMOVED lines=21> */
.L_x_142:
[----:B------:R-:W-:Y:S05]  /*ae80*/  BSYNC B1 ;  /* 0x0000000000017941 */ /* 0x000fea0003800000 */
.L_x_141:
        /* <DEDUP_REMOVED lines=28> */
.L_x_144:
[----:B------:R-:W-:Y:S05]  /*b050*/  BSYNC B1 ;  /* 0x0000000000017941 */ /* 0x000fea0003800000 */
.L_x_143:
        /* <DEDUP_REMOVED lines=21> */
.L_x_146:
[----:B------:R-:W-:Y:S05]  /*b1b0*/  BSYNC B1 ;  /* 0x0000000000017941 */ /* 0x000fea0003800000 */
.L_x_145:
        /* <DEDUP_REMOVED lines=21> */
.L_x_148:
[----:B------:R-:W-:Y:S05]  /*b310*/  BSYNC B1 ;  /* 0x0000000000017941 */ /* 0x000fea0003800000 */
.L_x_147:
        /* <DEDUP_REMOVED lines=28> */
.L_x_150:
[----:B------:R-:W-:Y:S05]  /*b4e0*/  BSYNC B1 ;  /* 0x0000000000017941 */ /* 0x000fea0003800000 */
.L_x_149:
        /* <DEDUP_REMOVED lines=10> */
[----:B--2---:R-:W-:-:S05]  /*b590*/  MOV R184, UR24 ;  /* 0x0000001800b87c02 */ /* 0x004fca0008000f00 */
[----:B------:R-:W-:-:S03]  /*b5a0*/  IMAD.WIDE.U32 R184, R8, R184, UR14 ;  /* 0x0000000e08b87e25 */ /* 0x000fc6000f8e00b8 */
[----:B------:R-:W-:-:S04]  /*b5b0*/  IADD3 R186, P1, R2, R184, RZ ;  /* 0x000000b802ba7210 */ /* 0x000fc80007f3e0ff */
[----:B------:R-:W-:-:S03]  /*b5c0*/  IADD3.X R187, R3, R9, R185, P1, !PT ;  /* 0x0000000903bb7210 */ /* 0x000fc60000ffe4b9 */
[----:B------:R-:W-:-:S04]  /*b5d0*/  IMAD.WIDE.U32 R186, R10, UR8, R186 ;  /* 0x000000080aba7c25 */ /* 0x000fc8000f8e00ba */
[----:B------:R-:W-:Y:S01]  /*b5e0*/  VIADD R185, R187, UR10 ;  /* 0x0000000abbb97c36 */ /* 0x000fe20008000000 */
[----:B------:R-:W-:-:S04]  /*b5f0*/  LEA R184, P1, R186, UR22, 0x2 ;  /* 0x00000016bab87c11 */ /* 0x000fc8000f8210ff */
[----:B------:R-:W-:Y:S02]  /*b600*/  LEA.HI.X R185, R186, UR23, R185, 0x2, P1 ;  /* 0x00000017bab97c11 */ /* 0x000fe400088f14b9 */
[----:B------:R-:W-:-:S13]  /*b610*/  ISETP.GT.AND P1, PT, R0, 0xa8, P0 ;  /* 0x000000a80000780c */ /* 0x000fda0000724270 */
[----:B------:R-:W-:Y:S05]  /*b620*/  @!P1 BRA `(.L_x_152) ;  /* 0x0000000000049947 */ /* 0x000fea0003800000 */
[----:B------:R2:W5:Y:S02]  /*b630*/  LDG.E.LTC128B R11, desc[UR16][R184.64+0x20] ;  /* 0x00002010b80b7981 */ /* 0x000564000c1e1920 */
.L_x_152:
[----:B------:R-:W-:Y:S05]  /*b640*/  BSYNC B1 ;  /* 0x0000000000017941 */ /* 0x000fea0003800000 */
.L_x_151:
        /* <DEDUP_REMOVED lines=16> */
[----:B------:R-:W-:Y:S02]  /*b750*/  LEA.HI.X R179, R186, UR23, R179, 0x2, P1 ;  /* 0x00000017bab37c11 */ /* 0x000fe400088f14b3 */
[----:B------:R-:W-:-:S05]  /*b760*/  MOV R186, UR24 ;  /* 0x0000001800ba7c02 */ /* 0x000fca0008000f00 */
[----:B------:R-:W-:Y:S01]  /*b770*/  IMAD.WIDE.U32 R182, R186, 0x7, R182 ;  /* 0x00000007bab67825 */ /* 0x000fe200078e00b6 */
[----:B------:R-:W-:Y:S06]  /*b780*/  @!P3 BRA `(.L_x_154) ;  /* 0x000000000004b947 */ /* 0x000fec0003800000 */
[----:B------:R3:W5:Y:S02]  /*b790*/  LDG.E.LTC128B R11, desc[UR16][R178.64+0x20] ;  /* 0x00002010b20b7981 */ /* 0x000764000c1e1920 */
.L_x_154:
[----:B------:R-:W-:Y:S05]  /*b7a0*/  BSYNC B1 ;  /* 0x0000000000017941 */ /* 0x000fea0003800000 */
.L_x_153:
[----:B------:R-:W4:Y:S01]  /*b7b0*/  LDL.LU R186, [R1+0x15c] ;  /* 0x00015c0001ba7983 */ /* 0x000f220000300800 */
[----:B------:R-:W-:Y:S01]  /*b7c0*/  VIADD R188, R183, UR9 ;  /* 0x00000009b7bc7c36 */ /* 0x000fe20008000000 */
[----:B------:R-:W-:Y:S01]  /*b7d0*/  IADD3 R183, P1, R6, R182, RZ ;  /* 0x000000b606b77210 */ /* 0x000fe20007f3e0ff */
[----:B-----5:R-:W-:Y:S01]  /*b7e0*/  FMUL R189, R11, UR19 ;  /* 0x000000130bbd7c20 */ /* 0x020fe20008400000 */
[----:B------:R-:W-:Y:S01]  /*b7f0*/  ISETP.GT.AND P4, PT, R0, 0xb0, P2 ;  /* 0x000000b00000780c */ /* 0x000fe20001784270 */
[----:B------:R-:W2:Y:S02]  /*b800*/  LDL.LU R190, [R1+0x160] ;  /* 0x0001600001be7983 */ /* 0x000ea40000300800 */
[----:B------:R-:W-:Y:S02]  /*b810*/  IMAD.X R187, R188, 0x1, R5, P1 ;  /* 0x00000001bcbb7824 */ /* 0x000fe400008e0605 */
        /* <DEDUP_REMOVED lines=9> */
[----:B------:R-:W-:-:S05]  /*b8b0*/  IMAD.WIDE.U32 R182, R182, 0x1c, R16 ;  /* 0x0000001cb6b67825 */ /* 0x000fca00078e0010 */
[----:B------:R-:W-:Y:S01]  /*b8c0*/  IADD3 R183, R183, UR28, RZ ;  /* 0x0000001cb7b77c10 */ /* 0x000fe2000fffe0ff */
        /* <DEDUP_REMOVED lines=10> */
.L_x_156:
[----:B------:R-:W-:Y:S05]  /*b970*/  BSYNC B1 ;  /* 0x0000000000017941 */ /* 0x000fea0003800000 */
.L_x_155:
        /* <DEDUP_REMOVED lines=21> */
.L_x_158:
[----:B------:R-:W-:Y:S05]  /*bad0*/  BSYNC B1 ;  /* 0x0000000000017941 */ /* 0x000fea0003800000 */
.L_x_157:
        /* <DEDUP_REMOVED lines=9> */
[----:B---3--:R-:W-:-:S05]  /*bb70*/  MOV R182, UR24 ;  /* 0x0000001800b67c02 */ /* 0x008fca0008000f00 */
        /* <DEDUP_REMOVED lines=11> */
.L_x_160:
[----:B------:R-:W-:Y:S05]  /*bc30*/  BSYNC B1 ;  /* 0x0000000000017941 */ /* 0x000fea0003800000 */
.L_x_159:
        /* <DEDUP_REMOVED lines=28> */
.L_x_162:
[----:B------:R-:W-:Y:S05]  /*be00*/  BSYNC B1 ;  /* 0x0000000000017941 */ /* 0x000fea0003800000 */
.L_x_161:
        /* <DEDUP_REMOVED lines=21> */
.L_x_164:
[----:B------:R-:W-:Y:S05]  /*bf60*/  BSYNC B1 ;  /* 0x0000000000017941 */ /* 0x000fea0003800000 */
.L_x_163:
        /* <DEDUP_REMOVED lines=21> */
.L_x_166:
[----:B------:R-:W-:Y:S05]  /*c0c0*/  BSYNC B1 ;  /* 0x0000000000017941 */ /* 0x000fea0003800000 */
.L_x_165:
        /* <DEDUP_REMOVED lines=28> */
.L_x_168:
[----:B------:R-:W-:Y:S05]  /*c290*/  BSYNC B1 ;  /* 0x0000000000017941 */ /* 0x000fea0003800000 */
.L_x_167:
        /* <DEDUP_REMOVED lines=21> */
.L_x_170:
[----:B------:R-:W-:Y:S05]  /*c3f0*/  BSYNC B1 ;  /* 0x0000000000017941 */ /* 0x000fea0003800000 */
.L_x_169:
        /* <DEDUP_REMOVED lines=21> */
.L_x_172:
[----:B------:R-:W-:Y:S05]  /*c550*/  BSYNC B1 ;  /* 0x0000000000017941 */ /* 0x000fea0003800000 */
.L_x_171:
        /* <DEDUP_REMOVED lines=28> */
.L_x_174:
[----:B------:R-:W-:Y:S05]  /*c720*/  BSYNC B1 ;  /* 0x0000000000017941 */ /* 0x000fea0003800000 */
.L_x_173:
        /* <DEDUP_REMOVED lines=21> */
.L_x_176:
[----:B------:R-:W-:Y:S05]  /*c880*/  BSYNC B1 ;  /* 0x0000000000017941 */ /* 0x000fea0003800000 */
.L_x_175:
        /* <DEDUP_REMOVED lines=21> */
.L_x_178:
[----:B------:R-:W-:Y:S05]  /*c9e0*/  BSYNC B1 ;  /* 0x0000000000017941 */ /* 0x000fea0003800000 */
.L_x_177:
        /* <DEDUP_REMOVED lines=28> */
.L_x_180:
[----:B------:R-:W-:Y:S05]  /*cbb0*/  BSYNC B1 ;  /* 0x0000000000017941 */ /* 0x000fea0003800000 */
.L_x_179:
        /* <DEDUP_REMOVED lines=21> */
.L_x_182:
[----:B------:R-:W-:Y:S05]  /*cd10*/  BSYNC B1 ;  /* 0x0000000000017941 */ /* 0x000fea0003800000 */
.L_x_181:
        /* <DEDUP_REMOVED lines=21> */
.L_x_184:
[----:B------:R-:W-:Y:S05]  /*ce70*/  BSYNC B1 ;  /* 0x0000000000017941 */ /* 0x000fea0003800000 */
.L_x_183:
        /* <DEDUP_REMOVED lines=28> */
.L_x_186:
[----:B------:R-:W-:Y:S05]  /*d040*/  BSYNC B1 ;  /* 0x0000000000017941 */ /* 0x000fea0003800000 */
.L_x_185:
        /* <DEDUP_REMOVED lines=21> */
.L_x_188:
[----:B------:R-:W-:Y:S05]  /*d1a0*/  BSYNC B1 ;  /* 0x0000000000017941 */ /* 0x000fea0003800000 */
.L_x_187:
        /* <DEDUP_REMOVED lines=21> */
.L_x_190:
[----:B------:R-:W-:Y:S05]  /*d300*/  BSYNC B1 ;  /* 0x0000000000017941 */ /* 0x000fea0003800000 */
.L_x_189:
        /* <DEDUP_REMOVED lines=28> */
.L_x_192:
[----:B------:R-:W-:Y:S05]  /*d4d0*/  BSYNC B1 ;  /* 0x0000000000017941 */ /* 0x000fea0003800000 */
.L_x_191:
        /* <DEDUP_REMOVED lines=21> */
.L_x_194:
[----:B------:R-:W-:Y:S05]  /*d630*/  BSYNC B1 ;  /* 0x0000000000017941 */ /* 0x000fea0003800000 */
.L_x_193:
        /* <DEDUP_REMOVED lines=21> */
.L_x_196:
[----:B------:R-:W-:Y:S05]  /*d790*/  BSYNC B1 ;  /* 0x0000000000017941 */ /* 0x000fea0003800000 */
.L_x_195:
        /* <DEDUP_REMOVED lines=28> */
.L_x_198:
[----:B------:R-:W-:Y:S05]  /*d960*/  BSYNC B1 ;  /* 0x0000000000017941 */ /* 0x000fea0003800000 */
.L_x_197:
        /* <DEDUP_REMOVED lines=21> */
.L_x_200:
[----:B------:R-:W-:Y:S05]  /*dac0*/  BSYNC B1 ;  /* 0x0000000000017941 */ /* 0x000fea0003800000 */
.L_x_199:
        /* <DEDUP_REMOVED lines=21> */
.L_x_202:
[----:B------:R-:W-:Y:S05]  /*dc20*/  BSYNC B1 ;  /* 0x0000000000017941 */ /* 0x000fea0003800000 */
.L_x_201:
[----:B------:R-:W4:Y:S01]  /*dc30*/  LDL.LU R218, [R1+0x1dc] ;  /* 0x0001dc0001da7983 */ /* 0x000f220000300800 */
[----:B------:R-:W-:Y:S01]  /*dc40*/  IADD3 R219, P1, R6, R214, RZ ;  /* 0x000000d606db7210 */ /* 0x000fe20007f3e0ff */
[----:B-----5:R-:W-:Y:S01]  /*dc50*/  FMUL R221, R11, UR19 ;  /* 0x000000130bdd7c20 */ /* 0x020fe20008400000 */
[----:B------:R-:W-:Y:S01]  /*dc60*/  VIADD R215, R215, UR9 ;  /* 0x00000009d7d77c36 */ /* 0x000fe20008000000 */
[----:B------:R-:W-:Y:S01]  /*dc70*/  ISETP.GT.AND P4, PT, R0, 0xf0, P2 ;  /* 0x000000f00000780c */ /* 0x000fe20001784270 */
[----:B------:R-:W2:Y:S02]  /*dc80*/  LDL.LU R222, [R1+0x1e0] ;  /* 0x0001e00001de7983 */ /* 0x000ea40000300800 */
[----:B------:R-:W-:Y:S02]  /*dc90*/  IMAD.X R220, R215, 0x1, R5, P1 ;  /* 0x00000001d7dc7824 */ /* 0x000fe400008e0605 */
        /* <DEDUP_REMOVED lines=11> */
[----:B------:R-:W-:-:S05]  /*dd50*/  IMAD.WIDE.U32 R218, R218, 0x1c, R16 ;  /* 0x0000001cdada7825 */ /* 0x000fca00078e0010 */
[----:B------:R-:W-:Y:S01]  /*dd60*/  IADD3 R219, R219, UR28, RZ ;  /* 0x0000001cdbdb7c10 */ /* 0x000fe2000fffe0ff */
        /* <DEDUP_REMOVED lines=8> */
.L_x_204:
[----:B------:R-:W-:Y:S05]  /*ddf0*/  BSYNC B1 ;  /* 0x0000000000017941 */ /* 0x000fea0003800000 */
.L_x_203:
        /* <DEDUP_REMOVED lines=21> */
.L_x_206:
[----:B------:R-:W-:Y:S05]  /*df50*/  BSYNC B1 ;  /* 0x0000000000017941 */ /* 0x000fea0003800000 */
.L_x_205:
        /* <DEDUP_REMOVED lines=21> */
.L_x_208:
[----:B------:R-:W-:Y:S05]  /*e0b0*/  BSYNC B1 ;  /* 0x0000000000017941 */ /* 0x000fea0003800000 */
.L_x_207:
[----:B------:R-:W3:Y:S01]  /*e0c0*/  LDL.LU R222, [R1+0x1ec] ;  /* 0x0001ec0001de7983 */ /* 0x000ee20000300800 */
[----:B-----5:R-:W-:Y:S01]  /*e0d0*/  FMUL R230, R11, UR19 ;  /* 0x000000130be67c20 */ /* 0x020fe20008400000 */
[----:B------:R-:W-:Y:S01]  /*e0e0*/  VIADD R7, R215, UR9 ;  /* 0x00000009d7077c36 */ /* 0x000fe20008000000 */
[----:B------:R-:W-:Y:S02]  /*e0f0*/  IADD3 R4, P3, R6, R214, RZ ;  /* 0x000000d606047210 */ /* 0x000fe40007f7e0ff */
[----:B------:R-:W-:Y:S02]  /*e100*/  ISETP.GT.AND P1, PT, R0, 0xf8, P2 ;  /* 0x000000f80000780c */ /* 0x000fe40001724270 */
[----:B------:R-:W-:Y:S01]  /*e110*/  IADD3.X R215, R7, R5, RZ, P3, !PT ;  /* 0x0000000507d77210 */ /* 0x000fe20001ffe4ff */
[----:B---3--:R-:W-:Y:S01]  /*e120*/  FFMA R230, R222, UR18, R230 ;  /* 0x00000012dee67c23 */ /* 0x008fe200080000e6 */
[----:B------:R-:W-:-:S04]  /*e130*/  LEA R222, P4, R4, UR22, 0x2 ;  /* 0x0000001604de7c11 */ /* 0x000fc8000f8810ff */
[----:B------:R-:W-:Y:S01]  /*e140*/  LEA.HI.X R223, R4, UR23, R215, 0x2, P4 ;  /* 0x0000001704df7c11 */ /* 0x000fe2000a0f14d7 */
[----:B------:R-:W-:Y:S01]  /*e150*/  IMAD.MOV.U32 R4, RZ, RZ, R11 ;  /* 0x000000ffff047224 */ /* 0x000fe200078e000b */
[----:B------:R3:W-:Y:S05]  /*e160*/  @P5 STG.E desc[UR16][R16.64+0x20], R230 ;  /* 0x000020e610005986 */ /* 0x0007ea000c101910 */
[----:B------:R-:W4:Y:S04]  /*e170*/  @P1 LDG.E.LTC128B R4, desc[UR16][R222.64] ;  /* 0x00000010de041981 */ /* 0x000f28000c1e1920 */
[----:B---3--:R-:W3:Y:S01]  /*e180*/  LDL.LU R230, [R1+0x1f0] ;  /* 0x0001f00001e67983 */ /* 0x008ee20000300800 */
[----:B------:R-:W-:Y:S01]  /*e190*/  IADD3 R215, P3, P4, R6, UR24, R214 ;  /* 0x0000001806d77c10 */ /* 0x000fe2000fc7e0d6 */
[----:B------:R-:W-:Y:S01]  /*e1a0*/  IMAD.U32 R6, RZ, RZ, UR26 ;  /* 0x0000001aff067e24 */ /* 0x000fe2000f8e00ff */
[----:B------:R-:W-:-:S02]  /*e1b0*/  ISETP.GT.AND P2, PT, R0, 0xf9, P2 ;  /* 0x000000f90000780c */ /* 0x000fc40001744270 */
[----:B------:R-:W-:Y:S01]  /*e1c0*/  IADD3.X R5, R5, UR25, R7, P3, P4 ;  /* 0x0000001905057c10 */ /* 0x000fe20009fe8407 */
[----:B------:R-:W-:-:S04]  /*e1d0*/  IMAD.WIDE.U32 R6, R6, 0x1c, R16 ;  /* 0x0000001c06067825 */ /* 0x000fc800078e0010 */
[----:B------:R-:W-:Y:S01]  /*e1e0*/  VIADD R7, R7, UR28 ;  /* 0x0000001c07077c36 */ /* 0x000fe20008000000 */
[----:B------:R-:W-:Y:S01]  /*e1f0*/  BSSY B1, `(.L_x_209) ;  /* 0x0000008000017945 */ /* 0x000fe20003800000 */
[----:B----4-:R-:W-:-:S04]  /*e200*/  FMUL R11, R4, UR19 ;  /* 0x00000013040b7c20 */ /* 0x010fc80008400000 */
[----:B---3--:R-:W-:-:S05]  /*e210*/  FFMA R11, R230, UR18, R11 ;  /* 0x00000012e60b7c23 */ /* 0x008fca000800000b */
[----:B------:R3:W-:Y:S01]  /*e220*/  @P1 STG.E desc[UR16][R6.64], R11 ;  /* 0x0000000b06001986 */ /* 0x0007e2000c101910 */
[----:B------:R-:W-:-:S04]  /*e230*/  LEA R214, P1, R215, UR22, 0x2 ;  /* 0x00000016d7d67c11 */ /* 0x000fc8000f8210ff */
[----:B------:R-:W-:Y:S01]  /*e240*/  LEA.HI.X R215, R215, UR23, R5, 0x2, P1 ;  /* 0x00000017d7d77c11 */ /* 0x000fe200088f1405 */
[----:B------:R-:W-:Y:S08]  /*e250*/  @!P2 BRA `(.L_x_210) ;  /* 0x000000000004a947 */ /* 0x000ff00003800000 */
[----:B------:R4:W5:Y:S02]  /*e260*/  LDG.E.LTC128B R4, desc[UR16][R214.64] ;  /* 0x00000010d6047981 */ /* 0x000964000c1e1920 */
.L_x_210:
[----:B------:R-:W-:Y:S05]  /*e270*/  BSYNC B1 ;  /* 0x0000000000017941 */ /* 0x000fea0003800000 */
.L_x_209:
[----:B---3--:R-:W3:Y:S01]  /*e280*/  LDL.LU R11, [R1+0x1f4] ;  /* 0x0001f400010b7983 */ /* 0x008ee20000300800 */
[----:B------:R-:W-:Y:S01]  /*e290*/  UIMAD.WIDE.U32 UR14, UR24, 0x7, UR14 ;  /* 0x00000007180e78a5 */ /* 0x000fe2000f8e000e */
[----:B------:R-:W-:Y:S01]  /*e2a0*/  ISETP.GT.AND P3, PT, R0, 0xf8, P0 ;  /* 0x000000f80000780c */ /* 0x000fe20000764270 */
[----:B------:R-:W-:Y:S02]  /*e2b0*/  BSSY B1, `(.L_x_211) ;  /* 0x0000014000017945 */ /* 0x000fe40003800000 */
[----:B------:R-:W-:-:S04]  /*e2c0*/  UIADD3 UR27, UP0, UR14, UR24, URZ ;  /* 0x000000180e1b7290 */ /* 0x000fc8000ff1e03f */
[----:B------:R-:W-:Y:S02]  /*e2d0*/  UIADD3.X UR14, UR25, UR9, UR15, UP0, !UPT ;  /* 0x00000009190e7290 */ /* 0x000fe400087fe40f */
[----:B----4-:R-:W-:-:S04]  /*e2e0*/  MOV R214, UR27 ;  /* 0x0000001b00d67c02 */ /* 0x010fc80008000f00 */
[----:B------:R-:W-:Y:S02]  /*e2f0*/  IMAD.U32 R215, RZ, RZ, UR14 ;  /* 0x0000000effd77e24 */ /* 0x000fe4000f8e00ff */
[----:B------:R-:W-:-:S03]  /*e300*/  IMAD.WIDE.U32 R214, R8, UR24, R214 ;  /* 0x0000001808d67c25 */ /* 0x000fc6000f8e00d6 */
[----:B------:R-:W-:-:S04]  /*e310*/  IADD3 R222, P1, R2, R214, RZ ;  /* 0x000000d602de7210 */ /* 0x000fc80007f3e0ff */
[----:B------:R-:W-:-:S03]  /*e320*/  IADD3.X R223, R3, R9, R215, P1, !PT ;  /* 0x0000000903df7210 */ /* 0x000fc60000ffe4d7 */
[----:B------:R-:W-:-:S04]  /*e330*/  IMAD.WIDE.U32 R222, R10, UR8, R222 ;  /* 0x000000080ade7c25 */ /* 0x000fc8000f8e00de */
[----:B------:R-:W-:Y:S01]  /*e340*/  VIADD R5, R223, UR10 ;  /* 0x0000000adf057c36 */ /* 0x000fe20008000000 */
[----:B------:R-:W-:-:S04]  /*e350*/  LEA R214, P1, R222, UR22, 0x2 ;  /* 0x00000016ded67c11 */ /* 0x000fc8000f8210ff */
[----:B------:R-:W-:Y:S01]  /*e360*/  LEA.HI.X R215, R222, UR23, R5, 0x2, P1 ;  /* 0x00000017ded77c11 */ /* 0x000fe200088f1405 */
[----:B-----5:R-:W-:Y:S01]  /*e370*/  FMUL R5, R4, UR19 ;  /* 0x0000001304057c20 */ /* 0x020fe20008400000 */
[----:B------:R-:W-:-:S04]  /*e380*/  IADD3 R16, P1, R16, UR21, RZ ;  /* 0x0000001510107c10 */ /* 0x000fc8000ff3e0ff */
[----:B------:R-:W-:Y:S01]  /*e390*/  IADD3.X R17, R17, UR11, RZ, P1, !PT ;  /* 0x0000000b11117c10 */ /* 0x000fe20008ffe4ff */
[----:B---3--:R-:W-:Y:S01]  /*e3a0*/  FFMA R5, R11, UR18, R5 ;  /* 0x000000120b057c23 */ /* 0x008fe20008000005 */
[----:B------:R-:W-:-:S04]  /*e3b0*/  IMAD.MOV.U32 R11, RZ, RZ, R4 ;  /* 0x000000ffff0b7224 */ /* 0x000fc800078e0004 */
[----:B------:R3:W-:Y:S01]  /*e3c0*/  @P2 STG.E desc[UR16][R16.64], R5 ;  /* 0x0000000510002986 */ /* 0x0007e2000c101910 */
[----:B------:R-:W-:Y:S05]  /*e3d0*/  @!P3 BRA `(.L_x_212) ;  /* 0x000000000004b947 */ /* 0x000fea0003800000 */
[----:B------:R4:W5:Y:S02]  /*e3e0*/  LDG.E.LTC128B R11, desc[UR16][R214.64+0x20] ;  /* 0x00002010d60b7981 */ /* 0x000964000c1e1920 */
.L_x_212:
[----:B------:R-:W-:Y:S05]  /*e3f0*/  BSYNC B1 ;  /* 0x0000000000017941 */ /* 0x000fea0003800000 */
.L_x_211:
[----:B------:R-:W2:Y:S01]  /*e400*/  LDL.LU R222, [R1+0x1f8] ;  /* 0x0001f80001de7983 */ /* 0x000ea20000300800 */
[----:B------:R-:W-:Y:S01]  /*e410*/  UIMAD.WIDE.U32 UR12, UR24, 0x7, UR12 ;  /* 0x00000007180c78a5 */ /* 0x000fe2000f8e000c */
[----:B------:R-:W-:Y:S03]  /*e420*/  BSSY B1, `(.L_x_213) ;  /* 0x0000013000017945 */ /* 0x000fe60003800000 */
[----:B------:R-:W-:-:S04]  /*e430*/  UIADD3 UR12, UP0, UR12, UR24, URZ ;  /* 0x000000180c0c7290 */ /* 0x000fc8000ff1e03f */
[----:B------:R-:W-:Y:S02]  /*e440*/  UIADD3.X UR9, UR25, UR9, UR13, UP0, !UPT ;  /* 0x0000000919097290 */ /* 0x000fe400087fe40d */
[----:B------:R-:W-:-:S04]  /*e450*/  MOV R4, UR12 ;  /* 0x0000000c00047c02 */ /* 0x000fc80008000f00 */
[----:B---3--:R-:W-:Y:S02]  /*e460*/  IMAD.U32 R5, RZ, RZ, UR9 ;  /* 0x00000009ff057e24 */ /* 0x008fe4000f8e00ff */
        /* <DEDUP_REMOVED lines=8> */
[----:B------:R-:W-:Y:S02]  /*e4f0*/  ISETP.GT.AND P1, PT, R0, 0xf9, P0 ;  /* 0x000000f90000780c */ /* 0x000fe40000724270 */
[----:B------:R-:W-:Y:S01]  /*e500*/  ISETP.GT.AND P0, PT, R231, 0x80, PT ;  /* 0x00000080e700780c */ /* 0x000fe20003f04270 */
[----:B--2---:R-:W-:-:S05]  /*e510*/  FFMA R4, R222, UR18, R4 ;  /* 0x00000012de047c23 */ /* 0x004fca0008000004 */
[----:B------:R2:W-:Y:S05]  /*e520*/  @P3 STG.E desc[UR16][R6.64+0x20], R4 ;  /* 0x0000200406003986 */ /* 0x0005ea000c101910 */
[----:B------:R-:W-:Y:S05]  /*e530*/  @!P1 BRA `(.L_x_214) ;  /* 0x0000000000049947 */ /* 0x000fea0003800000 */
[----:B------:R3:W5:Y:S02]  /*e540*/  LDG.E.LTC128B R11, desc[UR16][R2.64+0x20] ;  /* 0x00002010020b7981 */ /* 0x000764000c1e1920 */
.L_x_214:
[----:B------:R-:W-:Y:S05]  /*e550*/  BSYNC B1 ;  /* 0x0000000000017941 */ /* 0x000fea0003800000 */
.L_x_213:
[----:B------:R-:W4:Y:S01]  /*e560*/  LDL.LU R5, [R1+0x1fc] ;  /* 0x0001fc0001057983 */ /* 0x000f220000300800 */
[----:B--2--5:R-:W-:Y:S01]  /*e570*/  FMUL R4, R11, UR19 ;  /* 0x000000130b047c20 */ /* 0x024fe20008400000 */
[----:B------:R-:W-:Y:S01]  /*e580*/  ISETP.GT.AND P2, PT, R0, RZ, P0 ;  /* 0x000000ff0000720c */ /* 0x000fe20000744270 */
[----:B------:R-:W-:Y:S02]  /*e590*/  BSSY B1, `(.L_x_215) ;  /* 0x0000006000017945 */ /* 0x000fe40003800000 */
[----:B----4-:R-:W-:-:S05]  /*e5a0*/  FFMA R4, R5, UR18, R4 ;  /* 0x0000001205047c23 */ /* 0x010fca0008000004 */
[----:B------:R2:W-:Y:S05]  /*e5b0*/  @P1 STG.E desc[UR16][R16.64+0x20], R4 ;  /* 0x0000200410001986 */ /* 0x0005ea000c101910 */
[----:B------:R-:W-:Y:S05]  /*e5c0*/  @!P2 BRA `(.L_x_216) ;  /* 0x000000000008a947 */ /* 0x000fea0003800000 */
[----:B------:R-:W4:Y:S04]  /*e5d0*/  LDL.64 R6, [R1+0x258] ;  /* 0x0002580001067983 */ /* 0x000f280000100a00 */
[----:B----4-:R4:W5:Y:S02]  /*e5e0*/  LDG.E.LTC128B R11, desc[UR16][R6.64+0x200] ;  /* 0x00020010060b7981 */ /* 0x010964000c1e1920 */
.L_x_216:
[----:B------:R-:W-:Y:S05]  /*e5f0*/  BSYNC B1 ;  /* 0x0000000000017941 */ /* 0x000fea0003800000 */
.L_x_215:
[----:B--2--5:R-:W-:Y:S01]  /*e600*/  FMUL R4, R11, UR19 ;  /* 0x000000130b047c20 */ /* 0x024fe20008400000 */
[----:B------:R-:W-:Y:S01]  /*e610*/  ISETP.GT.AND P3, PT, R0, 0x1, P0 ;  /* 0x000000010000780c */ /* 0x000fe20000764270 */
[----:B------:R-:W-:Y:S01]  /*e620*/  BSSY B1, `(.L_x_217) ;  /* 0x0000007000017945 */ /* 0x000fe20003800000 */
[----:B------:R-:W-:Y:S01]  /*e630*/  ISETP.GT.AND P1, PT, R231, 0x88, PT ;  /* 0x00000088e700780c */ /* 0x000fe20003f24270 */
[----:B------:R-:W-:-:S05]  /*e640*/  FFMA R4, R24, UR18, R4 ;  /* 0x0000001218047c23 */ /* 0x000fca0008000004 */
[----:B------:R2:W-:Y:S05]  /*e650*/  @P2 STG.E desc[UR16][R14.64+0x200], R4 ;  /* 0x000200040e002986 */ /* 0x0005ea000c101910 */
[----:B------:R-:W-:Y:S05]  /*e660*/  @!P3 BRA `(.L_x_218) ;  /* 0x000000000008b947 */ /* 0x000fea0003800000 */
[----:B----4-:R-:W4:Y:S04]  /*e670*/  LDL.64 R6, [R1+0x250] ;  /* 0x0002500001067983 */ /* 0x010f280000100a00 */
[----:B----4-:R4:W5:Y:S02]  /*e680*/  LDG.E.LTC128B R11, desc[UR16][R6.64+0x200] ;  /* 0x00020010060b7981 */ /* 0x010964000c1e1920 */
.L_x_218:
[----:B------:R-:W-:Y:S05]  /*e690*/  BSYNC B1 ;  /* 0x0000000000017941 */ /* 0x000fea0003800000 */
.L_x_217:
[----:B--2--5:R-:W-:Y:S01]  /*e6a0*/  FMUL R4, R11, UR19 ;  /* 0x000000130b047c20 */ /* 0x024fe20008400000 */
[----:B------:R-:W-:Y:S01]  /*e6b0*/  @P3 MOV R5, R13 ;  /* 0x0000000d00053202 */ /* 0x000fe20000000f00 */
[----:B------:R-:W-:Y:S01]  /*e6c0*/  BSSY B1, `(.L_x_219) ;  /* 0x0000008000017945 */ /* 0x000fe20003800000 */
[----:B------:R-:W-:Y:S01]  /*e6d0*/  ISETP.GT.AND P2, PT, R0, RZ, P1 ;  /* 0x000000ff0000720c */ /* 0x000fe20000f44270 */
[----:B------:R-:W-:Y:S01]  /*e6e0*/  FFMA R25, R25, UR18, R4 ;  /* 0x0000001219197c23 */ /* 0x000fe20008000004 */
[----:B------:R-:W-:-:S05]  /*e6f0*/  @P3 IMAD.MOV.U32 R4, RZ, RZ, R12 ;  /* 0x000000ffff043224 */ /* 0x000fca00078e000c */
[----:B------:R2:W-:Y:S06]  /*e700*/  @P3 STG.E desc[UR16][R4.64+0x200], R25 ;  /* 0x0002001904003986 */ /* 0x0005ec000c101910 */
[----:B------:R-:W-:Y:S05]  /*e710*/  @!P2 BRA `(.L_x_220) ;  /* 0x000000000008a947 */ /* 0x000fea0003800000 */
[----:B----4-:R-:W4:Y:S04]  /*e720*/  LDL.LU.64 R6, [R1+0x258] ;  /* 0x0002580001067983 */ /* 0x010f280000300a00 */
[----:B----4-:R4:W5:Y:S02]  /*e730*/  LDG.E.LTC128B R11, desc[UR16][R6.64+0x220] ;  /* 0x00022010060b7981 */ /* 0x010964000c1e1920 */
.L_x_220:
[----:B------:R-:W-:Y:S05]  /*e740*/  BSYNC B1 ;  /* 0x0000000000017941 */ /* 0x000fea0003800000 */
.L_x_219:
[----:B--2--5:R-:W-:Y:S01]  /*e750*/  FMUL R4, R11, UR19 ;  /* 0x000000130b047c20 */ /* 0x024fe20008400000 */
[C---:B------:R-:W-:Y:S01]  /*e760*/  ISETP.GT.AND P3, PT, R0.reuse, 0x1, P1 ;  /* 0x000000010000780c */ /* 0x040fe20000f64270 */
[----:B------:R-:W-:Y:S01]  /*e770*/  BSSY B1, `(.L_x_221) ;  /* 0x0000008000017945 */ /* 0x000fe20003800000 */
[----:B------:R-:W-:Y:S01]  /*e780*/  ISETP.GT.AND P4, PT, R0, 0x8, P0 ;  /* 0x000000080000780c */ /* 0x000fe20000784270 */
[----:B------:R-:W-:Y:S01]  /*e790*/  FFMA R4, R26, UR18, R4 ;  /* 0x000000121a047c23 */ /* 0x000fe20008000004 */
[----:B------:R-:W-:-:S04]  /*e7a0*/  IMAD.MOV.U32 R8, RZ, RZ, R11 ;  /* 0x000000ffff087224 */ /* 0x000fc800078e000b */
[----:B------:R2:W-:Y:S05]  /*e7b0*/  @P2 STG.E desc[UR16][R14.64+0x220], R4 ;  /* 0x000220040e002986 */ /* 0x0005ea000c101910 */
[----:B------:R-:W-:Y:S05]  /*e7c0*/  @!P3 BRA `(.L_x_222) ;  /* 0x000000000008b947 */ /* 0x000fea0003800000 */
[----:B----4-:R-:W4:Y:S04]  /*e7d0*/  LDL.LU.64 R6, [R1+0x250] ;  /* 0x0002500001067983 */ /* 0x010f280000300a00 */
[----:B----4-:R4:W5:Y:S02]  /*e7e0*/  LDG.E.LTC128B R8, desc[UR16][R6.64+0x220] ;  /* 0x0002201006087981 */ /* 0x010964000c1e1920 */
.L_x_222:
[----:B------:R-:W-:Y:S05]  /*e7f0*/  BSYNC B1 ;  /* 0x0000000000017941 */ /* 0x000fea0003800000 */
.L_x_221:
[----:B------:R-:W3:Y:S01]  /*e800*/  LDL.64 R10, [R1+0x248] ;  /* 0x00024800010a7983 */ /* 0x000ee20000100a00 */
[----:B--2--5:R-:W-:Y:S01]  /*e810*/  FMUL R4, R8, UR19 ;  /* 0x0000001308047c20 */ /* 0x024fe20008400000 */
[----:B----4-:R-:W-:Y:S02]  /*e820*/  IMAD.MOV.U32 R6, RZ, RZ, R12 ;  /* 0x000000ffff067224 */ /* 0x010fe400078e000c */
[----:B------:R-:W-:Y:S02]  /*e830*/  IMAD.MOV.U32 R7, RZ, RZ, R13 ;  /* 0x000000ffff077224 */ /* 0x000fe400078e000d */
[----:B------:R-:W-:-:S05]  /*e840*/  FFMA R27, R27, UR18, R4 ;  /* 0x000000121b1b7c23 */ /* 0x000fca0008000004 */
[----:B------:R2:W-:Y:S04]  /*e850*/  @P3 STG.E desc[UR16][R6.64+0x220], R27 ;  /* 0x0002201b06003986 */ /* 0x0005e8000c101910 */
[----:B---3--:R-:W3:Y:S01]  /*e860*/  @P4 LDG.E.LTC128B R8, desc[UR16][R10.64+0x200] ;  /* 0x000200100a084981 */ /* 0x008ee2000c1e1920 */
[----:B------:R-:W-:Y:S01]  /*e870*/  MOV R4, UR26 ;  /* 0x0000001a00047c02 */ /* 0x000fe20008000f00 */
[----:B------:R-:W-:Y:S01]  /*e880*/  BSSY B1, `(.L_x_223) ;  /* 0x000000b000017945 */ /* 0x000fe20003800000 */
[----:B------:R-:W-:-:S03]  /*e890*/  ISETP.GT.AND P3, PT, R0, 0x9, P0 ;  /* 0x000000090000780c */ /* 0x000fc60000764270 */
[----:B--2---:R-:W-:Y:S01]  /*e8a0*/  IMAD.WIDE.U32 R6, R4, 0x1c, R6 ;  /* 0x0000001c04067825 */ /* 0x004fe200078e0006 */
[----:B------:R-:W-:-:S03]  /*e8b0*/  IADD3 R4, P2, R12, UR21, RZ ;  /* 0x000000150c047c10 */ /* 0x000fc6000ff5e0ff */
[----:B------:R-:W-:Y:S02]  /*e8c0*/  VIADD R7, R7, UR28 ;  /* 0x0000001c07077c36 */ /* 0x000fe40008000000 */
[----:B---3--:R-:W-:-:S04]  /*e8d0*/  FMUL R5, R8, UR19 ;  /* 0x0000001308057c20 */ /* 0x008fc80008400000 */
[----:B------:R-:W-:-:S05]  /*e8e0*/  FFMA R28, R28, UR18, R5 ;  /* 0x000000121c1c7c23 */ /* 0x000fca0008000005 */
[----:B------:R2:W-:Y:S01]  /*e8f0*/  @P4 STG.E desc[UR16][R6.64+0x200], R28 ;  /* 0x0002001c06004986 */ /* 0x0005e2000c101910 */
[----:B------:R-:W-:Y:S05]  /*e900*/  @!P3 BRA `(.L_x_224) ;  /* 0x000000000008b947 */ /* 0x000fea0003800000 */
[----:B------:R-:W3:Y:S04]  /*e910*/  LDL.64 R14, [R1+0x240] ;  /* 0x00024000010e7983 */ /* 0x000ee80000100a00 */
[----:B---3--:R3:W5:Y:S02]  /*e920*/  LDG.E.LTC128B R8, desc[UR16][R14.64+0x200] ;  /* 0x000200100e087981 */ /* 0x008764000c1e1920 */
.L_x_224:
[----:B------:R-:W-:Y:S05]  /*e930*/  BSYNC B1 ;  /* 0x0000000000017941 */ /* 0x000fea0003800000 */
.L_x_223:
[----:B-----5:R-:W-:Y:S01]  /*e940*/  FMUL R9, R8, UR19 ;  /* 0x0000001308097c20 */ /* 0x020fe20008400000 */
[----:B------:R-:W-:Y:S01]  /*e950*/  IADD3.X R5, R13, UR11, RZ, P2, !PT ;  /* 0x0000000b0d057c10 */ /* 0x000fe200097fe4ff */
[----:B------:R-:W-:Y:S01]  /*e960*/  BSSY B1, `(.L_x_225) ;  /* 0x0000006000017945 */ /* 0x000fe20003800000 */
[----:B------:R-:W-:Y:S01]  /*e970*/  ISETP.GT.AND P4, PT, R0, 0x8, P1 ;  /* 0x000000080000780c */ /* 0x000fe20000f84270 */
[----:B------:R-:W-:-:S05]  /*e980*/  FFMA R9, R29, UR18, R9 ;  /* 0x000000121d097c23 */ /* 0x000fca0008000009 */
[----:B------:R4:W-:Y:S07]  /*e990*/  @P3 STG.E desc[UR16][R4.64+0x200], R9 ;  /* 0x0002000904003986 */ /* 0x0009ee000c101910 */
[----:B------:R-:W-:Y:S05]  /*e9a0*/  @!P4 BRA `(.L_x_226) ;  /* 0x000000000004c947 */ /* 0x000fea0003800000 */
[----:B------:R0:W5:Y:S02]  /*e9b0*/  LDG.E.LTC128B R8, desc[UR16][R10.64+0x220] ;  /* 0x000220100a087981 */ /* 0x000164000c1e1920 */
.L_x_226:
[----:B------:R-:W-:Y:S05]  /*e9c0*/  BSYNC B1 ;  /* 0x0000000000017941 */ /* 0x000fea0003800000 */
.L_x_225:
[----:B----45:R-:W-:Y:S01]  /*e9d0*/  FMUL R9, R8, UR19 ;  /* 0x0000001308097c20 */ /* 0x030fe20008400000 */
[C---:B------:R-:W-:Y:S01]  /*e9e0*/  ISETP.GT.AND P2, PT, R0.reuse, 0x9, P1 ;  /* 0x000000090000780c */ /* 0x040fe20000f44270 */
[----:B------:R-:W-:Y:S01]  /*e9f0*/  BSSY B1, `(.L_x_227) ;  /* 0x0000007000017945 */ /* 0x000fe20003800000 */
[----:B------:R-:W-:Y:S01]  /*ea00*/  ISETP.GT.AND P3, PT, R0, 0x10, P0 ;  /* 0x000000100000780c */ /* 0x000fe20000764270 */
[----:B------:R-:W-:-:S05]  /*ea10*/  FFMA R9, R30, UR18, R9 ;  /* 0x000000121e097c23 */ /* 0x000fca0008000009 */
[----:B------:R4:W-:Y:S05]  /*ea20*/  @P4 STG.E desc[UR16][R6.64+0x220], R9 ;  /* 0x0002200906004986 */ /* 0x0009ea000c101910 */
[----:B------:R-:W-:Y:S05]  /*ea30*/  @!P2 BRA `(.L_x_228) ;  /* 0x000000000008a947 */ /* 0x000fea0003800000 */
[----:B0-----:R-:W2:Y:S04]  /*ea40*/  LDL.LU.64 R10, [R1+0x240] ;  /* 0x00024000010a7983 */ /* 0x001ea80000300a00 */
[----:B--2---:R0:W5:Y:S02]  /*ea50*/  LDG.E.LTC128B R8, desc[UR16][R10.64+0x220] ;  /* 0x000220100a087981 */ /* 0x004164000c1e1920 */
.L_x_228:
[----:B------:R-:W-:Y:S05]  /*ea60*/  BSYNC B1 ;  /* 0x0000000000017941 */ /* 0x000fea0003800000 */
.L_x_227:
[----:B------:R-:W3:Y:S01]  /*ea70*/  LDL.64 R12, [R1+0x238] ;  /* 0x00023800010c7983 */ /* 0x000ee20000100a00 */
[----:B--2-45:R-:W-:Y:S01]  /*ea80*/  FMUL R6, R8, UR19 ;  /* 0x0000001308067c20 */ /* 0x034fe20008400000 */
[----:B0-----:R-:W-:Y:S01]  /*ea90*/  IMAD.MOV.U32 R10, RZ, RZ, R8 ;  /* 0x000000ffff0a7224 */ /* 0x001fe200078e0008 */
[----:B------:R-:W-:Y:S01]  /*eaa0*/  MOV R9, R5 ;  /* 0x0000000500097202 */ /* 0x000fe20000000f00 */
[----:B------:R-:W-:Y:S02]  /*eab0*/  IMAD.MOV.U32 R8, RZ, RZ, R4 ;  /* 0x000000ffff087224 */ /* 0x000fe400078e0004 */
[----:B------:R-:W-:-:S05]  /*eac0*/  FFMA R31, R31, UR18, R6 ;  /* 0x000000121f1f7c23 */ /* 0x000fca0008000006 */
[----:B------:R0:W-:Y:S04]  /*ead0*/  @P2 STG.E desc[UR16][R8.64+0x220], R31 ;  /* 0x0002201f08002986 */ /* 0x0001e8000c101910 */
[----:B---3--:R-:W2:Y:S01]  /*eae0*/  @P3 LDG.E.LTC128B R10, desc[UR16][R12.64+0x200] ;  /* 0x000200100c0a3981 */ /* 0x008ea2000c1e1920 */
[----:B------:R-:W-:Y:S01]  /*eaf0*/  IMAD.U32 R6, RZ, RZ, UR26 ;  /* 0x0000001aff067e24 */ /* 0x000fe2000f8e00ff */
[----:B------:R-:W-:Y:S01]  /*eb00*/  ISETP.GT.AND P4, PT, R0, 0x11, P0 ;  /* 0x000000110000780c */ /* 0x000fe20000784270 */
[----:B------:R-:W-:Y:S02]  /*eb10*/  BSSY B1, `(.L_x_229) ;  /* 0x000000a000017945 */ /* 0x000fe40003800000 */
[----:B0-----:R-:W-:Y:S01]  /*eb20*/  IMAD.WIDE.U32 R8, R6, 0x1c, R8 ;  /* 0x0000001c06087825 */ /* 0x001fe200078e0008 */
[----:B------:R-:W-:-:S03]  /*eb30*/  IADD3 R6, P2, R4, UR21, RZ ;  /* 0x0000001504067c10 */ /* 0x000fc6000ff5e0ff */
[----:B------:R-:W-:Y:S02]  /*eb40*/  VIADD R9, R9, UR28 ;  /* 0x0000001c09097c36 */ /* 0x000fe40008000000 */
[----:B--2---:R-:W-:-:S04]  /*eb50*/  FMUL R7, R10, UR19 ;  /* 0x000000130a077c20 */ /* 0x004fc80008400000 */
[----:B------:R-:W-:-:S05]  /*eb60*/  FFMA R32, R32, UR18, R7 ;  /* 0x0000001220207c23 */ /* 0x000fca0008000007 */
[----:B------:R0:W-:Y:S01]  /*eb70*/  @P3 STG.E desc[UR16][R8.64+0x200], R32 ;  /* 0x0002002008003986 */ /* 0x0001e2000c101910 */
[----:B------:R-:W-:Y:S05]  /*eb80*/  @!P4 BRA `(.L_x_230) ;  /* 0x000000000008c947 */ /* 0x000fea0003800000 */
[----:B------:R-:W2:Y:S04]  /*eb90*/  LDL.64 R14, [R1+0x230] ;  /* 0x00023000010e7983 */ /* 0x000ea80000100a00 */
[----:B--2---:R2:W5:Y:S02]  /*eba0*/  LDG.E.LTC128B R10, desc[UR16][R14.64+0x200] ;  /* 0x000200100e0a7981 */ /* 0x004564000c1e1920 */
.L_x_230:
[----:B------:R-:W-:Y:S05]  /*ebb0*/  BSYNC B1 ;  /* 0x0000000000017941 */ /* 0x000fea0003800000 */
.L_x_229:
        /* <DEDUP_REMOVED lines=8> */
.L_x_232:
[----:B------:R-:W-:Y:S05]  /*ec40*/  BSYNC B1 ;  /* 0x0000000000017941 */ /* 0x000fea0003800000 */
.L_x_231:
[----:B---3-5:R-:W-:Y:S01]  /*ec50*/  FMUL R4, R10, UR19 ;  /* 0x000000130a047c20 */ /* 0x028fe20008400000 */
[C---:B------:R-:W-:Y:S01]  /*ec60*/  ISETP.GT.AND P2, PT, R0.reuse, 0x11, P1 ;  /* 0x000000110000780c */ /* 0x040fe20000f44270 */
[----:B------:R-:W-:Y:S01]  /*ec70*/  BSSY B1, `(.L_x_233) ;  /* 0x0000007000017945 */ /* 0x000fe20003800000 */
[----:B------:R-:W-:Y:S01]  /*ec80*/  ISETP.GT.AND P4, PT, R0, 0x18, P0 ;  /* 0x000000180000780c */ /* 0x000fe20000784270 */
[----:B------:R-:W-:-:S05]  /*ec90*/  FFMA R4, R34, UR18, R4 ;  /* 0x0000001222047c23 */ /* 0x000fca0008000004 */
[----:B------:R3:W-:Y:S05]  /*eca0*/  @P3 STG.E desc[UR16][R8.64+0x220], R4 ;  /* 0x0002200408003986 */ /* 0x0007ea000c101910 */
[----:B------:R-:W-:Y:S05]  /*ecb0*/  @!P2 BRA `(.L_x_234) ;  /* 0x000000000008a947 */ /* 0x000fea0003800000 */
[----:B----4-:R-:W4:Y:S04]  /*ecc0*/  LDL.LU.64 R12, [R1+0x230] ;  /* 0x00023000010c7983 */ /* 0x010f280000300a00 */
[----:B----4-:R4:W5:Y:S02]  /*ecd0*/  LDG.E.LTC128B R10, desc[UR16][R12.64+0x220] ;  /* 0x000220100c0a7981 */ /* 0x010964000c1e1920 */
.L_x_234:
[----:B------:R-:W-:Y:S05]  /*ece0*/  BSYNC B1 ;  /* 0x0000000000017941 */ /* 0x000fea0003800000 */
.L_x_233:
[----:B----4-:R-:W4:Y:S01]  /*ecf0*/  LDL.64 R12, [R1+0x228] ;  /* 0x00022800010c7983 */ /* 0x010f220000100a00 */
[----:B---3-5:R-:W-:Y:S01]  /*ed00*/  FMUL R4, R10, UR19 ;  /* 0x000000130a047c20 */ /* 0x028fe20008400000 */
[----:B0-----:R-:W-:Y:S01]  /*ed10*/  IMAD.MOV.U32 R8, RZ, RZ, R6 ;  /* 0x000000ffff087224 */ /* 0x001fe200078e0006 */
[----:B------:R-:W-:Y:S02]  /*ed20*/  MOV R9, R7 ;  /* 0x0000000700097202 */ /* 0x000fe40000000f00 */
[----:B------:R-:W-:-:S05]  /*ed30*/  FFMA R35, R35, UR18, R4 ;  /* 0x0000001223237c23 */ /* 0x000fca0008000004 */
[----:B------:R0:W-:Y:S04]  /*ed40*/  @P2 STG.E desc[UR16][R8.64+0x220], R35 ;  /* 0x0002202308002986 */ /* 0x0001e8000c101910 */
[----:B----4-:R-:W3:Y:S01]  /*ed50*/  @P4 LDG.E.LTC128B R10, desc[UR16][R12.64+0x200] ;  /* 0x000200100c0a4981 */ /* 0x010ee2000c1e1920 */
[----:B------:R-:W-:Y:S01]  /*ed60*/  IMAD.U32 R4, RZ, RZ, UR26 ;  /* 0x0000001aff047e24 */ /* 0x000fe2000f8e00ff */
[----:B------:R-:W-:Y:S01]  /*ed70*/  ISETP.GT.AND P3, PT, R0, 0x19, P0 ;  /* 0x000000190000780c */ /* 0x000fe20000764270 */
[----:B------:R-:W-:Y:S02]  /*ed80*/  BSSY B1, `(.L_x_235) ;  /* 0x000000a000017945 */ /* 0x000fe40003800000 */
[----:B0-----:R-:W-:Y:S01]  /*ed90*/  IMAD.WIDE.U32 R8, R4, 0x1c, R8 ;  /* 0x0000001c04087825 */ /* 0x001fe200078e0008 */
[----:B------:R-:W-:-:S03]  /*eda0*/  IADD3 R4, P2, R6, UR21, RZ ;  /* 0x0000001506047c10 */ /* 0x000fc6000ff5e0ff */
[----:B------:R-:W-:Y:S02]  /*edb0*/  VIADD R9, R9, UR28 ;  /* 0x0000001c09097c36 */ /* 0x000fe40008000000 */
[----:B---3--:R-:W-:-:S04]  /*edc0*/  FMUL R5, R10, UR19 ;  /* 0x000000130a057c20 */ /* 0x008fc80008400000 */
[----:B------:R-:W-:-:S05]  /*edd0*/  FFMA R36, R36, UR18, R5 ;  /* 0x0000001224247c23 */ /* 0x000fca0008000005 */
[----:B------:R0:W-:Y:S01]  /*ede0*/  @P4 STG.E desc[UR16][R8.64+0x200], R36 ;  /* 0x0002002408004986 */ /* 0x0001e2000c101910 */
[----:B------:R-:W-:Y:S05]  /*edf0*/  @!P3 BRA `(.L_x_236) ;  /* 0x000000000008b947 */ /* 0x000fea0003800000 */
[----:B--2---:R-:W2:Y:S04]  /*ee00*/  LDL.64 R14, [R1+0x220] ;  /* 0x00022000010e7983 */ /* 0x004ea80000100a00 */
[----:B--2---:R3:W5:Y:S02]  /*ee10*/  LDG.E.LTC128B R10, desc[UR16][R14.64+0x200] ;  /* 0x000200100e0a7981 */ /* 0x004764000c1e1920 */
.L_x_236:
[----:B------:R-:W-:Y:S05]  /*ee20*/  BSYNC B1 ;  /* 0x0000000000017941 */ /* 0x000fea0003800000 */
.L_x_235:
        /* <DEDUP_REMOVED lines=8> */
.L_x_238:
[----:B------:R-:W-:Y:S05]  /*eeb0*/  BSYNC B1 ;  /* 0x0000000000017941 */ /* 0x000fea0003800000 */
.L_x_237:
        /* <DEDUP_REMOVED lines=9> */
.L_x_240:
[----:B------:R-:W-:Y:S05]  /*ef50*/  BSYNC B1 ;  /* 0x0000000000017941 */ /* 0x000fea0003800000 */
.L_x_239:
[----:B0-----:R-:W2:Y:S01]  /*ef60*/  LDL.64 R12, [R1+0x218] ;  /* 0x00021800010c7983 */ /* 0x001ea20000100a00 */
[----:B----45:R-:W-:Y:S01]  /*ef70*/  FMUL R6, R10, UR19 ;  /* 0x000000130a067c20 */ /* 0x030fe20008400000 */
[----:B------:R-:W-:Y:S01]  /*ef80*/  IMAD.MOV.U32 R8, RZ, RZ, R4 ;  /* 0x000000ffff087224 */ /* 0x000fe200078e0004 */
[----:B------:R-:W-:Y:S02]  /*ef90*/  MOV R9, R5 ;  /* 0x0000000500097202 */ /* 0x000fe40000000f00 */
[----:B------:R-:W-:-:S05]  /*efa0*/  FFMA R39, R39, UR18, R6 ;  /* 0x0000001227277c23 */ /* 0x000fca0008000006 */
[----:B------:R0:W-:Y:S04]  /*efb0*/  @P2 STG.E desc[UR16][R8.64+0x220], R39 ;  /* 0x0002202708002986 */ /* 0x0001e8000c101910 */
[----:B--2---:R-:W2:Y:S01]  /*efc0*/  @P3 LDG.E.LTC128B R10, desc[UR16][R12.64+0x200] ;  /* 0x000200100c0a3981 */ /* 0x004ea2000c1e1920 */
        /* <DEDUP_REMOVED lines=10> */
[----:B---3--:R-:W2:Y:S04]  /*f070*/  LDL.64 R14, [R1+0x210] ;  /* 0x00021000010e7983 */ /* 0x008ea80000100a00 */
[----:B--2---:R2:W5:Y:S02]  /*f080*/  LDG.E.LTC128B R10, desc[UR16][R14.64+0x200] ;  /* 0x000200100e0a7981 */ /* 0x004564000c1e1920 */
.L_x_242:
[----:B------:R-:W-:Y:S05]  /*f090*/  BSYNC B1 ;  /* 0x0000000000017941 */ /* 0x000fea0003800000 */
.L_x_241:
        /* <DEDUP_REMOVED lines=8> */
.L_x_244:
[----:B------:R-:W-:Y:S05]  /*f120*/  BSYNC B1 ;  /* 0x0000000000017941 */ /* 0x000fea0003800000 */
.L_x_243:
[----:B-----5:R-:W-:Y:S01]  /*f130*/  FMUL R5, R10, UR19 ;  /* 0x000000130a057c20 */ /* 0x020fe20008400000 */
        /* <DEDUP_REMOVED lines=8> */
.L_x_246:
[----:B------:R-:W-:Y:S05]  /*f1c0*/  BSYNC B1 ;  /* 0x0000000000017941 */ /* 0x000fea0003800000 */
.L_x_245:
[----:B0-----:R-:W2:Y:S01]  /*f1d0*/  LDL.64 R12, [R1+0x48] ;  /* 0x00004800010c7983 */ /* 0x001ea20000100a00 */
[----:B-----5:R-:W-:-:S04]  /*f1e0*/  FMUL R4, R10, UR19 ;  /* 0x000000130a047c20 */ /* 0x020fc80008400000 */
[----:B------:R-:W-:-:S05]  /*f1f0*/  FFMA R43, R43, UR18, R4 ;  /* 0x000000122b2b7c23 */ /* 0x000fca0008000004 */
[----:B------:R0:W-:Y:S04]  /*f200*/  @P2 STG.E desc[UR16][R6.64+0x220], R43 ;  /* 0x0002202b06002986 */ /* 0x0001e8000c101910 */
[----:B--2---:R-:W2:Y:S01]  /*f210*/  @P4 LDG.E.LTC128B R10, desc[UR16][R12.64+0x200] ;  /* 0x000200100c0a4981 */ /* 0x004ea2000c1e1920 */
[----:B------:R-:W-:Y:S01]  /*f220*/  IMAD.U32 R5, RZ, RZ, UR26 ;  /* 0x0000001aff057e24 */ /* 0x000fe2000f8e00ff */
[----:B------:R-:W-:Y:S01]  /*f230*/  ISETP.GT.AND P3, PT, R0, 0x29, P0 ;  /* 0x000000290000780c */ /* 0x000fe20000764270 */
[----:B------:R-:W-:Y:S01]  /*f240*/  BSSY B1, `(.L_x_247) ;  /* 0x000000a000017945 */ /* 0x000fe20003800000 */
[----:B------:R-:W-:Y:S01]  /*f250*/  IADD3 R8, P2, R6, UR21, RZ ;  /* 0x0000001506087c10 */ /* 0x000fe2000ff5e0ff */
[----:B------:R-:W-:-:S05]  /*f260*/  IMAD.WIDE.U32 R4, R5, 0x1c, R6 ;  /* 0x0000001c05047825 */ /* 0x000fca00078e0006 */
[----:B------:R-:W-:Y:S01]  /*f270*/  IADD3 R5, R5, UR28, RZ ;  /* 0x0000001c05057c10 */ /* 0x000fe2000fffe0ff */
[----:B--2---:R-:W-:-:S04]  /*f280*/  FMUL R9, R10, UR19 ;  /* 0x000000130a097c20 */ /* 0x004fc80008400000 */
[----:B------:R-:W-:-:S05]  /*f290*/  FFMA R11, R44, UR18, R9 ;  /* 0x000000122c0b7c23 */ /* 0x000fca0008000009 */
[----:B------:R0:W-:Y:S01]  /*f2a0*/  @P4 STG.E desc[UR16][R4.64+0x200], R11 ;  /* 0x0002000b04004986 */ /* 0x0001e2000c101910 */
[----:B------:R-:W-:Y:S05]  /*f2b0*/  @!P3 BRA `(.L_x_248) ;  /* 0x000000000008b947 */ /* 0x000fea0003800000 */
[----:B---3--:R-:W2:Y:S04]  /*f2c0*/  LDL.64 R14, [R1+0x40] ;  /* 0x00004000010e7983 */ /* 0x008ea80000100a00 */
[----:B--2---:R2:W5:Y:S02]  /*f2d0*/  LDG.E.LTC128B R10, desc[UR16][R14.64+0x200] ;  /* 0x000200100e0a7981 */ /* 0x004564000c1e1920 */
.L_x_248:
[----:B------:R-:W-:Y:S05]  /*f2e0*/  BSYNC B1 ;  /* 0x0000000000017941 */ /* 0x000fea0003800000 */
.L_x_247:
[----:B0---45:R-:W-:Y:S01]  /*f2f0*/  FMUL R6, R10, UR19 ;  /* 0x000000130a067c20 */ /* 0x031fe20008400000 */
[----:B------:R-:W-:Y:S01]  /*f300*/  IADD3.X R9, R7, UR11, RZ, P2, !PT ;  /* 0x0000000b07097c10 */ /* 0x000fe200097fe4ff */
[----:B------:R-:W-:Y:S01]  /*f310*/  BSSY B1, `(.L_x_249) ;  /* 0x0000006000017945 */ /* 0x000fe20003800000 */
[----:B------:R-:W-:Y:S01]  /*f320*/  ISETP.GT.AND P4, PT, R0, 0x28, P1 ;  /* 0x000000280000780c */ /* 0x000fe20000f84270 */
[----:B------:R-:W-:-:S05]  /*f330*/  FFMA R45, R45, UR18, R6 ;  /* 0x000000122d2d7c23 */ /* 0x000fca0008000006 */
[----:B------:R0:W-:Y:S07]  /*f340*/  @P3 STG.E desc[UR16][R8.64+0x200], R45 ;  /* 0x0002002d08003986 */ /* 0x0001ee000c101910 */
[----:B------:R-:W-:Y:S05]  /*f350*/  @!P4 BRA `(.L_x_250) ;  /* 0x000000000004c947 */ /* 0x000fea0003800000 */
[----:B------:R4:W5:Y:S02]  /*f360*/  LDG.E.LTC128B R10, desc[UR16][R12.64+0x220] ;  /* 0x000220100c0a7981 */ /* 0x000964000c1e1920 */
.L_x_250:
[----:B------:R-:W-:Y:S05]  /*f370*/  BSYNC B1 ;  /* 0x0000000000017941 */ /* 0x000fea0003800000 */
.L_x_249:
[----:B-----5:R-:W-:Y:S01]  /*f380*/  FMUL R7, R10, UR19 ;  /* 0x000000130a077c20 */ /* 0x020fe20008400000 */
        /* <DEDUP_REMOVED lines=8> */
.L_x_252:
[----:B------:R-:W-:Y:S05]  /*f410*/  BSYNC B1 ;  /* 0x0000000000017941 */ /* 0x000fea0003800000 */
.L_x_251:
[----:B----4-:R-:W4:Y:S01]  /*f420*/  LDL.64 R12, [R1+0x38] ;  /* 0x00003800010c7983 */ /* 0x010f220000100a00 */
[----:B0----5:R-:W-:-:S04]  /*f430*/  FMUL R4, R10, UR19 ;  /* 0x000000130a047c20 */ /* 0x021fc80008400000 */
[----:B------:R-:W-:-:S05]  /*f440*/  FFMA R47, R47, UR18, R4 ;  /* 0x000000122f2f7c23 */ /* 0x000fca0008000004 */
[----:B------:R0:W-:Y:S04]  /*f450*/  @P2 STG.E desc[UR16][R8.64+0x220], R47 ;  /* 0x0002202f08002986 */ /* 0x0001e8000c101910 */
[----:B----4-:R-:W4:Y:S01]  /*f460*/  @P3 LDG.E.LTC128B R10, desc[UR16][R12.64+0x200] ;  /* 0x000200100c0a3981 */ /* 0x010f22000c1e1920 */
[----:B------:R-:W-:Y:S01]  /*f470*/  IMAD.U32 R7, RZ, RZ, UR26 ;  /* 0x0000001aff077e24 */ /* 0x000fe2000f8e00ff */
[----:B------:R-:W-:Y:S01]  /*f480*/  ISETP.GT.AND P4, PT, R0, 0x31, P0 ;  /* 0x000000310000780c */ /* 0x000fe20000784270 */
[----:B------:R-:W-:Y:S01]  /*f490*/  BSSY B1, `(.L_x_253) ;  /* 0x000000a000017945 */ /* 0x000fe20003800000 */
[----:B------:R-:W-:Y:S01]  /*f4a0*/  IADD3 R4, P2, R8, UR21, RZ ;  /* 0x0000001508047c10 */ /* 0x000fe2000ff5e0ff */
[----:B------:R-:W-:-:S04]  /*f4b0*/  IMAD.WIDE.U32 R6, R7, 0x1c, R8 ;  /* 0x0000001c07067825 */ /* 0x000fc800078e0008 */
[----:B------:R-:W-:Y:S02]  /*f4c0*/  VIADD R7, R7, UR28 ;  /* 0x0000001c07077c36 */ /* 0x000fe40008000000 */
[----:B----4-:R-:W-:-:S04]  /*f4d0*/  FMUL R5, R10, UR19 ;  /* 0x000000130a057c20 */ /* 0x010fc80008400000 */
[----:B------:R-:W-:-:S05]  /*f4e0*/  FFMA R11, R48, UR18, R5 ;  /* 0x00000012300b7c23 */ /* 0x000fca0008000005 */
[----:B------:R0:W-:Y:S01]  /*f4f0*/  @P3 STG.E desc[UR16][R6.64+0x200], R11 ;  /* 0x0002000b06003986 */ /* 0x0001e2000c101910 */
[----:B------:R-:W-:Y:S05]  /*f500*/  @!P4 BRA `(.L_x_254) ;  /* 0x000000000008c947 */ /* 0x000fea0003800000 */
[----:B--23--:R-:W2:Y:S04]  /*f510*/  LDL.64 R14, [R1+0x30] ;  /* 0x00003000010e7983 */ /* 0x00cea80000100a00 */
[----:B--2---:R4:W5:Y:S02]  /*f520*/  LDG.E.LTC128B R10, desc[UR16][R14.64+0x200] ;  /* 0x000200100e0a7981 */ /* 0x004964000c1e1920 */
.L_x_254:
[----:B------:R-:W-:Y:S05]  /*f530*/  BSYNC B1 ;  /* 0x0000000000017941 */ /* 0x000fea0003800000 */
.L_x_253:
[----:B0----5:R-:W-:Y:S01]  /*f540*/  FMUL R8, R10, UR19 ;  /* 0x000000130a087c20 */ /* 0x021fe20008400000 */
[----:B------:R-:W-:Y:S01]  /*f550*/  IADD3.X R5, R9, UR11, RZ, P2, !PT ;  /* 0x0000000b09057c10 */ /* 0x000fe200097fe4ff */
[----:B------:R-:W-:Y:S01]  /*f560*/  BSSY B1, `(.L_x_255) ;  /* 0x0000006000017945 */ /* 0x000fe20003800000 */
[----:B------:R-:W-:Y:S01]  /*f570*/  ISETP.GT.AND P3, PT, R0, 0x30, P1 ;  /* 0x000000300000780c */ /* 0x000fe20000f64270 */
[----:B------:R-:W-:-:S05]  /*f580*/  FFMA R49, R49, UR18, R8 ;  /* 0x0000001231317c23 */ /* 0x000fca0008000008 */
[----:B------:R0:W-:Y:S07]  /*f590*/  @P4 STG.E desc[UR16][R4.64+0x200], R49 ;  /* 0x0002003104004986 */ /* 0x0001ee000c101910 */
[----:B------:R-:W-:Y:S05]  /*f5a0*/  @!P3 BRA `(.L_x_256) ;  /* 0x000000000004b947 */ /* 0x000fea0003800000 */
[----:B------:R0:W5:Y:S02]  /*f5b0*/  LDG.E.LTC128B R10, desc[UR16][R12.64+0x220] ;  /* 0x000220100c0a7981 */ /* 0x000164000c1e1920 */
.L_x_256:
[----:B------:R-:W-:Y:S05]  /*f5c0*/  BSYNC B1 ;  /* 0x0000000000017941 */ /* 0x000fea0003800000 */
.L_x_255:
        /* <DEDUP_REMOVED lines=9> */
.L_x_258:
[----:B------:R-:W-:Y:S05]  /*f660*/  BSYNC B1 ;  /* 0x0000000000017941 */ /* 0x000fea0003800000 */
.L_x_257:
        /* <DEDUP_REMOVED lines=15> */
[----:B---34-:R-:W2:Y:S04]  /*f760*/  LDL.64 R14, [R1+0x20] ;  /* 0x00002000010e7983 */ /* 0x018ea80000100a00 */
[----:B--2---:R2:W5:Y:S02]  /*f770*/  LDG.E.LTC128B R10, desc[UR16][R14.64+0x200] ;  /* 0x000200100e0a7981 */ /* 0x004564000c1e1920 */
.L_x_260:
[----:B------:R-:W-:Y:S05]  /*f780*/  BSYNC B1 ;  /* 0x0000000000017941 */ /* 0x000fea0003800000 */
.L_x_259:
        /* <DEDUP_REMOVED lines=8> */
.L_x_262:
[----:B------:R-:W-:Y:S05]  /*f810*/  BSYNC B1 ;  /* 0x0000000000017941 */ /* 0x000fea0003800000 */
.L_x_261:
        /* <DEDUP_REMOVED lines=9> */
.L_x_264:
[----:B------:R-:W-:Y:S05]  /*f8b0*/  BSYNC B1 ;  /* 0x0000000000017941 */ /* 0x000fea0003800000 */
.L_x_263:
        /* <DEDUP_REMOVED lines=9> */
[----:B------:R-:W-:-:S04]  /*f950*/  IMAD.WIDE.U32 R8, R9, 0x1c, R6 ;  /* 0x0000001c09087825 */ /* 0x000fc800078e0006 */
[----:B------:R-:W-:Y:S02]  /*f960*/  VIADD R9, R9, UR28 ;  /* 0x0000001c09097c36 */ /* 0x000fe40008000000 */
[----:B--2---:R-:W-:-:S04]  /*f970*/  FMUL R5, R10, UR19 ;  /* 0x000000130a057c20 */ /* 0x004fc80008400000 */
[----:B------:R-:W-:-:S05]  /*f980*/  FFMA R11, R56, UR18, R5 ;  /* 0x00000012380b7c23 */ /* 0x000fca0008000005 */
[----:B------:R0:W-:Y:S01]  /*f990*/  @P3 STG.E desc[UR16][R8.64+0x200], R11 ;  /* 0x0002000b08003986 */ /* 0x0001e2000c101910 */
[----:B------:R-:W-:Y:S05]  /*f9a0*/  @!P4 BRA `(.L_x_266) ;  /* 0x000000000008c947 */ /* 0x000fea0003800000 */
[----:B---34-:R-:W2:Y:S04]  /*f9b0*/  LDL.64 R14, [R1+0x10] ;  /* 0x00001000010e7983 */ /* 0x018ea80000100a00 */
[----:B--2---:R2:W5:Y:S02]  /*f9c0*/  LDG.E.LTC128B R10, desc[UR16][R14.64+0x200] ;  /* 0x000200100e0a7981 */ /* 0x004564000c1e1920 */
.L_x_266:
[----:B------:R-:W-:Y:S05]  /*f9d0*/  BSYNC B1 ;  /* 0x0000000000017941 */ /* 0x000fea0003800000 */
.L_x_265:
        /* <DEDUP_REMOVED lines=8> */
.L_x_268:
[----:B------:R-:W-:Y:S05]  /*fa60*/  BSYNC B1 ;  /* 0x0000000000017941 */ /* 0x000fea0003800000 */
.L_x_267:
        /* <DEDUP_REMOVED lines=9> */
.L_x_270:
[----:B------:R-:W-:Y:S05]  /*fb00*/  BSYNC B1 ;  /* 0x0000000000017941 */ /* 0x000fea0003800000 */
.L_x_269:
        /* <DEDUP_REMOVED lines=15> */
[----:B---34-:R-:W2:Y:S04]  /*fc00*/  LDL.64 R14, [R1] ;  /* 0x00000000010e7983 */ /* 0x018ea80000100a00 */
[----:B--2---:R2:W5:Y:S02]  /*fc10*/  LDG.E.LTC128B R10, desc[UR16][R14.64+0x200] ;  /* 0x000200100e0a7981 */ /* 0x004564000c1e1920 */
.L_x_272:
[----:B------:R-:W-:Y:S05]  /*fc20*/  BSYNC B1 ;  /* 0x0000000000017941 */ /* 0x000fea0003800000 */
.L_x_271:
        /* <DEDUP_REMOVED lines=8> */
.L_x_274:
[----:B------:R-:W-:Y:S05]  /*fcb0*/  BSYNC B1 ;  /* 0x0000000000017941 */ /* 0x000fea0003800000 */
.L_x_273:
[----:B-----5:R-:W-:Y:S01]  /*fcc0*/  FMUL R5, R10, UR19 ;  /* 0x000000130a057c20 */ /* 0x020fe20008400000 */
[C---:B------:R-:W-:Y:S01]  /*fcd0*/  ISETP.GT.AND P2, PT, R0.reuse, 0x49, P1 ;  /* 0x000000490000780c */ /* 0x040fe20000f44270 */
[----:B------:R-:W-:Y:S01]  /*fce0*/  BSSY B1, `(.L_x_275) ;  /* 0x0000007000017945 */ /* 0x000fe20003800000 */
[----:B------:R-:W-:Y:S01]  /*fcf0*/  ISETP.GT.AND P3, PT, R0, 0x50, P0 ;  /* 0x000000500000780c */ /* 0x000fe20000764270 */
[----:B------:R-:W-:-:S05]  /*fd00*/  FFMA R5, R62, UR18, R5 ;  /* 0x000000123e057c23 */ /* 0x000fca0008000005 */
[----:B------:R0:W-:Y:S05]  /*fd10*/  @P4 STG.E desc[UR16][R8.64+0x220], R5 ;  /* 0x0002200508004986 */ /* 0x0001ea000c101910 */
[----:B------:R-:W-:Y:S05]  /*fd20*/  @!P2 BRA `(.L_x_276) ;  /* 0x000000000008a947 */ /* 0x000fea0003800000 */
[----:B0-----:R-:W2:Y:S04]  /*fd30*/  LDL.LU.64 R12, [R1] ;  /* 0x00000000010c7983 */ /* 0x001ea80000300a00 */
[----:B--2---:R0:W5:Y:S02]  /*fd40*/  LDG.E.LTC128B R10, desc[UR16][R12.64+0x220] ;  /* 0x000220100c0a7981 */ /* 0x004164000c1e1920 */
.L_x_276:
[----:B------:R-:W-:Y:S05]  /*fd50*/  BSYNC B1 ;  /* 0x0000000000017941 */ /* 0x000fea0003800000 */
.L_x_275:
[----:B-----5:R-:W-:-:S04]  /*fd60*/  FMUL R4, R10, UR19 ;  /* 0x000000130a047c20 */ /* 0x020fc80008400000 */
[----:B------:R-:W-:-:S05]  /*fd70*/  FFMA R63, R63, UR18, R4 ;  /* 0x000000123f3f7c23 */ /* 0x000fca0008000004 */
[----:B------:R1:W-:Y:S04]  /*fd80*/  @P2 STG.E desc[UR16][R6.64+0x220], R63 ;  /* 0x0002203f06002986 */ /* 0x0003e8000c101910 */
[----:B------:R-:W2:Y:S01]  /*fd90*/  @P3 LDG.E.LTC128B R10, desc[UR16][R236.64+0x200] ;  /* 0x00020010ec0a3981 */ /* 0x000ea2000c1e1920 */
[----:B0-----:R-:W-:Y:S01]  /*fda0*/  IMAD.U32 R9, RZ, RZ, UR26 ;  /* 0x0000001aff097e24 */ /* 0x001fe2000f8e00ff */
        /* <DEDUP_REMOVED lines=9> */
[----:B------:R0:W5:Y:S02]  /*fe40*/  LDG.E.LTC128B R10, desc[UR16][R234.64+0x200] ;  /* 0x00020010ea0a7981 */ /* 0x000164000c1e1920 */
.L_x_278:
[----:B------:R-:W-:Y:S05]  /*fe50*/  BSYNC B1 ;  /* 0x0000000000017941 */ /* 0x000fea0003800000 */
.L_x_277:
[----:B-1---5:R-:W-:Y:S01]  /*fe60*/  FMUL R6, R10, UR19 ;  /* 0x000000130a067c20 */ /* 0x022fe20008400000 */
[----:B------:R-:W-:Y:S01]  /*fe70*/  IADD3.X R5, R7, UR11, RZ, P2, !PT ;  /* 0x0000000b07057c10 */ /* 0x000fe200097fe4ff */
[----:B------:R-:W-:Y:S01]  /*fe80*/  BSSY B1, `(.L_x_279) ;  /* 0x0000006000017945 */ /* 0x000fe20003800000 */
[----:B------:R-:W-:Y:S01]  /*fe90*/  ISETP.GT.AND P3, PT, R0, 0x50, P1 ;  /* 0x000000500000780c */ /* 0x000fe20000f64270 */
[----:B------:R-:W-:-:S05]  /*fea0*/  FFMA R65, R65, UR18, R6 ;  /* 0x0000001241417c23 */ /* 0x000fca0008000006 */
[----:B------:R1:W-:Y:S07]  /*feb0*/  @P4 STG.E desc[UR16][R4.64+0x200], R65 ;  /* 0x0002004104004986 */ /* 0x0003ee000c101910 */
[----:B------:R-:W-:Y:S05]  /*fec0*/  @!P3 BRA `(.L_x_280) ;  /* 0x000000000004b947 */ /* 0x000fea0003800000 */
[----:B------:R2:W5:Y:S02]  /*fed0*/  LDG.E.LTC128B R10, desc[UR16][R236.64+0x220] ;  /* 0x00022010ec0a7981 */ /* 0x000564000c1e1920 */
.L_x_280:
[----:B------:R-:W-:Y:S05]  /*fee0*/  BSYNC B1 ;  /* 0x0000000000017941 */ /* 0x000fea0003800000 */
.L_x_279:
[----:B-----5:R-:W-:Y:S01]  /*fef0*/  FMUL R7, R10, UR19 ;  /* 0x000000130a077c20 */ /* 0x020fe20008400000 */
[C---:B------:R-:W-:Y:S01]  /*ff00*/  ISETP.GT.AND P2, PT, R0.reuse, 0x51, P1 ;  /* 0x000000510000780c */ /* 0x040fe20000f44270 */
[----:B------:R-:W-:Y:S01]  /*ff10*/  BSSY B1, `(.L_x_281) ;  /* 0x0000006000017945 */ /* 0x000fe20003800000 */
[----:B------:R-:W-:Y:S01]  /*ff20*/  ISETP.GT.AND P4, PT, R0, 0x58, P0 ;  /* 0x000000580000780c */ /* 0x000fe20000784270 */
[----:B------:R-:W-:-:S05]  /*ff30*/  FFMA R7, R66, UR18, R7 ;  /* 0x0000001242077c23 */ /* 0x000fca0008000007 */
[----:B------:R0:W-:Y:S05]  /*ff40*/  @P3 STG.E desc[UR16][R8.64+0x220], R7 ;  /* 0x0002200708003986 */ /* 0x0001ea000c101910 */
[----:B------:R-:W-:Y:S05]  /*ff50*/  @!P2 BRA `(.L_x_282) ;  /* 0x000000000004a947 */ /* 0x000fea0003800000 */
[----:B------:R0:W5:Y:S02]  /*ff60*/  LDG.E.LTC128B R10, desc[UR16][R234.64+0x220] ;  /* 0x00022010ea0a7981 */ /* 0x000164000c1e1920 */
.L_x_282:
[----:B------:R-:W-:Y:S05]  /*ff70*/  BSYNC B1 ;  /* 0x0000000000017941 */ /* 0x000fea0003800000 */
.L_x_281:
        /* <DEDUP_REMOVED lines=14> */
[----:B------:R0:W5:Y:S02]  /*10060*/  LDG.E.LTC128B R10, desc[UR16][R228.64+0x200] ;  /* 0x00020010e40a7981 */ /* 0x000164000c1e1920 */
.L_x_284:
[----:B------:R-:W-:Y:S05]  /*10070*/  BSYNC B1 ;  /* 0x0000000000017941 */ /* 0x000fea0003800000 */
.L_x_283:
        /* <DEDUP_REMOVED lines=8> */
.L_x_286:
[----:B------:R-:W-:Y:S05]  /*10100*/  BSYNC B1 ;  /* 0x0000000000017941 */ /* 0x000fea0003800000 */
.L_x_285:
        /* <DEDUP_REMOVED lines=8> */
.L_x_288:
[----:B------:R-:W-:Y:S05]  /*10190*/  BSYNC B1 ;  /* 0x0000000000017941 */ /* 0x000fea0003800000 */
.L_x_287:
        /* <DEDUP_REMOVED lines=15> */
.L_x_290:
[----:B------:R-:W-:Y:S05]  /*10290*/  BSYNC B1 ;  /* 0x0000000000017941 */ /* 0x000fea0003800000 */
.L_x_289:
        /* <DEDUP_REMOVED lines=8> */
.L_x_292:
[----:B------:R-:W-:Y:S05]  /*10320*/  BSYNC B1 ;  /* 0x0000000000017941 */ /* 0x000fea0003800000 */
.L_x_291:
        /* <DEDUP_REMOVED lines=8> */
.L_x_294:
[----:B------:R-:W-:Y:S05]  /*103b0*/  BSYNC B1 ;  /* 0x0000000000017941 */ /* 0x000fea0003800000 */
.L_x_293:
[----:B0----5:R-:W-:-:S04]  /*103c0*/  FMUL R4, R10, UR19 ;  /* 0x000000130a047c20 */ /* 0x021fc80008400000 */
[----:B------:R-:W-:-:S05]  /*103d0*/  FFMA R75, R75, UR18, R4 ;  /* 0x000000124b4b7c23 */ /* 0x000fca0008000004 */
[----:B------:R0:W-:Y:S04]  /*103e0*/  @P2 STG.E desc[UR16][R6.64+0x220], R75 ;  /* 0x0002204b06002986 */ /* 0x0001e8000c101910 */
[----:B------:R-:W2:Y:S01]  /*103f0*/  @P4 LDG.E.LTC128B R10, desc[UR16][R22.64+0x200] ;  /* 0x00020010160a4981 */ /* 0x000ea2000c1e1920 */
        /* <DEDUP_REMOVED lines=11> */
.L_x_296:
[----:B------:R-:W-:Y:S05]  /*104b0*/  BSYNC B1 ;  /* 0x0000000000017941 */ /* 0x000fea0003800000 */
.L_x_295:
        /* <DEDUP_REMOVED lines=8> */
.L_x_298:
[----:B------:R-:W-:Y:S05]  /*10540*/  BSYNC B1 ;  /* 0x0000000000017941 */ /* 0x000fea0003800000 */
.L_x_297:
        /* <DEDUP_REMOVED lines=8> */
.L_x_300:
[----:B------:R-:W-:Y:S05]  /*105d0*/  BSYNC B1 ;  /* 0x0000000000017941 */ /* 0x000fea0003800000 */
.L_x_299:
        /* <DEDUP_REMOVED lines=15> */
.L_x_302:
[----:B------:R-:W-:Y:S05]  /*106d0*/  BSYNC B1 ;  /* 0x0000000000017941 */ /* 0x000fea0003800000 */
.L_x_301:
        /* <DEDUP_REMOVED lines=8> */
.L_x_304:
[----:B------:R-:W-:Y:S05]  /*10760*/  BSYNC B1 ;  /* 0x0000000000017941 */ /* 0x000fea0003800000 */
.L_x_303:
        /* <DEDUP_REMOVED lines=8> */
.L_x_306:
[----:B------:R-:W-:Y:S05]  /*107f0*/  BSYNC B1 ;  /* 0x0000000000017941 */ /* 0x000fea0003800000 */
.L_x_305:
        /* <DEDUP_REMOVED lines=15> */
.L_x_308:
[----:B------:R-:W-:Y:S05]  /*108f0*/  BSYNC B1 ;  /* 0x0000000000017941 */ /* 0x000fea0003800000 */
.L_x_307:
        /* <DEDUP_REMOVED lines=8> */
.L_x_310:
[----:B------:R-:W-:Y:S05]  /*10980*/  BSYNC B1 ;  /* 0x0000000000017941 */ /* 0x000fea0003800000 */
.L_x_309:
        /* <DEDUP_REMOVED lines=8> */
.L_x_312:
[----:B------:R-:W-:Y:S05]  /*10a10*/  BSYNC B1 ;  /* 0x0000000000017941 */ /* 0x000fea0003800000 */
.L_x_311:
        /* <DEDUP_REMOVED lines=15> */
.L_x_314:
[----:B------:R-:W-:Y:S05]  /*10b10*/  BSYNC B1 ;  /* 0x0000000000017941 */ /* 0x000fea0003800000 */
.L_x_313:
        /* <DEDUP_REMOVED lines=8> */
.L_x_316:
[----:B------:R-:W-:Y:S05]  /*10ba0*/  BSYNC B1 ;  /* 0x0000000000017941 */ /* 0x000fea0003800000 */
.L_x_315:
        /* <DEDUP_REMOVED lines=8> */
.L_x_318:
[----:B------:R-:W-:Y:S05]  /*10c30*/  BSYNC B1 ;  /* 0x0000000000017941 */ /* 0x000fea0003800000 */
.L_x_317:
        /* <DEDUP_REMOVED lines=15> */
.L_x_320:
[----:B------:R-:W-:Y:S05]  /*10d30*/  BSYNC B1 ;  /* 0x0000000000017941 */ /* 0x000fea0003800000 */
.L_x_319:
        /* <DEDUP_REMOVED lines=8> */
.L_x_322:
[----:B------:R-:W-:Y:S05]  /*10dc0*/  BSYNC B1 ;  /* 0x0000000000017941 */ /* 0x000fea0003800000 */
.L_x_321:
        /* <DEDUP_REMOVED lines=8> */
.L_x_324:
[----:B------:R-:W-:Y:S05]  /*10e50*/  BSYNC B1 ;  /* 0x0000000000017941 */ /* 0x000fea0003800000 */
.L_x_323:
        /* <DEDUP_REMOVED lines=15> */
.L_x_326:
[----:B------:R-:W-:Y:S05]  /*10f50*/  BSYNC B1 ;  /* 0x0000000000017941 */ /* 0x000fea0003800000 */
.L_x_325:
        /* <DEDUP_REMOVED lines=8> */
.L_x_328:
[----:B------:R-:W-:Y:S05]  /*10fe0*/  BSYNC B1 ;  /* 0x0000000000017941 */ /* 0x000fea0003800000 */
.L_x_327:
        /* <DEDUP_REMOVED lines=8> */
.L_x_330:
[----:B------:R-:W-:Y:S05]  /*11070*/  BSYNC B1 ;  /* 0x0000000000017941 */ /* 0x000fea0003800000 */
.L_x_329:
        /* <DEDUP_REMOVED lines=15> */
.L_x_332:
[----:B------:R-:W-:Y:S05]  /*11170*/  BSYNC B1 ;  /* 0x0000000000017941 */ /* 0x000fea0003800000 */
.L_x_331:
        /* <DEDUP_REMOVED lines=8> */
.L_x_334:
[----:B------:R-:W-:Y:S05]  /*11200*/  BSYNC B1 ;  /* 0x0000000000017941 */ /* 0x000fea0003800000 */
.L_x_333:
        /* <DEDUP_REMOVED lines=8> */
.L_x_336:
[----:B------:R-:W-:Y:S05]  /*11290*/  BSYNC B1 ;  /* 0x0000000000017941 */ /* 0x000fea0003800000 */
.L_x_335:
        /* <DEDUP_REMOVED lines=15> */
.L_x_338:
[----:B------:R-:W-:Y:S05]  /*11390*/  BSYNC B1 ;  /* 0x0000000000017941 */ /* 0x000fea0003800000 */
.L_x_337:
        /* <DEDUP_REMOVED lines=8> */
.L_x_340:
[----:B------:R-:W-:Y:S05]  /*11420*/  BSYNC B1 ;  /* 0x0000000000017941 */ /* 0x000fea0003800000 */
.L_x_339:
        /* <DEDUP_REMOVED lines=8> */
.L_x_342:
[----:B------:R-:W-:Y:S05]  /*114b0*/  BSYNC B1 ;  /* 0x0000000000017941 */ /* 0x000fea0003800000 */
.L_x_341:
        /* <DEDUP_REMOVED lines=15> */
.L_x_344:
[----:B------:R-:W-:Y:S05]  /*115b0*/  BSYNC B1 ;  /* 0x0000000000017941 */ /* 0x000fea0003800000 */
.L_x_343:
        /* <DEDUP_REMOVED lines=8> */
.L_x_346:
[----:B------:R-:W-:Y:S05]  /*11640*/  BSYNC B1 ;  /* 0x0000000000017941 */ /* 0x000fea0003800000 */
.L_x_345:
        /* <DEDUP_REMOVED lines=8> */
.L_x_348:
[----:B------:R-:W-:Y:S05]  /*116d0*/  BSYNC B1 ;  /* 0x0000000000017941 */ /* 0x000fea0003800000 */
.L_x_347:
        /* <DEDUP_REMOVED lines=15> */
.L_x_350:
[----:B------:R-:W-:Y:S05]  /*117d0*/  BSYNC B1 ;  /* 0x0000000000017941 */ /* 0x000fea0003800000 */
.L_x_349:
        /* <DEDUP_REMOVED lines=8> */
.L_x_352:
[----:B------:R-:W-:Y:S05]  /*11860*/  BSYNC B1 ;  /* 0x0000000000017941 */ /* 0x000fea0003800000 */
.L_x_351:
        /* <DEDUP_REMOVED lines=8> */
.L_x_354:
[----:B------:R-:W-:Y:S05]  /*118f0*/  BSYNC B1 ;  /* 0x0000000000017941 */ /* 0x000fea0003800000 */
.L_x_353:
        /* <DEDUP_REMOVED lines=15> */
.L_x_356:
[----:B------:R-:W-:Y:S05]  /*119f0*/  BSYNC B1 ;  /* 0x0000000000017941 */ /* 0x000fea0003800000 */
.L_x_355:
        /* <DEDUP_REMOVED lines=8> */
.L_x_358:
[----:B------:R-:W-:Y:S05]  /*11a80*/  BSYNC B1 ;  /* 0x0000000000017941 */ /* 0x000fea0003800000 */
.L_x_357:
        /* <DEDUP_REMOVED lines=8> */
.L_x_360:
[----:B------:R-:W-:Y:S05]  /*11b10*/  BSYNC B1 ;  /* 0x0000000000017941 */ /* 0x000fea0003800000 */
.L_x_359:
        /* <DEDUP_REMOVED lines=15> */
.L_x_362:
[----:B------:R-:W-:Y:S05]  /*11c10*/  BSYNC B1 ;  /* 0x0000000000017941 */ /* 0x000fea0003800000 */
.L_x_361:
        /* <DEDUP_REMOVED lines=8> */
.L_x_364:
[----:B------:R-:W-:Y:S05]  /*11ca0*/  BSYNC B1 ;  /* 0x0000000000017941 */ /* 0x000fea0003800000 */
.L_x_363:
        /* <DEDUP_REMOVED lines=8> */
.L_x_366:
[----:B------:R-:W-:Y:S05]  /*11d30*/  BSYNC B1 ;  /* 0x0000000000017941 */ /* 0x000fea0003800000 */
.L_x_365:
        /* <DEDUP_REMOVED lines=15> */
.L_x_368:
[----:B------:R-:W-:Y:S05]  /*11e30*/  BSYNC B1 ;  /* 0x0000000000017941 */ /* 0x000fea0003800000 */
.L_x_367:
        /* <DEDUP_REMOVED lines=8> */
.L_x_370:
[----:B------:R-:W-:Y:S05]  /*11ec0*/  BSYNC B1 ;  /* 0x0000000000017941 */ /* 0x000fea0003800000 */
.L_x_369:
        /* <DEDUP_REMOVED lines=8> */
.L_x_372:
[----:B------:R-:W-:Y:S05]  /*11f50*/  BSYNC B1 ;  /* 0x0000000000017941 */ /* 0x000fea0003800000 */
.L_x_371:
        /* <DEDUP_REMOVED lines=15> */
.L_x_374:
[----:B------:R-:W-:Y:S05]  /*12050*/  BSYNC B1 ;  /* 0x0000000000017941 */ /* 0x000fea0003800000 */
.L_x_373:
        /* <DEDUP_REMOVED lines=8> */
.L_x_376:
[----:B------:R-:W-:Y:S05]  /*120e0*/  BSYNC B1 ;  /* 0x0000000000017941 */ /* 0x000fea0003800000 */
.L_x_375:
        /* <DEDUP_REMOVED lines=8> */
.L_x_378:
[----:B------:R-:W-:Y:S05]  /*12170*/  BSYNC B1 ;  /* 0x0000000000017941 */ /* 0x000fea0003800000 */
.L_x_377:
        /* <DEDUP_REMOVED lines=15> */
.L_x_380:
[----:B------:R-:W-:Y:S05]  /*12270*/  BSYNC B1 ;  /* 0x0000000000017941 */ /* 0x000fea0003800000 */
.L_x_379:
        /* <DEDUP_REMOVED lines=8> */
.L_x_382:
[----:B------:R-:W-:Y:S05]  /*12300*/  BSYNC B1 ;  /* 0x0000000000017941 */ /* 0x000fea0003800000 */
.L_x_381:
        /* <DEDUP_REMOVED lines=8> */
.L_x_384:
[----:B------:R-:W-:Y:S05]  /*12390*/  BSYNC B1 ;  /* 0x0000000000017941 */ /* 0x000fea0003800000 */
.L_x_383:
        /* <DEDUP_REMOVED lines=15> */
.L_x_386:
[----:B------:R-:W-:Y:S05]  /*12490*/  BSYNC B1 ;  /* 0x0000000000017941 */ /* 0x000fea0003800000 */
.L_x_385:
        /* <DEDUP_REMOVED lines=8> */
.L_x_388:
[----:B------:R-:W-:Y:S05]  /*12520*/  BSYNC B1 ;  /* 0x0000000000017941 */ /* 0x000fea0003800000 */
.L_x_387:
        /* <DEDUP_REMOVED lines=8> */
.L_x_390:
[----:B------:R-:W-:Y:S05]  /*125b0*/  BSYNC B1 ;  /* 0x0000000000017941 */ /* 0x000fea0003800000 */
.L_x_389:
        /* <DEDUP_REMOVED lines=15> */
.L_x_392:
[----:B------:R-:W-:Y:S05]  /*126b0*/  BSYNC B1 ;  /* 0x0000000000017941 */ /* 0x000fea0003800000 */
.L_x_391:
        /* <DEDUP_REMOVED lines=8> */
.L_x_394:
[----:B------:R-:W-:Y:S05]  /*12740*/  BSYNC B1 ;  /* 0x0000000000017941 */ /* 0x000fea0003800000 */
.L_x_393:
        /* <DEDUP_REMOVED lines=8> */
.L_x_396:
[----:B------:R-:W-:Y:S05]  /*127d0*/  BSYNC B1 ;  /* 0x0000000000017941 */ /* 0x000fea0003800000 */
.L_x_395:
        /* <DEDUP_REMOVED lines=15> */
.L_x_398:
[----:B------:R-:W-:Y:S05]  /*128d0*/  BSYNC B1 ;  /* 0x0000000000017941 */ /* 0x000fea0003800000 */
.L_x_397:
        /* <DEDUP_REMOVED lines=8> */
.L_x_400:
[----:B------:R-:W-:Y:S05]  /*12960*/  BSYNC B1 ;  /* 0x0000000000017941 */ /* 0x000fea0003800000 */
.L_x_399:
        /* <DEDUP_REMOVED lines=8> */
.L_x_402:
[----:B------:R-:W-:Y:S05]  /*129f0*/  BSYNC B1 ;  /* 0x0000000000017941 */ /* 0x000fea0003800000 */
.L_x_401:
        /* <DEDUP_REMOVED lines=15> */
.L_x_404:
[----:B------:R-:W-:Y:S05]  /*12af0*/  BSYNC B1 ;  /* 0x0000000000017941 */ /* 0x000fea0003800000 */
.L_x_403:
        /* <DEDUP_REMOVED lines=8> */
.L_x_406:
[----:B------:R-:W-:Y:S05]  /*12b80*/  BSYNC B1 ;  /* 0x0000000000017941 */ /* 0x000fea0003800000 */
.L_x_405:
[----:B-----5:R-:W-:Y:S01]  /*12b90*/  FMUL R7, R10, UR19 ;  /* 0x000000130a077c20 */ /* 0x020fe20008400000 */
[----:B------:R-:W-:Y:S01]  /*12ba0*/  ISETP.GT.AND P1, PT, R0, 0xf9, P1 ;  /* 0x000000f90000780c */ /* 0x000fe20000f24270 */
[----:B------:R-:W-:Y:S02]  /*12bb0*/  BSSY B1, `(.L_x_407) ;  /* 0x0000005000017945 */ /* 0x000fe40003800000 */
[----:B------:R-:W-:-:S05]  /*12bc0*/  FFMA R7, R150, UR18, R7 ;  /* 0x0000001296077c23 */ /* 0x000fca0008000007 */
[----:B------:R0:W-:Y:S05]  /*12bd0*/  @P3 STG.E desc[UR16][R4.64+0x220], R7 ;  /* 0x0002200704003986 */ /* 0x0001ea000c101910 */
[----:B------:R-:W-:Y:S05]  /*12be0*/  @!P1 BRA `(.L_x_408) ;  /* 0x0000000000049947 */ /* 0x000fea0003800000 */
[----:B------:R0:W5:Y:S02]  /*12bf0*/  LDG.E.LTC128B R10, desc[UR16][R2.64+0x220] ;  /* 0x00022010020a7981 */ /* 0x000164000c1e1920 */
.L_x_408:
[----:B------:R-:W-:Y:S05]  /*12c00*/  BSYNC B1 ;  /* 0x0000000000017941 */ /* 0x000fea0003800000 */
.L_x_407:
[----:B-----5:R-:W-:-:S04]  /*12c10*/  FMUL R10, R10, UR19 ;  /* 0x000000130a0a7c20 */ /* 0x020fc80008400000 */
[----:B------:R-:W-:Y:S01]  /*12c20*/  FFMA R151, R151, UR18, R10 ;  /* 0x0000001297977c23 */ /* 0x000fe2000800000a */
[----:B------:R-:W-:Y:S06]  /*12c30*/  @!P1 BRA `(.L_x_409) ;  /* 0x0000004c00949947 */ /* 0x000fec0003800000 */
[----:B------:R0:W-:Y:S01]  /*12c40*/  STG.E desc[UR16][R8.64+0x220], R151 ;  /* 0x0002209708007986 */ /* 0x0001e2000c101910 */
[----:B------:R-:W-:Y:S05]  /*12c50*/  BRA `(.L_x_409) ;  /* 0x0000004c008c7947 */ /* 0x000fea0003800000 */
.L_x_26:
[----:B------:R-:W3:Y:S01]  /*12c60*/  LDL.LU R2, [R1] ;  /* 0x0000000001027983 */ /* 0x000ee20000300800 */
[----:B------:R-:W-:-:S03]  /*12c70*/  ULDC.64 UR8, c[0x0][0x6c0] ;  /* 0x0001b00000087ab9 */ /* 0x000fc60000000a00 */
[----:B0-----:R-:W4:Y:S04]  /*12c80*/  LDL.LU R6, [R1+0x4] ;  /* 0x0000040001067983 */ /* 0x001f280000300800 */
[----:B------:R-:W5:Y:S04]  /*12c90*/  LDL.LU R7, [R1+0x8] ;  /* 0x0000080001077983 */ /* 0x000f680000300800 */
[----:B------:R-:W2:Y:S04]  /*12ca0*/  LDL.LU R8, [R1+0xc] ;  /* 0x00000c0001087983 */ /* 0x000ea80000300800 */
        /* <DEDUP_REMOVED lines=55> */
[----:B------:R-:W2:Y:S01]  /*13020*/  LDL.LU R192, [R1+0x174] ;  /* 0x0001740001c07983 */ /* 0x000ea20000300800 */
[----:B------:R-:W-:-:S03]  /*13030*/  LEA R4, P1, R12, UR8, 0x2 ;  /* 0x000000080c047c11 */ /* 0x000fc6000f8210ff */
[----:B------:R-:W2:Y:S04]  /*13040*/  LDL.LU R191, [R1+0x178] ;  /* 0x0001780001bf7983 */ /* 0x000ea80000300800 */
[----:B------:R-:W2:Y:S04]  /*13050*/  LDL.LU R190, [R1+0x17c] ;  /* 0x00017c0001be7983 */ /* 0x000ea80000300800 */
[----:B------:R-:W2:Y:S04]  /*13060*/  LDL.LU R189, [R1+0x180] ;  /* 0x0001800001bd7983 */ /* 0x000ea80000300800 */
[----:B------:R-:W2:Y:S01]  /*13070*/  LDL.LU R188, [R1+0x184] ;  /* 0x0001840001bc7983 */ /* 0x000ea20000300800 */
[----:B------:R-:W-:-:S03]  /*13080*/  LEA.HI.X R5, R12, UR9, R18, 0x2, P1 ;  /* 0x000000090c057c11 */ /* 0x000fc600088f1412 */
        /* <DEDUP_REMOVED lines=9> */
[----:B------:R-:W-:-:S03]  /*13120*/  USHF.L.U64.HI UR8, UR26, 0x2, UR27 ;  /* 0x000000021a087899 */ /* 0x000fc6000801021b */
[----:B------:R-:W2:Y:S04]  /*13130*/  LDL.LU R180, [R1+0x1ac] ;  /* 0x0001ac0001b47983 */ /* 0x000ea80000300800 */
[----:B------:R-:W2:Y:S01]  /*13140*/  LDL.LU R179, [R1+0x1b0] ;  /* 0x0001b00001b37983 */ /* 0x000ea20000300800 */
[----:B---3--:R-:W-:-:S03]  /*13150*/  FMUL R2, R2, UR18 ;  /* 0x0000001202027c20 */ /* 0x008fc60008400000 */
[----:B------:R-:W3:Y:S04]  /*13160*/  LDL.LU R178, [R1+0x1b4] ;  /* 0x0001b40001b27983 */ /* 0x000ee80000300800 */
[----:B------:R0:W-:Y:S01]  /*13170*/  @P0 STG.E desc[UR16][R4.64], R2 ;  /* 0x0000000204000986 */ /* 0x0001e2000c101910 */
[----:B------:R-:W-:-:S03]  /*13180*/  ISETP.GT.AND P3, PT, R231, 0x8, PT ;  /* 0x00000008e700780c */ /* 0x000fc60003f64270 */
[----:B------:R-:W3:Y:S04]  /*13190*/  LDL.LU R177, [R1+0x1b8] ;  /* 0x0001b80001b17983 */ /* 0x000ee80000300800 */
[----:B------:R-:W3:Y:S01]  /*131a0*/  LDL.LU R176, [R1+0x1bc] ;  /* 0x0001bc0001b07983 */ /* 0x000ee20000300800 */
[----:B0-----:R-:W-:-:S03]  /*131b0*/  IMAD.U32 R2, RZ, RZ, UR26 ;  /* 0x0000001aff027e24 */ /* 0x001fc6000f8e00ff */
[----:B------:R-:W3:Y:S02]  /*131c0*/  LDL.LU R175, [R1+0x1c0] ;  /* 0x0001c00001af7983 */ /* 0x000ee40000300800 */
[----:B------:R-:W-:Y:S02]  /*131d0*/  LEA R2, P0, R2, R4, 0x2 ;  /* 0x0000000402027211 */ /* 0x000fe400078010ff */
[----:B------:R-:W3:Y:S01]  /*131e0*/  LDL.LU R174, [R1+0x1c4] ;  /* 0x0001c40001ae7983 */ /* 0x000ee20000300800 */
[----:B------:R-:W-:-:S03]  /*131f0*/  ISETP.GT.AND P1, PT, R0, 0x1, P2 ;  /* 0x000000010000780c */ /* 0x000fc60001724270 */
[----:B------:R-:W3:Y:S01]  /*13200*/  LDL.LU R173, [R1+0x1c8] ;  /* 0x0001c80001ad7983 */ /* 0x000ee20000300800 */
[----:B------:R-:W-:-:S03]  /*13210*/  IADD3.X R3, R5, UR8, RZ, P0, !PT ;  /* 0x0000000805037c10 */ /* 0x000fc600087fe4ff */
[----:B------:R-:W3:Y:S01]  /*13220*/  LDL.LU R172, [R1+0x1cc] ;  /* 0x0001cc0001ac7983 */ /* 0x000ee20000300800 */
[----:B------:R-:W-:-:S03]  /*13230*/  ISETP.GT.AND P0, PT, R0, RZ, P3 ;  /* 0x000000ff0000720c */ /* 0x000fc60001f04270 */
[----:B------:R-:W3:Y:S04]  /*13240*/  LDL.LU R171, [R1+0x1d0] ;  /* 0x0001d00001ab7983 */ /* 0x000ee80000300800 */
[----:B------:R-:W3:Y:S04]  /*13250*/  LDL.LU R170, [R1+0x1d4] ;  /* 0x0001d40001aa7983 */ /* 0x000ee80000300800 */
[----:B------:R-:W3:Y:S04]  /*13260*/  LDL.LU R169, [R1+0x1d8] ;  /* 0x0001d80001a97983 */ /* 0x000ee80000300800 */
[----:B------:R-:W3:Y:S04]  /*13270*/  LDL.LU R168, [R1+0x1dc] ;  /* 0x0001dc0001a87983 */ /* 0x000ee80000300800 */
[----:B------:R-:W3:Y:S01]  /*13280*/  LDL.LU R167, [R1+0x1e0] ;  /* 0x0001e00001a77983 */ /* 0x000ee20000300800 */
[----:B----4-:R-:W-:-:S03]  /*13290*/  FMUL R6, R6, UR18 ;  /* 0x0000001206067c20 */ /* 0x010fc60008400000 */
[----:B------:R-:W4:Y:S01]  /*132a0*/  LDL.LU R166, [R1+0x1e4] ;  /* 0x0001e40001a67983 */ /* 0x000f220000300800 */
[----:B-----5:R-:W-:-:S03]  /*132b0*/  FMUL R7, R7, UR18 ;  /* 0x0000001207077c20 */ /* 0x020fc60008400000 */
[----:B------:R-:W5:Y:S04]  /*132c0*/  LDL.LU R164, [R1+0x1e8] ;  /* 0x0001e80001a47983 */ /* 0x000f680000300800 */
[----:B------:R-:W5:Y:S04]  /*132d0*/  LDL.LU R162, [R1+0x1ec] ;  /* 0x0001ec0001a27983 */ /* 0x000f680000300800 */
[----:B------:R-:W5:Y:S04]  /*132e0*/  LDL.LU R160, [R1+0x1f0] ;  /* 0x0001f00001a07983 */ /* 0x000f680000300800 */
[----:B------:R-:W5:Y:S04]  /*132f0*/  LDL.LU R158, [R1+0x1f4] ;  /* 0x0001f400019e7983 */ /* 0x000f680000300800 */
[----:B------:R-:W5:Y:S04]  /*13300*/  LDL.LU R154, [R1+0x1f8] ;  /* 0x0001f800019a7983 */ /* 0x000f680000300800 */
[----:B------:R-:W5:Y:S04]  /*13310*/  LDL.LU R152, [R1+0x1fc] ;  /* 0x0001fc0001987983 */ /* 0x000f680000300800 */
[----:B------:R-:W3:Y:S04]  /*13320*/  LDL.LU R12, [R1+0x6c] ;  /* 0x00006c00010c7983 */ /* 0x000ee80000300800 */
[----:B------:R-:W4:Y:S04]  /*13330*/  LDL.LU R13, [R1+0x70] ;  /* 0x00007000010d7983 */ /* 0x000f280000300800 */
[----:B------:R2:W-:Y:S04]  /*13340*/  @P1 STG.E desc[UR16][R2.64], R6 ;  /* 0x0000000602001986 */ /* 0x0005e8000c101910 */
[----:B------:R-:W5:Y:S01]  /*13350*/  LDL.LU R18, [R1+0xc4] ;  /* 0x0000c40001127983 */ /* 0x000f620000300800 */
[----:B------:R-:W-:-:S03]  /*13360*/  ISETP.GT.AND P1, PT, R0, 0x1, P3 ;  /* 0x000000010000780c */ /* 0x000fc60001f24270 */
[----:B------:R0:W-:Y:S01]  /*13370*/  @P0 STG.E desc[UR16][R4.64+0x20], R7 ;  /* 0x0000200704000986 */ /* 0x0001e2000c101910 */
[----:B------:R-:W-:Y:S01]  /*13380*/  UIMAD UR8, UR27, 0x1c, URZ ;  /* 0x0000001c1b0878a4 */ /* 0x000fe2000f8e023f */
[----:B--2---:R-:W-:Y:S02]  /*13390*/  FMUL R6, R8, UR18 ;  /* 0x0000001208067c20 */ /* 0x004fe40008400000 */
[----:B0-----:R-:W2:Y:S01]  /*133a0*/  LDL.LU R7, [R1+0x10] ;  /* 0x0000100001077983 */ /* 0x001ea20000300800 */
[----:B------:R-:W-:Y:S01]  /*133b0*/  IMAD.U32 R8, RZ, RZ, UR26 ;  /* 0x0000001aff087e24 */ /* 0x000fe2000f8e00ff */
[----:B------:R-:W-:Y:S01]  /*133c0*/  ISETP.GT.AND P0, PT, R0, 0x8, P2 ;  /* 0x000000080000780c */ /* 0x000fe20001704270 */
[----:B------:R-:W-:-:S03]  /*133d0*/  USHF.L.U32 UR9, UR26, 0x5, URZ ;  /* 0x000000051a097899 */ /* 0x000fc6000800063f */
[----:B------:R2:W-:Y:S01]  /*133e0*/  @P1 STG.E desc[UR16][R2.64+0x20], R6 ;  /* 0x0000200602001986 */ /* 0x0005e2000c101910 */
[----:B------:R-:W-:Y:S01]  /*133f0*/  IMAD.WIDE.U32 R8, R8, 0x1c, R2 ;  /* 0x0000001c08087825 */ /* 0x000fe200078e0002 */
[----:B------:R-:W-:Y:S01]  /*13400*/  ISETP.GT.AND P1, PT, R0, 0x9, P2 ;  /* 0x000000090000780c */ /* 0x000fe20001724270 */
[----:B------:R-:W-:Y:S02]  /*13410*/  USHF.L.U64.HI UR27, UR26, 0x5, UR27 ;  /* 0x000000051a1b7899 */ /* 0x000fe4000801021b */
[----:B------:R-:W-:Y:S01]  /*13420*/  FMUL R10, R10, UR18 ;  /* 0x000000120a0a7c20 */ /* 0x000fe20008400000 */
[----:B------:R-:W-:Y:S02]  /*13430*/  VIADD R9, R9, UR8 ;  /* 0x0000000809097c36 */ /* 0x000fe40008000000 */
[----:B--2---:R-:W-:-:S05]  /*13440*/  FMUL R6, R7, UR18 ;  /* 0x0000001207067c20 */ /* 0x004fca0008400000 */
[----:B------:R0:W-:Y:S02]  /*13450*/  @P0 STG.E desc[UR16][R8.64], R6 ;  /* 0x0000000608000986 */ /* 0x0001e4000c101910 */
[----:B0-----:R-:W-:-:S04]  /*13460*/  IADD3 R6, P0, R2, UR9, RZ ;  /* 0x0000000902067c10 */ /* 0x001fc8000ff1e0ff */
[----:B------:R-:W-:-:S05]  /*13470*/  IADD3.X R7, R3, UR27, RZ, P0, !PT ;  /* 0x0000001b03077c10 */ /* 0x000fca00087fe4ff */
[----:B------:R0:W-:Y:S04]  /*13480*/  @P1 STG.E desc[UR16][R6.64], R10 ;  /* 0x0000000a06001986 */ /* 0x0001e8000c101910 */
[----:B0-----:R-:W2:Y:S01]  /*13490*/  LDL.LU R10, [R1+0x18] ;  /* 0x00001800010a7983 */ /* 0x001ea20000300800 */
[----:B------:R-:W-:Y:S01]  /*134a0*/  ISETP.GT.AND P0, PT, R0, 0x8, P3 ;  /* 0x000000080000780c */ /* 0x000fe20001f04270 */
[----:B--2---:R-:W-:-:S12]  /*134b0*/  FMUL R10, R10, UR18 ;  /* 0x000000120a0a7c20 */ /* 0x004fd80008400000 */
[----:B------:R0:W-:Y:S04]  /*134c0*/  @P0 STG.E desc[UR16][R8.64+0x20], R10 ;  /* 0x0000200a08000986 */ /* 0x0001e8000c101910 */
[----:B0-----:R-:W2:Y:S04]  /*134d0*/  LDL.LU R9, [R1+0x1c] ;  /* 0x00001c0001097983 */ /* 0x001ea80000300800 */
[----:B------:R-:W3:Y:S01]  /*134e0*/  LDL.LU R10, [R1+0x20] ;  /* 0x00002000010a7983 */ /* 0x000ee20000300800 */
[----:B------:R-:W-:Y:S01]  /*134f0*/  ISETP.GT.AND P0, PT, R0, 0x9, P3 ;  /* 0x000000090000780c */ /* 0x000fe20001f04270 */
[----:B--2---:R-:W-:Y:S01]  /*13500*/  FMUL R8, R9, UR18 ;  /* 0x0000001209087c20 */ /* 0x004fe20008400000 */
[----:B---3--:R-:W-:-:S11]  /*13510*/  FMUL R10, R10, UR18 ;  /* 0x000000120a0a7c20 */ /* 0x008fd60008400000 */
[----:B------:R0:W-:Y:S01]  /*13520*/  @P0 STG.E desc[UR16][R6.64+0x20], R8 ;  /* 0x0000200806000986 */ /* 0x0001e2000c101910 */
[----:B------:R-:W-:Y:S02]  /*13530*/  ISETP.GT.AND P0, PT, R0, 0x10, P2 ;  /* 0x000000100000780c */ /* 0x000fe40001704270 */
[----:B0-----:R-:W-:-:S05]  /*13540*/  MOV R8, UR26 ;  /* 0x0000001a00087c02 */ /* 0x001fca0008000f00 */
[----:B------:R-:W-:-:S04]  /*13550*/  IMAD.WIDE.U32 R8, R8, 0x1c, R6 ;  /* 0x0000001c08087825 */ /* 0x000fc800078e0006 */
[----:B------:R-:W-:-:S05]  /*13560*/  VIADD R9, R9, UR8 ;  /* 0x0000000809097c36 */ /* 0x000fca0008000000 */
[----:B------:R0:W-:Y:S04]  /*13570*/  @P0 STG.E desc[UR16][R8.64], R10 ;  /* 0x0000000a08000986 */ /* 0x0001e8000c101910 */
[----:B0-----:R-:W2:Y:S01]  /*13580*/  LDL.LU R10, [R1+0x28] ;  /* 0x00002800010a7983 */ /* 0x001ea20000300800 */
[C---:B------:R-:W-:Y:S01]  /*13590*/  ISETP.GT.AND P5, PT, R0.reuse, 0x11, P2 ;  /* 0x000000110000780c */ /* 0x040fe200017a4270 */
[----:B------:R-:W-:Y:S01]  /*135a0*/  FMUL R11, R11, UR18 ;  /* 0x000000120b0b7c20 */ /* 0x000fe20008400000 */
[----:B------:R-:W-:Y:S02]  /*135b0*/  ISETP.GT.AND P0, PT, R0, 0x10, P3 ;  /* 0x000000100000780c */ /* 0x000fe40001f04270 */
[----:B------:R-:W-:Y:S02]  /*135c0*/  IADD3 R6, P4, R6, UR9, RZ ;  /* 0x0000000906067c10 */ /* 0x000fe4000ff9e0ff */
[----:B------:R-:W-:-:S02]  /*135d0*/  ISETP.GT.AND P1, PT, R0, 0x11, P3 ;  /* 0x000000110000780c */ /* 0x000fc40001f24270 */
[----:B------:R-:W-:-:S05]  /*135e0*/  IADD3.X R7, R7, UR27, RZ, P4, !PT ;  /* 0x0000001b07077c10 */ /* 0x000fca000a7fe4ff */
[----:B------:R0:W-:Y:S04]  /*135f0*/  @P5 STG.E desc[UR16][R6.64], R11 ;  /* 0x0000000b06005986 */ /* 0x0001e8000c101910 */
[----:B0-----:R-:W3:Y:S01]  /*13600*/  LDL.LU R11, [R1+0x34] ;  /* 0x00003400010b7983 */ /* 0x001ee20000300800 */
[----:B--2---:R-:W-:-:S05]  /*13610*/  FMUL R10, R10, UR18 ;  /* 0x000000120a0a7c20 */ /* 0x004fca0008400000 */
[----:B------:R0:W-:Y:S04]  /*13620*/  @P0 STG.E desc[UR16][R8.64+0x20], R10 ;  /* 0x0000200a08000986 */ /* 0x0001e8000c101910 */
[----:B0-----:R-:W2:Y:S04]  /*13630*/  LDL.LU R9, [R1+0x2c] ;  /* 0x00002c0001097983 */ /* 0x001ea80000300800 */
[----:B------:R-:W4:Y:S01]  /*13640*/  LDL.LU R10, [R1+0x30] ;  /* 0x00003000010a7983 */ /* 0x000f220000300800 */
[----:B------:R-:W-:Y:S01]  /*13650*/  ISETP.GT.AND P0, PT, R0, 0x18, P2 ;  /* 0x000000180000780c */ /* 0x000fe20001704270 */
[----:B--2---:R-:W-:-:S05]  /*13660*/  FMUL R8, R9, UR18 ;  /* 0x0000001209087c20 */ /* 0x004fca0008400000 */
[----:B------:R0:W-:Y:S01]  /*13670*/  @P1 STG.E desc[UR16][R6.64+0x20], R8 ;  /* 0x0000200806001986 */ /* 0x0001e2000c101910 */
[----:B----4-:R-:W-:Y:S01]  /*13680*/  FMUL R10, R10, UR18 ;  /* 0x000000120a0a7c20 */ /* 0x010fe20008400000 */
[----:B0-----:R-:W-:-:S04]  /*13690*/  IMAD.U32 R8, RZ, RZ, UR26 ;  /* 0x0000001aff087e24 */ /* 0x001fc8000f8e00ff */
[----:B------:R-:W-:-:S04]  /*136a0*/  IMAD.WIDE.U32 R8, R8, 0x1c, R6 ;  /* 0x0000001c08087825 */ /* 0x000fc800078e0006 */
[----:B------:R-:W-:-:S05]  /*136b0*/  VIADD R9, R9, UR8 ;  /* 0x0000000809097c36 */ /* 0x000fca0008000000 */
[----:B------:R0:W-:Y:S04]  /*136c0*/  @P0 STG.E desc[UR16][R8.64], R10 ;  /* 0x0000000a08000986 */ /* 0x0001e8000c101910 */
[----:B0-----:R-:W2:Y:S01]  /*136d0*/  LDL.LU R10, [R1+0x38] ;  /* 0x00003800010a7983 */ /* 0x001ea20000300800 */
[C---:B------:R-:W-:Y:S02]  /*136e0*/  ISETP.GT.AND P5, PT, R0.reuse, 0x19, P2 ;  /* 0x000000190000780c */ /* 0x040fe400017a4270 */
[----:B------:R-:W-:Y:S02]  /*136f0*/  ISETP.GT.AND P0, PT, R0, 0x18, P3 ;  /* 0x000000180000780c */ /* 0x000fe40001f04270 */
[----:B------:R-:W-:Y:S01]  /*13700*/  IADD3 R6, P4, R6, UR9, RZ ;  /* 0x0000000906067c10 */ /* 0x000fe2000ff9e0ff */
[----:B---3--:R-:W-:-:S03]  /*13710*/  FMUL R11, R11, UR18 ;  /* 0x000000120b0b7c20 */ /* 0x008fc60008400000 */
[----:B------:R-:W-:-:S05]  /*13720*/  IADD3.X R7, R7, UR27, RZ, P4, !PT ;  /* 0x0000001b07077c10 */ /* 0x000fca000a7fe4ff */
[----:B------:R0:W-:Y:S04]  /*13730*/  @P5 STG.E desc[UR16][R6.64], R11 ;  /* 0x0000000b06005986 */ /* 0x0001e8000c101910 */
[----:B0-----:R-:W3:Y:S01]  /*13740*/  LDL.LU R11, [R1+0x44] ;  /* 0x00004400010b7983 */ /* 0x001ee20000300800 */
[----:B--2---:R-:W-:-:S05]  /*13750*/  FMUL R10, R10, UR18 ;  /* 0x000000120a0a7c20 */ /* 0x004fca0008400000 */
[----:B------:R0:W-:Y:S04]  /*13760*/  @P0 STG.E desc[UR16][R8.64+0x20], R10 ;  /* 0x0000200a08000986 */ /* 0x0001e8000c101910 */
[----:B0-----:R-:W2:Y:S04]  /*13770*/  LDL.LU R9, [R1+0x3c] ;  /* 0x00003c0001097983 */ /* 0x001ea80000300800 */
[----:B------:R-:W4:Y:S01]  /*13780*/  LDL.LU R10, [R1+0x40] ;  /* 0x00004000010a7983 */ /* 0x000f220000300800 */
[C---:B------:R-:W-:Y:S02]  /*13790*/  ISETP.GT.AND P1, PT, R0.reuse, 0x19, P3 ;  /* 0x000000190000780c */ /* 0x040fe40001f24270 */
[----:B------:R-:W-:Y:S01]  /*137a0*/  ISETP.GT.AND P0, PT, R0, 0x20, P2 ;  /* 0x000000200000780c */ /* 0x000fe20001704270 */
[----:B--2---:R-:W-:-:S10]  /*137b0*/  FMUL R8, R9, UR18 ;  /* 0x0000001209087c20 */ /* 0x004fd40008400000 */
[----:B------:R0:W-:Y:S01]  /*137c0*/  @P1 STG.E desc[UR16][R6.64+0x20], R8 ;  /* 0x0000200806001986 */ /* 0x0001e2000c101910 */
[----:B----4-:R-:W-:Y:S01]  /*137d0*/  FMUL R10, R10, UR18 ;  /* 0x000000120a0a7c20 */ /* 0x010fe20008400000 */
[----:B0-----:R-:W-:-:S05]  /*137e0*/  MOV R8, UR26 ;  /* 0x0000001a00087c02 */ /* 0x001fca0008000f00 */
        /* <DEDUP_REMOVED lines=16> */
[----:B------:R-:W-:-:S02]  /*138f0*/  ISETP.GT.AND P0, PT, R0, 0x28, P2 ;  /* 0x000000280000780c */ /* 0x000fc40001704270 */
[----:B------:R-:W-:Y:S01]  /*13900*/  ISETP.GT.AND P5, PT, R0, 0x29, P2 ;  /* 0x000000290000780c */ /* 0x000fe200017a4270 */
[----:B---3--:R-:W-:Y:S01]  /*13910*/  FMUL R11, R11, UR18 ;  /* 0x000000120b0b7c20 */ /* 0x008fe20008400000 */
[----:B--2---:R-:W-:-:S07]  /*13920*/  FMUL R8, R9, UR18 ;  /* 0x0000001209087c20 */ /* 0x004fce0008400000 */
[----:B------:R0:W-:Y:S01]  /*13930*/  @P1 STG.E desc[UR16][R6.64+0x20], R8 ;  /* 0x0000200806001986 */ /* 0x0001e2000c101910 */
[----:B----4-:R-:W-:Y:S01]  /*13940*/  FMUL R10, R10, UR18 ;  /* 0x000000120a0a7c20 */ /* 0x010fe20008400000 */
[----:B0-----:R-:W-:-:S04]  /*13950*/  IMAD.U32 R8, RZ, RZ, UR26 ;  /* 0x0000001aff087e24 */ /* 0x001fc8000f8e00ff */
[----:B------:R-:W-:Y:S01]  /*13960*/  IMAD.WIDE.U32 R8, R8, 0x1c, R6 ;  /* 0x0000001c08087825 */ /* 0x000fe200078e0006 */
[----:B------:R-:W-:-:S03]  /*13970*/  IADD3 R6, P4, R6, UR9, RZ ;  /* 0x0000000906067c10 */ /* 0x000fc6000ff9e0ff */
[----:B------:R-:W-:Y:S01]  /*13980*/  VIADD R9, R9, UR8 ;  /* 0x0000000809097c36 */ /* 0x000fe20008000000 */
[----:B------:R-:W-:-:S04]  /*13990*/  IADD3.X R7, R7, UR27, RZ, P4, !PT ;  /* 0x0000001b07077c10 */ /* 0x000fc8000a7fe4ff */
[----:B------:R0:W-:Y:S04]  /*139a0*/  @P0 STG.E desc[UR16][R8.64], R10 ;  /* 0x0000000a08000986 */ /* 0x0001e8000c101910 */
[----:B------:R1:W-:Y:S04]  /*139b0*/  @P5 STG.E desc[UR16][R6.64], R11 ;  /* 0x0000000b06005986 */ /* 0x0003e8000c101910 */
[----:B0-----:R-:W2:Y:S04]  /*139c0*/  LDL.LU R10, [R1+0x58] ;  /* 0x00005800010a7983 */ /* 0x001ea80000300800 */
[----:B-1----:R-:W3:Y:S01]  /*139d0*/  LDL.LU R11, [R1+0x5c] ;  /* 0x00005c00010b7983 */ /* 0x002ee20000300800 */
[----:B------:R-:W-:-:S02]  /*139e0*/  ISETP.GT.AND P0, PT, R0, 0x28, P3 ;  /* 0x000000280000780c */ /* 0x000fc40001f04270 */
[----:B------:R-:W-:Y:S01]  /*139f0*/  ISETP.GT.AND P1, PT, R0, 0x29, P3 ;  /* 0x000000290000780c */ /* 0x000fe20001f24270 */
[----:B--2---:R-:W-:-:S10]  /*13a00*/  FMUL R10, R10, UR18 ;  /* 0x000000120a0a7c20 */ /* 0x004fd40008400000 */
[----:B------:R3:W-:Y:S02]  /*13a10*/  @P0 STG.E desc[UR16][R8.64+0x20], R10 ;  /* 0x0000200a08000986 */ /* 0x0007e4000c101910 */
[----:B---3--:R-:W-:Y:S01]  /*13a20*/  FMUL R8, R11, UR18 ;  /* 0x000000120b087c20 */ /* 0x008fe20008400000 */
[----:B------:R-:W-:-:S04]  /*13a30*/  MOV R10, UR26 ;  /* 0x0000001a000a7c02 */ /* 0x000fc80008000f00 */
[----:B------:R0:W-:Y:S01]  /*13a40*/  @P1 STG.E desc[UR16][R6.64+0x20], R8 ;  /* 0x0000200806001986 */ /* 0x0001e2000c101910 */
[----:B------:R-:W-:Y:S01]  /*13a50*/  IMAD.WIDE.U32 R10, R10, 0x1c, R6 ;  /* 0x0000001c0a0a7825 */ /* 0x000fe200078e0006 */
[----:B0-----:R-:W-:Y:S02]  /*13a60*/  IADD3 R8, P1, R6, UR9, RZ ;  /* 0x0000000906087c10 */ /* 0x001fe4000ff3e0ff */
[----:B------:R-:W2:Y:S01]  /*13a70*/  LDL.LU R6, [R1+0x60] ;  /* 0x0000600001067983 */ /* 0x000ea20000300800 */
[C---:B------:R-:W-:Y:S01]  /*13a80*/  ISETP.GT.AND P4, PT, R0.reuse, 0x30, P2 ;  /* 0x000000300000780c */ /* 0x040fe20001784270 */
[----:B------:R-:W-:Y:S01]  /*13a90*/  VIADD R11, R11, UR8 ;  /* 0x000000080b0b7c36 */ /* 0x000fe20008000000 */
[----:B------:R-:W-:Y:S02]  /*13aa0*/  IADD3.X R9, R7, UR27, RZ, P1, !PT ;  /* 0x0000001b07097c10 */ /* 0x000fe40008ffe4ff */
[----:B------:R-:W3:Y:S01]  /*13ab0*/  LDL.LU R7, [R1+0x64] ;  /* 0x0000640001077983 */ /* 0x000ee20000300800 */
[----:B------:R-:W-:Y:S01]  /*13ac0*/  ISETP.GT.AND P5, PT, R0, 0x31, P2 ;  /* 0x000000310000780c */ /* 0x000fe200017a4270 */
[----:B--2---:R-:W-:-:S07]  /*13ad0*/  FMUL R6, R6, UR18 ;  /* 0x0000001206067c20 */ /* 0x004fce0008400000 */
[----:B------:R0:W-:Y:S04]  /*13ae0*/  @P4 STG.E desc[UR16][R10.64], R6 ;  /* 0x000000060a004986 */ /* 0x0001e8000c101910 */
[----:B0-----:R-:W2:Y:S01]  /*13af0*/  LDL.LU R6, [R1+0x68] ;  /* 0x0000680001067983 */ /* 0x001ea20000300800 */
[C---:B------:R-:W-:Y:S01]  /*13b00*/  ISETP.GT.AND P0, PT, R0.reuse, 0x30, P3 ;  /* 0x000000300000780c */ /* 0x040fe20001f04270 */
[----:B---3--:R-:W-:Y:S01]  /*13b10*/  FMUL R7, R7, UR18 ;  /* 0x0000001207077c20 */ /* 0x008fe20008400000 */
[C---:B------:R-:W-:Y:S02]  /*13b20*/  ISETP.GT.AND P4, PT, R0.reuse, 0x31, P3 ;  /* 0x000000310000780c */ /* 0x040fe40001f84270 */
[----:B------:R-:W-:Y:S02]  /*13b30*/  ISETP.GT.AND P6, PT, R0, 0x38, P2 ;  /* 0x000000380000780c */ /* 0x000fe400017c4270 */
[----:B------:R0:W-:Y:S01]  /*13b40*/  @P5 STG.E desc[UR16][R8.64], R7 ;  /* 0x0000000708005986 */ /* 0x0001e2000c101910 */
[----:B------:R-:W-:Y:S01]  /*13b50*/  FMUL R12, R12, UR18 ;  /* 0x000000120c0c7c20 */ /* 0x000fe20008400000 */
[----:B0-----:R-:W-:Y:S01]  /*13b60*/  IMAD.U32 R7, RZ, RZ, UR26 ;  /* 0x0000001aff077e24 */ /* 0x001fe2000f8e00ff */
[----:B------:R-:W-:Y:S01]  /*13b70*/  ISETP.GT.AND P1, PT, R0, 0x38, P3 ;  /* 0x000000380000780c */ /* 0x000fe20001f24270 */
[----:B------:R-:W-:Y:S01]  /*13b80*/  FMUL R16, R16, UR18 ;  /* 0x0000001210107c20 */ /* 0x000fe20008400000 */
[----:B--2---:R-:W-:-:S05]  /*13b90*/  FMUL R6, R6, UR18 ;  /* 0x0000001206067c20 */ /* 0x004fca0008400000 */
[----:B------:R0:W-:Y:S01]  /*13ba0*/  @P0 STG.E desc[UR16][R10.64+0x20], R6 ;  /* 0x000020060a000986 */ /* 0x0001e2000c101910 */
[----:B------:R-:W-:-:S03]  /*13bb0*/  ISETP.GT.AND P0, PT, R0, 0x39, P2 ;  /* 0x000000390000780c */ /* 0x000fc60001704270 */
[----:B------:R1:W-:Y:S01]  /*13bc0*/  @P4 STG.E desc[UR16][R8.64+0x20], R12 ;  /* 0x0000200c08004986 */ /* 0x0003e2000c101910 */
[----:B0-----:R-:W-:-:S04]  /*13bd0*/  IMAD.WIDE.U32 R10, R7, 0x1c, R8 ;  /* 0x0000001c070a7825 */ /* 0x001fc800078e0008 */
[----:B------:R-:W-:Y:S01]  /*13be0*/  FMUL R7, R13, UR18 ;  /* 0x000000120d077c20 */ /* 0x000fe20008400000 */
[----:B------:R-:W-:Y:S01]  /*13bf0*/  IADD3 R6, P5, R8, UR9, RZ ;  /* 0x0000000908067c10 */ /* 0x000fe2000ffbe0ff */
[----:B------:R-:W-:-:S05]  /*13c00*/  VIADD R11, R11, UR8 ;  /* 0x000000080b0b7c36 */ /* 0x000fca0008000000 */
[----:B------:R0:W-:Y:S01]  /*13c10*/  @P6 STG.E desc[UR16][R10.64], R7 ;  /* 0x000000070a006986 */ /* 0x0001e2000c101910 */
[----:B-1----:R-:W-:Y:S02]  /*13c20*/  IADD3 R8, P4, R6, UR9, RZ ;  /* 0x0000000906087c10 */ /* 0x002fe4000ff9e0ff */
[----:B0-----:R-:W-:Y:S01]  /*13c30*/  IADD3.X R7, R9, UR27, RZ, P5, !PT ;  /* 0x0000001b09077c10 */ /* 0x001fe2000affe4ff */
[----:B------:R-:W-:-:S05]  /*13c40*/  FMUL R9, R14, UR18 ;  /* 0x000000120e097c20 */ /* 0x000fca0008400000 */
[----:B------:R0:W-:Y:S01]  /*13c50*/  @P0 STG.E desc[UR16][R6.64], R9 ;  /* 0x0000000906000986 */ /* 0x0001e2000c101910 */
[----:B------:R-:W-:Y:S01]  /*13c60*/  FMUL R12, R15, UR18 ;  /* 0x000000120f0c7c20 */ /* 0x000fe20008400000 */
[----:B------:R-:W-:Y:S02]  /*13c70*/  MOV R14, UR26 ;  /* 0x0000001a000e7c02 */ /* 0x000fe40008000f00 */
[----:B0-----:R-:W-:Y:S02]  /*13c80*/  IADD3.X R9, R7, UR27, RZ, P4, !PT ;  /* 0x0000001b07097c10 */ /* 0x001fe4000a7fe4ff */
[----:B------:R-:W-:Y:S01]  /*13c90*/  ISETP.GT.AND P4, PT, R0, 0x39, P3 ;  /* 0x000000390000780c */ /* 0x000fe20001f84270 */
[----:B------:R0:W-:Y:S01]  /*13ca0*/  @P1 STG.E desc[UR16][R10.64+0x20], R12 ;  /* 0x0000200c0a001986 */ /* 0x0001e2000c101910 */
[----:B------:R-:W-:-:S03]  /*13cb0*/  IMAD.WIDE.U32 R14, R14, 0x1c, R6 ;  /* 0x0000001c0e0e7825 */ /* 0x000fc600078e0006 */
[----:B0-----:R-:W2:Y:S08]  /*13cc0*/  LDL.LU R11, [R1+0x80] ;  /* 0x00008000010b7983 */ /* 0x001eb00000300800 */
[----:B------:R0:W-:Y:S04]  /*13cd0*/  @P4 STG.E desc[UR16][R6.64+0x20], R16 ;  /* 0x0000201006004986 */ /* 0x0001e8000c101910 */
[----:B0-----:R-:W3:Y:S01]  /*13ce0*/  LDL.LU R7, [R1+0x88] ;  /* 0x0000880001077983 */ /* 0x001ee20000300800 */
[----:B------:R-:W-:-:S02]  /*13cf0*/  ISETP.GT.AND P6, PT, R0, 0x40, P2 ;  /* 0x000000400000780c */ /* 0x000fc400017c4270 */
[C---:B------:R-:W-:Y:S02]  /*13d00*/  ISETP.GT.AND P1, PT, R0.reuse, 0x41, P2 ;  /* 0x000000410000780c */ /* 0x040fe40001724270 */
[----:B------:R-:W-:Y:S01]  /*13d10*/  ISETP.GT.AND P0, PT, R0, 0x40, P3 ;  /* 0x000000400000780c */ /* 0x000fe20001f04270 */
[----:B------:R-:W-:Y:S02]  /*13d20*/  VIADD R15, R15, UR8 ;  /* 0x000000080f0f7c36 */ /* 0x000fe40008000000 */
[----:B------:R-:W-:Y:S01]  /*13d30*/  FMUL R17, R17, UR18 ;  /* 0x0000001211117c20 */ /* 0x000fe20008400000 */
[----:B--2---:R-:W-:-:S05]  /*13d40*/  FMUL R11, R11, UR18 ;  /* 0x000000120b0b7c20 */ /* 0x004fca0008400000 */
[----:B------:R-:W-:Y:S04]  /*13d50*/  @P6 STG.E desc[UR16][R14.64], R11 ;  /* 0x0000000b0e006986 */ /* 0x000fe8000c101910 */
[----:B------:R0:W-:Y:S01]  /*13d60*/  @P1 STG.E desc[UR16][R8.64], R17 ;  /* 0x0000001108001986 */ /* 0x0001e2000c101910 */
[----:B---3--:R-:W-:-:S03]  /*13d70*/  FMUL R16, R7, UR18 ;  /* 0x0000001207107c20 */ /* 0x008fc60008400000 */
[----:B0-----:R-:W2:Y:S04]  /*13d80*/  LDL.LU R17, [R1+0x9c] ;  /* 0x00009c0001117983 */ /* 0x001ea80000300800 */
[----:B------:R0:W-:Y:S04]  /*13d90*/  @P0 STG.E desc[UR16][R14.64+0x20], R16 ;  /* 0x000020100e000986 */ /* 0x0001e8000c101910 */
[----:B0-----:R-:W3:Y:S01]  /*13da0*/  LDL.LU R15, [R1+0x8c] ;  /* 0x00008c00010f7983 */ /* 0x001ee20000300800 */
[----:B------:R-:W-:Y:S01]  /*13db0*/  ISETP.GT.AND P6, PT, R0, 0x41, P3 ;  /* 0x000000410000780c */ /* 0x000fe20001fc4270 */
[----:B------:R-:W-:-:S02]  /*13dc0*/  IMAD.U32 R12, RZ, RZ, UR26 ;  /* 0x0000001aff0c7e24 */ /* 0x000fc4000f8e00ff */
[----:B------:R-:W4:Y:S01]  /*13dd0*/  LDL.LU R14, [R1+0x90] ;  /* 0x00009000010e7983 */ /* 0x000f220000300800 */
[----:B------:R-:W-:Y:S01]  /*13de0*/  IADD3 R10, P5, R8, UR9, RZ ;  /* 0x00000009080a7c10 */ /* 0x000fe2000ffbe0ff */
[----:B------:R-:W-:Y:S02]  /*13df0*/  IMAD.WIDE.U32 R12, R12, 0x1c, R8 ;  /* 0x0000001c0c0c7825 */ /* 0x000fe400078e0008 */
[----:B------:R-:W5:Y:S01]  /*13e00*/  LDL.LU R16, [R1+0xa8] ;  /* 0x0000a80001107983 */ /* 0x000f620000300800 */
[----:B------:R-:W-:Y:S01]  /*13e10*/  IADD3.X R11, R9, UR27, RZ, P5, !PT ;  /* 0x0000001b090b7c10 */ /* 0x000fe2000affe4ff */
[----:B---3--:R-:W-:-:S05]  /*13e20*/  FMUL R15, R15, UR18 ;  /* 0x000000120f0f7c20 */ /* 0x008fca0008400000 */
[----:B------:R0:W-:Y:S04]  /*13e30*/  @P6 STG.E desc[UR16][R8.64+0x20], R15 ;  /* 0x0000200f08006986 */ /* 0x0001e8000c101910 */
[----:B0-----:R-:W3:Y:S04]  /*13e40*/  LDL.LU R8, [R1+0x94] ;  /* 0x0000940001087983 */ /* 0x001ee80000300800 */
[----:B------:R-:W5:Y:S01]  /*13e50*/  LDL.LU R9, [R1+0x98] ;  /* 0x0000980001097983 */ /* 0x000f620000300800 */
[C---:B------:R-:W-:Y:S02]  /*13e60*/  ISETP.GT.AND P5, PT, R0.reuse, 0x48, P2 ;  /* 0x000000480000780c */ /* 0x040fe400017a4270 */
[----:B------:R-:W-:Y:S01]  /*13e70*/  ISETP.GT.AND P0, PT, R0, 0x49, P2 ;  /* 0x000000490000780c */ /* 0x000fe20001704270 */
[----:B------:R-:W-:-:S02]  /*13e80*/  VIADD R13, R13, UR8 ;  /* 0x000000080d0d7c36 */ /* 0x000fc40008000000 */
[----:B----4-:R-:W-:Y:S01]  /*13e90*/  FMUL R14, R14, UR18 ;  /* 0x000000120e0e7c20 */ /* 0x010fe20008400000 */
[C---:B------:R-:W-:Y:S02]  /*13ea0*/  ISETP.GT.AND P1, PT, R0.reuse, 0x48, P3 ;  /* 0x000000480000780c */ /* 0x040fe40001f24270 */
[----:B------:R-:W-:Y:S02]  /*13eb0*/  MOV R6, UR26 ;  /* 0x0000001a00067c02 */ /* 0x000fe40008000f00 */
[C---:B------:R-:W-:Y:S02]  /*13ec0*/  ISETP.GT.AND P4, PT, R0.reuse, 0x49, P3 ;  /* 0x000000490000780c */ /* 0x040fe40001f84270 */
[C---:B------:R-:W-:Y:S01]  /*13ed0*/  ISETP.GT.AND P6, PT, R0.reuse, 0x50, P2 ;  /* 0x000000500000780c */ /* 0x040fe200017c4270 */
[----:B------:R2:W-:Y:S01]  /*13ee0*/  @P5 STG.E desc[UR16][R12.64], R14 ;  /* 0x0000000e0c005986 */ /* 0x0005e2000c101910 */
[----:B------:R-:W-:Y:S01]  /*13ef0*/  ISETP.GT.AND P5, PT, R0, 0x51, P2 ;  /* 0x000000510000780c */ /* 0x000fe200017a4270 */
[----:B------:R-:W-:-:S04]  /*13f00*/  IMAD.WIDE.U32 R6, R6, 0x1c, R10 ;  /* 0x0000001c06067825 */ /* 0x000fc800078e000a */
[----:B------:R-:W-:Y:S01]  /*13f10*/  FMUL R15, R21, UR18 ;  /* 0x00000012150f7c20 */ /* 0x000fe20008400000 */
[----:B------:R-:W-:Y:S01]  /*13f20*/  FMUL R19, R19, UR18 ;  /* 0x0000001213137c20 */ /* 0x000fe20008400000 */
[----:B------:R-:W-:Y:S02]  /*13f30*/  VIADD R7, R7, UR8 ;  /* 0x0000000807077c36 */ /* 0x000fe40008000000 */
[----:B------:R-:W-:Y:S02]  /*13f40*/  IMAD.U32 R21, RZ, RZ, UR26 ;  /* 0x0000001aff157e24 */ /* 0x000fe4000f8e00ff */
[----:B--2---:R-:W-:Y:S01]  /*13f50*/  FMUL R14, R17, UR18 ;  /* 0x00000012110e7c20 */ /* 0x004fe20008400000 */
[----:B---3--:R-:W-:Y:S01]  /*13f60*/  FMUL R8, R8, UR18 ;  /* 0x0000001208087c20 */ /* 0x008fe20008400000 */
[----:B-----5:R-:W-:-:S04]  /*13f70*/  FMUL R9, R9, UR18 ;  /* 0x0000001209097c20 */ /* 0x020fc80008400000 */
[----:B------:R0:W-:Y:S04]  /*13f80*/  @P0 STG.E desc[UR16][R10.64], R8 ;  /* 0x000000080a000986 */ /* 0x0001e8000c101910 */
[----:B------:R1:W-:Y:S01]  /*13f90*/  @P1 STG.E desc[UR16][R12.64+0x20], R9 ;  /* 0x000020090c001986 */ /* 0x0003e2000c101910 */
[----:B0-----:R-:W-:-:S03]  /*13fa0*/  IADD3 R8, P0, R10, UR9, RZ ;  /* 0x000000090a087c10 */ /* 0x001fc6000ff1e0ff */
[----:B------:R-:W-:Y:S01]  /*13fb0*/  @P4 STG.E desc[UR16][R10.64+0x20], R14 ;  /* 0x0000200e0a004986 */ /* 0x000fe2000c101910 */
[----:B-1----:R-:W-:-:S03]  /*13fc0*/  IADD3.X R9, R11, UR27, RZ, P0, !PT ;  /* 0x0000001b0b097c10 */ /* 0x002fc600087fe4ff */
[----:B------:R-:W-:Y:S04]  /*13fd0*/  @P6 STG.E desc[UR16][R6.64], R15 ;  /* 0x0000000f06006986 */ /* 0x000fe8000c101910 */
[----:B------:R0:W-:Y:S01]  /*13fe0*/  @P5 STG.E desc[UR16][R8.64], R19 ;  /* 0x0000001308005986 */ /* 0x0001e2000c101910 */
[----:B------:R-:W-:-:S03]  /*13ff0*/  IMAD.WIDE.U32 R12, R21, 0x1c, R8 ;  /* 0x0000001c150c7825 */ /* 0x000fc600078e0008 */
[----:B0-----:R-:W2:Y:S04]  /*14000*/  LDL.LU R19, [R1+0xb0] ;  /* 0x0000b00001137983 */ /* 0x001ea80000300800 */
[----:B------:R-:W3:Y:S01]  /*14010*/  LDL.LU R21, [R1+0xac] ;  /* 0x0000ac0001157983 */ /* 0x000ee20000300800 */
[----:B------:R-:W-:Y:S02]  /*14020*/  ISETP.GT.AND P6, PT, R0, 0x50, P3 ;  /* 0x000000500000780c */ /* 0x000fe40001fc4270 */
[----:B------:R-:W-:Y:S01]  /*14030*/  IADD3 R10, P0, R8, UR9, RZ ;  /* 0x00000009080a7c10 */ /* 0x000fe2000ff1e0ff */
[----:B------:R-:W-:Y:S01]  /*14040*/  FMUL R16, R16, UR18 ;  /* 0x0000001210107c20 */ /* 0x000fe20008400000 */
[----:B------:R-:W-:Y:S02]  /*14050*/  ISETP.GT.AND P5, PT, R0, 0x51, P3 ;  /* 0x000000510000780c */ /* 0x000fe40001fa4270 */
[----:B------:R-:W-:-:S02]  /*14060*/  IADD3.X R11, R9, UR27, RZ, P0, !PT ;  /* 0x0000001b090b7c10 */ /* 0x000fc400087fe4ff */
[C---:B------:R-:W-:Y:S01]  /*14070*/  ISETP.GT.AND P0, PT, R0.reuse, 0x58, P2 ;  /* 0x000000580000780c */ /* 0x040fe20001704270 */
[----:B------:R-:W-:Y:S01]  /*14080*/  IMAD.U32 R17, RZ, RZ, UR26 ;  /* 0x0000001aff117e24 */ /* 0x000fe2000f8e00ff */
[C---:B------:R-:W-:Y:S02]  /*14090*/  ISETP.GT.AND P4, PT, R0.reuse, 0x59, P2 ;  /* 0x000000590000780c */ /* 0x040fe40001784270 */
[C---:B------:R-:W-:Y:S01]  /*140a0*/  ISETP.GT.AND P1, PT, R0.reuse, 0x58, P3 ;  /* 0x000000580000780c */ /* 0x040fe20001f24270 */
[----:B------:R0:W-:Y:S01]  /*140b0*/  @P6 STG.E desc[UR16][R6.64+0x20], R16 ;  /* 0x0000201006006986 */ /* 0x0001e2000c101910 */
[----:B------:R-:W-:Y:S01]  /*140c0*/  ISETP.GT.AND P6, PT, R0, 0x59, P3 ;  /* 0x000000590000780c */ /* 0x000fe20001fc4270 */
[----:B------:R-:W-:Y:S01]  /*140d0*/  IMAD.WIDE.U32 R14, R17, 0x1c, R10 ;  /* 0x0000001c110e7825 */ /* 0x000fe200078e000a */
[----:B------:R-:W-:-:S03]  /*140e0*/  IADD3 R13, R13, UR8, RZ ;  /* 0x000000080d0d7c10 */ /* 0x000fc6000fffe0ff */
[----:B------:R-:W-:Y:S01]  /*140f0*/  FMUL R23, R23, UR18 ;  /* 0x0000001217177c20 */ /* 0x000fe20008400000 */
[----:B------:R-:W-:Y:S01]  /*14100*/  FMUL R153, R153, UR18 ;  /* 0x0000001299997c20 */ /* 0x000fe20008400000 */
[----:B------:R-:W-:Y:S01]  /*14110*/  FMUL R155, R155, UR18 ;  /* 0x000000129b9b7c20 */ /* 0x000fe20008400000 */
[----:B------:R-:W-:Y:S02]  /*14120*/  VIADD R15, R15, UR8 ;  /* 0x000000080f0f7c36 */ /* 0x000fe40008000000 */
[----:B------:R-:W-:Y:S01]  /*14130*/  FMUL R161, R161, UR18 ;  /* 0x00000012a1a17c20 */ /* 0x000fe20008400000 */
[----:B------:R-:W-:Y:S01]  /*14140*/  FMUL R163, R163, UR18 ;  /* 0x00000012a3a37c20 */ /* 0x000fe20008400000 */
[----:B------:R-:W-:Y:S01]  /*14150*/  FMUL R165, R165, UR18 ;  /* 0x00000012a5a57c20 */ /* 0x000fe20008400000 */
[----:B---3--:R-:W-:Y:S01]  /*14160*/  FMUL R17, R21, UR18 ;  /* 0x0000001215117c20 */ /* 0x008fe20008400000 */
[----:B--2---:R-:W-:-:S04]  /*14170*/  FMUL R21, R19, UR18 ;  /* 0x0000001213157c20 */ /* 0x004fc80008400000 */
[----:B------:R1:W-:Y:S01]  /*14180*/  @P5 STG.E desc[UR16][R8.64+0x20], R17 ;  /* 0x0000201108005986 */ /* 0x0003e2000c101910 */
[----:B0-----:R-:W-:-:S03]  /*14190*/  IADD3 R6, P5, R10, UR9, RZ ;  /* 0x000000090a067c10 */ /* 0x001fc6000ffbe0ff */
[----:B------:R-:W-:Y:S04]  /*141a0*/  @P0 STG.E desc[UR16][R12.64], R21 ;  /* 0x000000150c000986 */ /* 0x000fe8000c101910 */
[----:B------:R-:W-:Y:S01]  /*141b0*/  @P4 STG.E desc[UR16][R10.64], R23 ;  /* 0x000000170a004986 */ /* 0x000fe2000c101910 */
[----:B------:R-:W-:-:S03]  /*141c0*/  IADD3.X R7, R11, UR27, RZ, P5, !PT ;  /* 0x0000001b0b077c10 */ /* 0x000fc6000affe4ff */
[----:B------:R-:W-:Y:S01]  /*141d0*/  @P1 STG.E desc[UR16][R12.64+0x20], R153 ;  /* 0x000020990c001986 */ /* 0x000fe2000c101910 */
[----:B-1----:R-:W-:-:S03]  /*141e0*/  IADD3 R8, P0, R6, UR9, RZ ;  /* 0x0000000906087c10 */ /* 0x002fc6000ff1e0ff */
[----:B------:R0:W-:Y:S01]  /*141f0*/  @P6 STG.E desc[UR16][R10.64+0x20], R155 ;  /* 0x0000209b0a006986 */ /* 0x0001e2000c101910 */
[C---:B------:R-:W-:Y:S02]  /*14200*/  ISETP.GT.AND P6, PT, R0.reuse, 0x60, P2 ;  /* 0x000000600000780c */ /* 0x040fe400017c4270 */
[C---:B------:R-:W-:Y:S02]  /*14210*/  ISETP.GT.AND P5, PT, R0.reuse, 0x61, P2 ;  /* 0x000000610000780c */ /* 0x040fe400017a4270 */
[----:B------:R-:W-:Y:S01]  /*14220*/  IADD3.X R9, R7, UR27, RZ, P0, !PT ;  /* 0x0000001b07097c10 */ /* 0x000fe200087fe4ff */
[----:B------:R-:W-:Y:S01]  /*14230*/  IMAD.U32 R17, RZ, RZ, UR26 ;  /* 0x0000001aff117e24 */ /* 0x000fe2000f8e00ff */
[C---:B------:R-:W-:Y:S01]  /*14240*/  ISETP.GT.AND P0, PT, R0.reuse, 0x60, P3 ;  /* 0x000000600000780c */ /* 0x040fe20001f04270 */
[----:B------:R-:W-:Y:S01]  /*14250*/  FMUL R19, R159, UR18 ;  /* 0x000000129f137c20 */ /* 0x000fe20008400000 */
[C---:B------:R-:W-:Y:S02]  /*14260*/  ISETP.GT.AND P4, PT, R0.reuse, 0x61, P3 ;  /* 0x000000610000780c */ /* 0x040fe40001f84270 */
[----:B------:R-:W-:Y:S01]  /*14270*/  ISETP.GT.AND P1, PT, R0, 0x68, P2 ;  /* 0x000000680000780c */ /* 0x000fe20001724270 */
[----:B0-----:R-:W-:-:S04]  /*14280*/  IMAD.WIDE.U32 R10, R17, 0x1c, R6 ;  /* 0x0000001c110a7825 */ /* 0x001fc800078e0006 */
[----:B------:R-:W-:Y:S01]  /*14290*/  FMUL R21, R18, UR18 ;  /* 0x0000001212157c20 */ /* 0x000fe20008400000 */
[----:B------:R-:W-:Y:S01]  /*142a0*/  @P6 STG.E desc[UR16][R14.64], R19 ;  /* 0x000000130e006986 */ /* 0x000fe2000c101910 */
[----:B------:R-:W-:Y:S01]  /*142b0*/  ISETP.GT.AND P6, PT, R0, 0x69, P2 ;  /* 0x000000690000780c */ /* 0x000fe200017c4270 */
[----:B------:R-:W-:Y:S01]  /*142c0*/  FMUL R23, R235, UR18 ;  /* 0x00000012eb177c20 */ /* 0x000fe20008400000 */
[----:B------:R-:W-:Y:S01]  /*142d0*/  FMUL R153, R234, UR18 ;  /* 0x00000012ea997c20 */ /* 0x000fe20008400000 */
[----:B------:R-:W-:Y:S01]  /*142e0*/  IADD3 R11, R11, UR8, RZ ;  /* 0x000000080b0b7c10 */ /* 0x000fe2000fffe0ff */
[----:B------:R-:W-:Y:S01]  /*142f0*/  @P5 STG.E desc[UR16][R6.64], R21 ;  /* 0x0000001506005986 */ /* 0x000fe2000c101910 */
[----:B------:R-:W-:Y:S01]  /*14300*/  FMUL R155, R233, UR18 ;  /* 0x00000012e99b7c20 */ /* 0x000fe20008400000 */
[----:B------:R-:W-:Y:S01]  /*14310*/  IMAD.U32 R159, RZ, RZ, UR26 ;  /* 0x0000001aff9f7e24 */ /* 0x000fe2000f8e00ff */
[----:B------:R-:W-:Y:S01]  /*14320*/  IADD3 R16, P5, R8, UR9, RZ ;  /* 0x0000000908107c10 */ /* 0x000fe2000ffbe0ff */
[----:B------:R0:W-:Y:S02]  /*14330*/  @P0 STG.E desc[UR16][R14.64+0x20], R23 ;  /* 0x000020170e000986 */ /* 0x0001e4000c101910 */
[----:B------:R-:W-:Y:S01]  /*14340*/  IMAD.WIDE.U32 R12, R159, 0x1c, R8 ;  /* 0x0000001c9f0c7825 */ /* 0x000fe200078e0008 */
[----:B------:R-:W-:Y:S01]  /*14350*/  IADD3.X R17, R9, UR27, RZ, P5, !PT ;  /* 0x0000001b09117c10 */ /* 0x000fe2000affe4ff */
[----:B------:R1:W-:Y:S01]  /*14360*/  @P4 STG.E desc[UR16][R6.64+0x20], R153 ;  /* 0x0000209906004986 */ /* 0x0003e2000c101910 */
[----:B------:R-:W-:Y:S01]  /*14370*/  ISETP.GT.AND P4, PT, R0, 0x68, P3 ;  /* 0x000000680000780c */ /* 0x000fe20001f84270 */
[----:B------:R-:W-:Y:S01]  /*14380*/  FMUL R159, R232, UR18 ;  /* 0x00000012e89f7c20 */ /* 0x000fe20008400000 */
[C---:B------:R-:W-:Y:S01]  /*14390*/  ISETP.GT.AND P5, PT, R0.reuse, 0x69, P3 ;  /* 0x000000690000780c */ /* 0x040fe20001fa4270 */
[----:B------:R2:W-:Y:S01]  /*143a0*/  @P1 STG.E desc[UR16][R10.64], R155 ;  /* 0x0000009b0a001986 */ /* 0x0005e2000c101910 */
[----:B------:R-:W-:-:S02]  /*143b0*/  ISETP.GT.AND P0, PT, R0, 0x70, P2 ;  /* 0x000000700000780c */ /* 0x000fc40001704270 */
[----:B0-----:R-:W-:Y:S01]  /*143c0*/  IADD3 R14, P1, R16, UR9, RZ ;  /* 0x00000009100e7c10 */ /* 0x001fe2000ff3e0ff */
[----:B------:R0:W-:Y:S01]  /*143d0*/  @P6 STG.E desc[UR16][R8.64], R159 ;  /* 0x0000009f08006986 */ /* 0x0001e2000c101910 */
[C---:B------:R-:W-:Y:S02]  /*143e0*/  ISETP.GT.AND P6, PT, R0.reuse, 0x70, P3 ;  /* 0x000000700000780c */ /* 0x040fe40001fc4270 */
[----:B------:R-:W-:Y:S02]  /*143f0*/  IADD3.X R15, R17, UR27, RZ, P1, !PT ;  /* 0x0000001b110f7c10 */ /* 0x000fe40008ffe4ff */
[----:B------:R-:W-:Y:S01]  /*14400*/  ISETP.GT.AND P1, PT, R0, 0x71, P2 ;  /* 0x000000710000780c */ /* 0x000fe20001724270 */
[----:B------:R-:W-:Y:S01]  /*14410*/  FMUL R21, R230, UR18 ;  /* 0x00000012e6157c20 */ /* 0x000fe20008400000 */
[----:B------:R-:W-:Y:S01]  /*14420*/  FMUL R23, R229, UR18 ;  /* 0x00000012e5177c20 */ /* 0x000fe20008400000 */
[----:B------:R-:W-:Y:S02]  /*14430*/  VIADD R13, R13, UR8 ;  /* 0x000000080d0d7c36 */ /* 0x000fe40008000000 */
[----:B-1----:R-:W-:Y:S01]  /*14440*/  FMUL R153, R228, UR18 ;  /* 0x00000012e4997c20 */ /* 0x002fe20008400000 */
[----:B--2---:R-:W-:Y:S01]  /*14450*/  FMUL R155, R227, UR18 ;  /* 0x00000012e39b7c20 */ /* 0x004fe20008400000 */
[----:B------:R1:W-:Y:S01]  /*14460*/  @P4 STG.E desc[UR16][R10.64+0x20], R21 ;  /* 0x000020150a004986 */ /* 0x0003e2000c101910 */
[----:B------:R-:W-:Y:S01]  /*14470*/  ISETP.GT.AND P4, PT, R0, 0x71, P3 ;  /* 0x000000710000780c */ /* 0x000fe20001f84270 */
[----:B0-----:R-:W-:-:S02]  /*14480*/  FMUL R159, R226, UR18 ;  /* 0x00000012e29f7c20 */ /* 0x001fc40008400000 */
[----:B------:R0:W-:Y:S01]  /*14490*/  @P5 STG.E desc[UR16][R8.64+0x20], R23 ;  /* 0x0000201708005986 */ /* 0x0001e2000c101910 */
[----:B------:R-:W-:-:S03]  /*144a0*/  IMAD.U32 R19, RZ, RZ, UR26 ;  /* 0x0000001aff137e24 */ /* 0x000fc6000f8e00ff */
[----:B------:R2:W-:Y:S01]  /*144b0*/  @P0 STG.E desc[UR16][R12.64], R153 ;  /* 0x000000990c000986 */ /* 0x0005e2000c101910 */
[C---:B------:R-:W-:Y:S01]  /*144c0*/  ISETP.GT.AND P0, PT, R0.reuse, 0x78, P2 ;  /* 0x000000780000780c */ /* 0x040fe20001704270 */
[----:B------:R-:W-:Y:S02]  /*144d0*/  IMAD.WIDE.U32 R6, R19, 0x1c, R16 ;  /* 0x0000001c13067825 */ /* 0x000fe400078e0010 */
[----:B------:R-:W-:Y:S01]  /*144e0*/  @P1 STG.E desc[UR16][R16.64], R155 ;  /* 0x0000009b10001986 */ /* 0x000fe2000c101910 */
[----:B------:R-:W-:Y:S02]  /*144f0*/  ISETP.GT.AND P1, PT, R0, 0x79, P2 ;  /* 0x000000790000780c */ /* 0x000fe40001724270 */
[----:B-1----:R-:W-:Y:S01]  /*14500*/  IADD3 R10, P5, R14, UR9, RZ ;  /* 0x000000090e0a7c10 */ /* 0x002fe2000ffbe0ff */
[----:B------:R-:W-:Y:S01]  /*14510*/  @P6 STG.E desc[UR16][R12.64+0x20], R159 ;  /* 0x0000209f0c006986 */ /* 0x000fe2000c101910 */
[----:B------:R-:W-:Y:S01]  /*14520*/  ISETP.GT.AND P6, PT, R0, 0x78, P3 ;  /* 0x000000780000780c */ /* 0x000fe20001fc4270 */
[----:B------:R-:W-:Y:S01]  /*14530*/  FMUL R21, R225, UR18 ;  /* 0x00000012e1157c20 */ /* 0x000fe20008400000 */
[----:B------:R-:W-:Y:S01]  /*14540*/  VIADD R7, R7, UR8 ;  /* 0x0000000807077c36 */ /* 0x000fe20008000000 */
[----:B------:R-:W-:-:S02]  /*14550*/  IADD3.X R11, R15, UR27, RZ, P5, !PT ;  /* 0x0000001b0f0b7c10 */ /* 0x000fc4000affe4ff */
[----:B------:R-:W-:Y:S01]  /*14560*/  ISETP.GT.AND P5, PT, R0, 0x79, P3 ;  /* 0x000000790000780c */ /* 0x000fe20001fa4270 */
[----:B------:R1:W-:Y:S01]  /*14570*/  @P4 STG.E desc[UR16][R16.64+0x20], R21 ;  /* 0x0000201510004986 */ /* 0x0003e2000c101910 */
[----:B0-----:R-:W-:Y:S01]  /*14580*/  FMUL R23, R224, UR18 ;  /* 0x00000012e0177c20 */ /* 0x001fe20008400000 */
[----:B--2---:R-:W-:Y:S01]  /*14590*/  FMUL R153, R223, UR18 ;  /* 0x00000012df997c20 */ /* 0x004fe20008400000 */
[C---:B------:R-:W-:Y:S01]  /*145a0*/  ISETP.GT.AND P4, PT, R0.reuse, 0x80, P2 ;  /* 0x000000800000780c */ /* 0x040fe20001784270 */
[----:B------:R-:W-:Y:S01]  /*145b0*/  @P0 STG.E desc[UR16][R6.64], R161 ;  /* 0x000000a106000986 */ /* 0x000fe2000c101910 */
[C---:B------:R-:W-:Y:S01]  /*145c0*/  ISETP.GT.AND P0, PT, R0.reuse, 0x81, P2 ;  /* 0x000000810000780c */ /* 0x040fe20001704270 */
[----:B------:R-:W-:Y:S02]  /*145d0*/  IMAD.WIDE.U32 R18, R19, 0x1c, R14 ;  /* 0x0000001c13127825 */ /* 0x000fe400078e000e */
[----:B------:R0:W-:Y:S01]  /*145e0*/  @P1 STG.E desc[UR16][R14.64], R23 ;  /* 0x000000170e001986 */ /* 0x0001e2000c101910 */
[----:B------:R-:W-:Y:S01]  /*145f0*/  ISETP.GT.AND P1, PT, R0, 0x80, P3 ;  /* 0x000000800000780c */ /* 0x000fe20001f24270 */
[----:B-1----:R-:W-:-:S02]  /*14600*/  FMUL R17, R222, UR18 ;  /* 0x00000012de117c20 */ /* 0x002fc40008400000 */
[----:B------:R1:W-:Y:S01]  /*14610*/  @P6 STG.E desc[UR16][R6.64+0x20], R153 ;  /* 0x0000209906006986 */ /* 0x0003e2000c101910 */
[----:B------:R-:W-:Y:S01]  /*14620*/  IADD3 R12, P6, R10, UR9, RZ ;  /* 0x000000090a0c7c10 */ /* 0x000fe2000ffde0ff */
[----:B------:R-:W-:Y:S01]  /*14630*/  FMUL R21, R221, UR18 ;  /* 0x00000012dd157c20 */ /* 0x000fe20008400000 */
[----:B------:R-:W-:Y:S01]  /*14640*/  IADD3 R19, R19, UR8, RZ ;  /* 0x0000000813137c10 */ /* 0x000fe2000fffe0ff */
[----:B------:R2:W-:Y:S01]  /*14650*/  @P5 STG.E desc[UR16][R14.64+0x20], R17 ;  /* 0x000020110e005986 */ /* 0x0005e2000c101910 */
[----:B------:R-:W-:Y:S01]  /*14660*/  IADD3.X R13, R11, UR27, RZ, P6, !PT ;  /* 0x0000001b0b0d7c10 */ /* 0x000fe2000b7fe4ff */
[----:B0-----:R-:W-:Y:S01]  /*14670*/  FMUL R23, R220, UR18 ;  /* 0x00000012dc177c20 */ /* 0x001fe20008400000 */
[C---:B------:R-:W-:Y:S01]  /*14680*/  ISETP.GT.AND P5, PT, R0.reuse, 0x81, P3 ;  /* 0x000000810000780c */ /* 0x040fe20001fa4270 */
[----:B------:R-:W-:Y:S01]  /*14690*/  IMAD.U32 R9, RZ, RZ, UR26 ;  /* 0x0000001aff097e24 */ /* 0x000fe2000f8e00ff */
[----:B------:R-:W-:Y:S01]  /*146a0*/  ISETP.GT.AND P6, PT, R0, 0x88, P2 ;  /* 0x000000880000780c */ /* 0x000fe200017c4270 */
[----:B------:R0:W-:Y:S01]  /*146b0*/  @P4 STG.E desc[UR16][R18.64], R21 ;  /* 0x0000001512004986 */ /* 0x0001e2000c101910 */
[----:B-1----:R-:W-:Y:S01]  /*146c0*/  FMUL R153, R219, UR18 ;  /* 0x00000012db997c20 */ /* 0x002fe20008400000 */
[----:B------:R-:W-:-:S02]  /*146d0*/  IMAD.WIDE.U32 R8, R9, 0x1c, R10 ;  /* 0x0000001c09087825 */ /* 0x000fc400078e000a */
[----:B------:R1:W-:Y:S01]  /*146e0*/  @P0 STG.E desc[UR16][R10.64], R23 ;  /* 0x000000170a000986 */ /* 0x0003e2000c101910 */
[----:B------:R-:W-:Y:S01]  /*146f0*/  ISETP.GT.AND P0, PT, R0, 0x89, P2 ;  /* 0x000000890000780c */ /* 0x000fe20001704270 */
[----:B--2---:R-:W-:Y:S01]  /*14700*/  FMUL R17, R218, UR18 ;  /* 0x00000012da117c20 */ /* 0x004fe20008400000 */
[----:B------:R-:W-:Y:S01]  /*14710*/  VIADD R9, R9, UR8 ;  /* 0x0000000809097c36 */ /* 0x000fe20008000000 */
[----:B------:R2:W-:Y:S01]  /*14720*/  @P1 STG.E desc[UR16][R18.64+0x20], R153 ;  /* 0x0000209912001986 */ /* 0x0005e2000c101910 */
[C---:B------:R-:W-:Y:S01]  /*14730*/  ISETP.GT.AND P1, PT, R0.reuse, 0x88, P3 ;  /* 0x000000880000780c */ /* 0x040fe20001f24270 */
[----:B0-----:R-:W-:Y:S01]  /*14740*/  FMUL R21, R217, UR18 ;  /* 0x00000012d9157c20 */ /* 0x001fe20008400000 */
[----:B------:R-:W-:Y:S01]  /*14750*/  IMAD.U32 R7, RZ, RZ, UR26 ;  /* 0x0000001aff077e24 */ /* 0x000fe2000f8e00ff */
[----:B------:R-:W-:Y:S01]  /*14760*/  ISETP.GT.AND P4, PT, R0, 0x89, P3 ;  /* 0x000000890000780c */ /* 0x000fe20001f84270 */
[----:B------:R0:W-:Y:S01]  /*14770*/  @P5 STG.E desc[UR16][R10.64+0x20], R17 ;  /* 0x000020110a005986 */ /* 0x0001e2000c101910 */
[----:B-1----:R-:W-:Y:S01]  /*14780*/  FMUL R23, R216, UR18 ;  /* 0x00000012d8177c20 */ /* 0x002fe20008400000 */
[----:B------:R-:W-:-:S02]  /*14790*/  ISETP.GT.AND P5, PT, R0, 0x90, P2 ;  /* 0x000000900000780c */ /* 0x000fc400017a4270 */
[----:B------:R-:W-:Y:S01]  /*147a0*/  @P6 STG.E desc[UR16][R8.64], R21 ;  /* 0x0000001508006986 */ /* 0x000fe2000c101910 */
[----:B------:R-:W-:Y:S01]  /*147b0*/  ISETP.GT.AND P6, PT, R0, 0x91, P2 ;  /* 0x000000910000780c */ /* 0x000fe200017c4270 */
[----:B------:R-:W-:-:S04]  /*147c0*/  IMAD.WIDE.U32 R6, R7, 0x1c, R12 ;  /* 0x0000001c07067825 */ /* 0x000fc800078e000c */
[----:B--2---:R-:W-:Y:S01]  /*147d0*/  FMUL R19, R215, UR18 ;  /* 0x00000012d7137c20 */ /* 0x004fe20008400000 */
[----:B------:R-:W-:Y:S01]  /*147e0*/  @P0 STG.E desc[UR16][R12.64], R23 ;  /* 0x000000170c000986 */ /* 0x000fe2000c101910 */
[----:B------:R-:W-:Y:S01]  /*147f0*/  IADD3 R14, P0, R12, UR9, RZ ;  /* 0x000000090c0e7c10 */ /* 0x000fe2000ff1e0ff */
[----:B------:R-:W-:Y:S01]  /*14800*/  FMUL R153, R214, UR18 ;  /* 0x00000012d6997c20 */ /* 0x000fe20008400000 */
[----:B------:R-:W-:Y:S01]  /*14810*/  IADD3 R7, R7, UR8, RZ ;  /* 0x0000000807077c10 */ /* 0x000fe2000fffe0ff */
[----:B------:R-:W-:Y:S01]  /*14820*/  FMUL R155, R213, UR18 ;  /* 0x00000012d59b7c20 */ /* 0x000fe20008400000 */
[----:B------:R1:W-:Y:S01]  /*14830*/  @P1 STG.E desc[UR16][R8.64+0x20], R19 ;  /* 0x0000201308001986 */ /* 0x0003e2000c101910 */
[----:B------:R-:W-:Y:S01]  /*14840*/  IADD3.X R15, R13, UR27, RZ, P0, !PT ;  /* 0x0000001b0d0f7c10 */ /* 0x000fe200087fe4ff */
[----:B------:R-:W-:Y:S01]  /*14850*/  FMUL R159, R212, UR18 ;  /* 0x00000012d49f7c20 */ /* 0x000fe20008400000 */
[----:B0-----:R-:W-:Y:S02]  /*14860*/  IADD3 R10, P1, R14, UR9, RZ ;  /* 0x000000090e0a7c10 */ /* 0x001fe4000ff3e0ff */
[----:B------:R-:W-:Y:S01]  /*14870*/  ISETP.GT.AND P0, PT, R0, 0x90, P3 ;  /* 0x000000900000780c */ /* 0x000fe20001f04270 */
[----:B------:R0:W-:Y:S01]  /*14880*/  @P4 STG.E desc[UR16][R12.64+0x20], R153 ;  /* 0x000020990c004986 */ /* 0x0001e2000c101910 */
[----:B------:R-:W-:-:S03]  /*14890*/  IADD3.X R11, R15, UR27, RZ, P1, !PT ;  /* 0x0000001b0f0b7c10 */ /* 0x000fc60008ffe4ff */
[----:B------:R-:W-:Y:S01]  /*148a0*/  @P5 STG.E desc[UR16][R6.64], R155 ;  /* 0x0000009b06005986 */ /* 0x000fe2000c101910 */
[----:B-1----:R-:W-:-:S03]  /*148b0*/  IMAD.U32 R9, RZ, RZ, UR26 ;  /* 0x0000001aff097e24 */ /* 0x002fc6000f8e00ff */
[----:B------:R-:W-:Y:S01]  /*148c0*/  @P6 STG.E desc[UR16][R14.64], R159 ;  /* 0x0000009f0e006986 */ /* 0x000fe2000c101910 */
[C---:B------:R-:W-:Y:S01]  /*148d0*/  ISETP.GT.AND P6, PT, R0.reuse, 0x91, P3 ;  /* 0x000000910000780c */ /* 0x040fe20001fc4270 */
[----:B------:R-:W-:Y:S01]  /*148e0*/  IMAD.U32 R17, RZ, RZ, UR26 ;  /* 0x0000001aff117e24 */ /* 0x000fe2000f8e00ff */
[C---:B------:R-:W-:Y:S01]  /*148f0*/  ISETP.GT.AND P5, PT, R0.reuse, 0x98, P2 ;  /* 0x000000980000780c */ /* 0x040fe200017a4270 */
[----:B------:R-:W-:Y:S01]  /*14900*/  FMUL R21, R211, UR18 ;  /* 0x00000012d3157c20 */ /* 0x000fe20008400000 */
[C---:B------:R-:W-:Y:S01]  /*14910*/  ISETP.GT.AND P4, PT, R0.reuse, 0x99, P2 ;  /* 0x000000990000780c */ /* 0x040fe20001784270 */
[----:B------:R-:W-:Y:S01]  /*14920*/  IMAD.WIDE.U32 R8, R9, 0x1c, R10 ;  /* 0x0000001c09087825 */ /* 0x000fe200078e000a */
[----:B------:R-:W-:-:S03]  /*14930*/  ISETP.GT.AND P1, PT, R0, 0x98, P3 ;  /* 0x000000980000780c */ /* 0x000fc60001f24270 */
[----:B------:R-:W-:Y:S01]  /*14940*/  IMAD.WIDE.U32 R16, R17, 0x1c, R14 ;  /* 0x0000001c11107825 */ /* 0x000fe200078e000e */
[----:B------:R1:W-:Y:S03]  /*14950*/  @P0 STG.E desc[UR16][R6.64+0x20], R21 ;  /* 0x0000201506000986 */ /* 0x0003e6000c101910 */
[----:B------:R-:W-:Y:S01]  /*14960*/  FMUL R19, R210, UR18 ;  /* 0x00000012d2137c20 */ /* 0x000fe20008400000 */
[----:B0-----:R-:W-:Y:S01]  /*14970*/  IADD3 R13, R9, UR8, RZ ;  /* 0x00000008090d7c10 */ /* 0x001fe2000fffe0ff */
[----:B------:R-:W-:Y:S02]  /*14980*/  VIADD R17, R17, UR8 ;  /* 0x0000000811117c36 */ /* 0x000fe40008000000 */
[----:B------:R-:W-:Y:S01]  /*14990*/  FMUL R9, R209, UR18 ;  /* 0x00000012d1097c20 */ /* 0x000fe20008400000 */
[----:B------:R-:W-:Y:S01]  /*149a0*/  ISETP.GT.AND P0, PT, R0, 0x99, P3 ;  /* 0x000000990000780c */ /* 0x000fe20001f04270 */
[----:B------:R-:W-:Y:S01]  /*149b0*/  FMUL R23, R208, UR18 ;  /* 0x00000012d0177c20 */ /* 0x000fe20008400000 */
[----:B------:R-:W-:Y:S01]  /*149c0*/  FMUL R153, R207, UR18 ;  /* 0x00000012cf997c20 */ /* 0x000fe20008400000 */
[----:B------:R0:W-:Y:S04]  /*149d0*/  @P6 STG.E desc[UR16][R14.64+0x20], R19 ;  /* 0x000020130e006986 */ /* 0x0001e8000c101910 */
[----:B------:R-:W-:Y:S01]  /*149e0*/  @P5 STG.E desc[UR16][R16.64], R9 ;  /* 0x0000000910005986 */ /* 0x000fe2000c101910 */
[----:B-1----:R-:W-:-:S03]  /*149f0*/  FMUL R21, R206, UR18 ;  /* 0x00000012ce157c20 */ /* 0x002fc60008400000 */
[----:B------:R-:W-:Y:S01]  /*14a00*/  @P4 STG.E desc[UR16][R10.64], R23 ;  /* 0x000000170a004986 */ /* 0x000fe2000c101910 */
[----:B------:R-:W-:-:S03]  /*14a10*/  ISETP.GT.AND P5, PT, R0, 0xa1, P2 ;  /* 0x000000a10000780c */ /* 0x000fc600017a4270 */
[----:B------:R1:W-:Y:S01]  /*14a20*/  @P1 STG.E desc[UR16][R16.64+0x20], R153 ;  /* 0x0000209910001986 */ /* 0x0003e2000c101910 */
[C---:B------:R-:W-:Y:S02]  /*14a30*/  ISETP.GT.AND P1, PT, R0.reuse, 0xa0, P2 ;  /* 0x000000a00000780c */ /* 0x040fe40001724270 */
[----:B------:R-:W-:Y:S01]  /*14a40*/  ISETP.GT.AND P4, PT, R0, 0xa0, P3 ;  /* 0x000000a00000780c */ /* 0x000fe20001f84270 */
[----:B------:R2:W-:Y:S01]  /*14a50*/  @P0 STG.E desc[UR16][R10.64+0x20], R21 ;  /* 0x000020150a000986 */ /* 0x0005e2000c101910 */
[----:B------:R-:W-:Y:S02]  /*14a60*/  IADD3 R6, P6, R10, UR9, RZ ;  /* 0x000000090a067c10 */ /* 0x000fe4000ffde0ff */
[----:B------:R-:W-:Y:S01]  /*14a70*/  ISETP.GT.AND P0, PT, R0, 0xa1, P3 ;  /* 0x000000a10000780c */ /* 0x000fe20001f04270 */
[----:B------:R-:W-:Y:S02]  /*14a80*/  IMAD.MOV.U32 R12, RZ, RZ, R8 ;  /* 0x000000ffff0c7224 */ /* 0x000fe400078e0008 */
[----:B------:R-:W-:Y:S01]  /*14a90*/  FMUL R155, R205, UR18 ;  /* 0x00000012cd9b7c20 */ /* 0x000fe20008400000 */
[----:B0-----:R-:W-:Y:S01]  /*14aa0*/  FMUL R19, R204, UR18 ;  /* 0x00000012cc137c20 */ /* 0x001fe20008400000 */
[----:B------:R-:W-:Y:S01]  /*14ab0*/  IADD3.X R7, R11, UR27, RZ, P6, !PT ;  /* 0x0000001b0b077c10 */ /* 0x000fe2000b7fe4ff */
[----:B-1----:R-:W-:Y:S01]  /*14ac0*/  FMUL R17, R203, UR18 ;  /* 0x00000012cb117c20 */ /* 0x002fe20008400000 */
[----:B------:R-:W-:Y:S01]  /*14ad0*/  IMAD.U32 R9, RZ, RZ, UR26 ;  /* 0x0000001aff097e24 */ /* 0x000fe2000f8e00ff */
[----:B------:R-:W-:Y:S01]  /*14ae0*/  @P1 STG.E desc[UR16][R12.64], R155 ;  /* 0x0000009b0c001986 */ /* 0x000fe2000c101910 */
[----:B------:R-:W-:Y:S01]  /*14af0*/  ISETP.GT.AND P6, PT, R0, 0xa8, P2 ;  /* 0x000000a80000780c */ /* 0x000fe200017c4270 */
[----:B--2---:R-:W-:-:S02]  /*14b00*/  FMUL R21, R202, UR18 ;  /* 0x00000012ca157c20 */ /* 0x004fc40008400000 */
[----:B------:R-:W-:Y:S01]  /*14b10*/  @P5 STG.E desc[UR16][R6.64], R19 ;  /* 0x0000001306005986 */ /* 0x000fe2000c101910 */
[----:B------:R-:W-:-:S03]  /*14b20*/  ISETP.GT.AND P1, PT, R0, 0xa8, P3 ;  /* 0x000000a80000780c */ /* 0x000fc60001f24270 */
[----:B------:R0:W-:Y:S01]  /*14b30*/  @P4 STG.E desc[UR16][R12.64+0x20], R17 ;  /* 0x000020110c004986 */ /* 0x0001e2000c101910 */
[----:B------:R-:W-:Y:S01]  /*14b40*/  ISETP.GT.AND P4, PT, R0, 0xa9, P2 ;  /* 0x000000a90000780c */ /* 0x000fe20001784270 */
[----:B------:R-:W-:Y:S01]  /*14b50*/  IMAD.WIDE.U32 R8, R9, 0x1c, R6 ;  /* 0x0000001c09087825 */ /* 0x000fe200078e0006 */
[----:B------:R-:W-:Y:S01]  /*14b60*/  IADD3 R10, P5, R6, UR9, RZ ;  /* 0x00000009060a7c10 */ /* 0x000fe2000ffbe0ff */
[----:B------:R1:W-:Y:S01]  /*14b70*/  @P0 STG.E desc[UR16][R6.64+0x20], R21 ;  /* 0x0000201506000986 */ /* 0x0003e2000c101910 */
[----:B------:R-:W-:Y:S01]  /*14b80*/  ISETP.GT.AND P0, PT, R0, 0xa9, P3 ;  /* 0x000000a90000780c */ /* 0x000fe20001f04270 */
[----:B------:R-:W-:Y:S02]  /*14b90*/  VIADD R15, R9, UR8 ;  /* 0x00000008090f7c36 */ /* 0x000fe40008000000 */
[----:B------:R-:W-:Y:S01]  /*14ba0*/  FMUL R23, R201, UR18 ;  /* 0x00000012c9177c20 */ /* 0x000fe20008400000 */
[----:B------:R-:W-:Y:S01]  /*14bb0*/  MOV R14, R8 ;  /* 0x00000008000e7202 */ /* 0x000fe20000000f00 */
[----:B------:R-:W-:Y:S01]  /*14bc0*/  FMUL R153, R199, UR18 ;  /* 0x00000012c7997c20 */ /* 0x000fe20008400000 */
[----:B------:R-:W-:Y:S01]  /*14bd0*/  IADD3.X R11, R7, UR27, RZ, P5, !PT ;  /* 0x0000001b070b7c10 */ /* 0x000fe2000affe4ff */
[----:B0-----:R-:W-:Y:S01]  /*14be0*/  FMUL R17, R200, UR18 ;  /* 0x00000012c8117c20 */ /* 0x001fe20008400000 */
[----:B------:R-:W-:Y:S01]  /*14bf0*/  IMAD.U32 R9, RZ, RZ, UR26 ;  /* 0x0000001aff097e24 */ /* 0x000fe2000f8e00ff */
[----:B------:R-:W-:Y:S01]  /*14c00*/  ISETP.GT.AND P5, PT, R0, 0xb0, P2 ;  /* 0x000000b00000780c */ /* 0x000fe200017a4270 */
[----:B------:R0:W-:Y:S01]  /*14c10*/  @P6 STG.E desc[UR16][R14.64], R23 ;  /* 0x000000170e006986 */ /* 0x0001e2000c101910 */
[----:B-1----:R-:W-:Y:S01]  /*14c20*/  FMUL R7, R198, UR18 ;  /* 0x00000012c6077c20 */ /* 0x002fe20008400000 */
[----:B------:R-:W-:Y:S01]  /*14c30*/  IMAD.WIDE.U32 R8, R9, 0x1c, R10 ;  /* 0x0000001c09087825 */ /* 0x000fe200078e000a */
[----:B------:R-:W-:Y:S01]  /*14c40*/  IADD3 R12, P6, R10, UR9, RZ ;  /* 0x000000090a0c7c10 */ /* 0x000fe2000ffde0ff */
[----:B------:R1:W-:Y:S01]  /*14c50*/  @P4 STG.E desc[UR16][R10.64], R17 ;  /* 0x000000110a004986 */ /* 0x0003e2000c101910 */
[----:B------:R-:W-:-:S03]  /*14c60*/  ISETP.GT.AND P4, PT, R0, 0xb1, P2 ;  /* 0x000000b10000780c */ /* 0x000fc60001784270 */
[----:B------:R2:W-:Y:S01]  /*14c70*/  @P1 STG.E desc[UR16][R14.64+0x20], R153 ;  /* 0x000020990e001986 */ /* 0x0005e2000c101910 */
[----:B------:R-:W-:Y:S01]  /*14c80*/  ISETP.GT.AND P1, PT, R0, 0xb0, P3 ;  /* 0x000000b00000780c */ /* 0x000fe20001f24270 */
[----:B------:R-:W-:Y:S02]  /*14c90*/  VIADD R19, R9, UR8 ;  /* 0x0000000809137c36 */ /* 0x000fe40008000000 */
[----:B------:R-:W-:Y:S01]  /*14ca0*/  FMUL R21, R197, UR18 ;  /* 0x00000012c5157c20 */ /* 0x000fe20008400000 */
[----:B------:R3:W-:Y:S01]  /*14cb0*/  @P0 STG.E desc[UR16][R10.64+0x20], R7 ;  /* 0x000020070a000986 */ /* 0x0007e2000c101910 */
[----:B------:R-:W-:Y:S01]  /*14cc0*/  IMAD.MOV.U32 R18, RZ, RZ, R8 ;  /* 0x000000ffff127224 */ /* 0x000fe200078e0008 */
[----:B------:R-:W-:Y:S02]  /*14cd0*/  IADD3.X R13, R11, UR27, RZ, P6, !PT ;  /* 0x0000001b0b0d7c10 */ /* 0x000fe4000b7fe4ff */
[----:B------:R-:W-:Y:S01]  /*14ce0*/  IADD3 R16, P0, R12, UR9, RZ ;  /* 0x000000090c107c10 */ /* 0x000fe2000ff1e0ff */
[----:B0-----:R-:W-:Y:S01]  /*14cf0*/  FMUL R23, R196, UR18 ;  /* 0x00000012c4177c20 */ /* 0x001fe20008400000 */
[----:B------:R-:W-:Y:S02]  /*14d00*/  @P5 STG.E desc[UR16][R18.64], R21 ;  /* 0x0000001512005986 */ /* 0x000fe4000c101910 */
[----:B-1----:R-:W-:Y:S01]  /*14d10*/  IADD3.X R17, R13, UR27, RZ, P0, !PT ;  /* 0x0000001b0d117c10 */ /* 0x002fe200087fe4ff */
[----:B--2---:R-:W-:Y:S01]  /*14d20*/  FMUL R153, R195, UR18 ;  /* 0x00000012c3997c20 */ /* 0x004fe20008400000 */
[----:B------:R-:W-:-:S02]  /*14d30*/  IADD3 R8, P0, R16, UR9, RZ ;  /* 0x0000000910087c10 */ /* 0x000fc4000ff1e0ff */
[C---:B------:R-:W-:Y:S01]  /*14d40*/  ISETP.GT.AND P5, PT, R0.reuse, 0xb1, P3 ;  /* 0x000000b10000780c */ /* 0x040fe20001fa4270 */
[----:B------:R0:W-:Y:S01]  /*14d50*/  @P4 STG.E desc[UR16][R12.64], R23 ;  /* 0x000000170c004986 */ /* 0x0001e2000c101910 */
[----:B---3--:R-:W-:Y:S01]  /*14d60*/  MOV R7, UR26 ;  /* 0x0000001a00077c02 */ /* 0x008fe20008000f00 */
[----:B------:R-:W-:Y:S01]  /*14d70*/  IMAD.U32 R15, RZ, RZ, UR26 ;  /* 0x0000001aff0f7e24 */ /* 0x000fe2000f8e00ff */
[----:B------:R-:W-:Y:S01]  /*14d80*/  IADD3.X R9, R17, UR27, RZ, P0, !PT ;  /* 0x0000001b11097c10 */ /* 0x000fe200087fe4ff */
[----:B------:R1:W-:Y:S01]  /*14d90*/  @P1 STG.E desc[UR16][R18.64+0x20], R153 ;  /* 0x0000209912001986 */ /* 0x0003e2000c101910 */
[C---:B------:R-:W-:Y:S02]  /*14da0*/  ISETP.GT.AND P6, PT, R0.reuse, 0xb8, P2 ;  /* 0x000000b80000780c */ /* 0x040fe400017c4270 */
[C---:B------:R-:W-:Y:S02]  /*14db0*/  ISETP.GT.AND P0, PT, R0.reuse, 0xb9, P2 ;  /* 0x000000b90000780c */ /* 0x040fe40001704270 */
[C---:B------:R-:W-:Y:S01]  /*14dc0*/  ISETP.GT.AND P1, PT, R0.reuse, 0xb8, P3 ;  /* 0x000000b80000780c */ /* 0x040fe20001f24270 */
[----:B------:R-:W-:Y:S01]  /*14dd0*/  IMAD.WIDE.U32 R6, R7, 0x1c, R12 ;  /* 0x0000001c07067825 */ /* 0x000fe200078e000c */
[----:B------:R-:W-:-:S03]  /*14de0*/  ISETP.GT.AND P4, PT, R0, 0xb9, P3 ;  /* 0x000000b90000780c */ /* 0x000fc60001f84270 */
[----:B------:R-:W-:Y:S01]  /*14df0*/  FMUL R155, R194, UR18 ;  /* 0x00000012c29b7c20 */ /* 0x000fe20008400000 */
[----:B------:R-:W-:-:S04]  /*14e00*/  IMAD.WIDE.U32 R14, R15, 0x1c, R8 ;  /* 0x0000001c0f0e7825 */ /* 0x000fc800078e0008 */
[----:B0-----:R-:W-:Y:S01]  /*14e10*/  FMUL R23, R193, UR18 ;  /* 0x00000012c1177c20 */ /* 0x001fe20008400000 */
[----:B------:R-:W-:Y:S02]  /*14e20*/  IMAD.U32 R11, RZ, RZ, UR26 ;  /* 0x0000001aff0b7e24 */ /* 0x000fe4000f8e00ff */
[----:B-1----:R-:W-:Y:S01]  /*14e30*/  FMUL R153, R192, UR18 ;  /* 0x00000012c0997c20 */ /* 0x002fe20008400000 */
[----:B------:R-:W-:Y:S02]  /*14e40*/  VIADD R19, R7, UR8 ;  /* 0x0000000807137c36 */ /* 0x000fe40008000000 */
[----:B------:R-:W-:Y:S01]  /*14e50*/  IMAD.MOV.U32 R18, RZ, RZ, R6 ;  /* 0x000000ffff127224 */ /* 0x000fe200078e0006 */
[----:B------:R-:W-:Y:S01]  /*14e60*/  MOV R6, R14 ;  /* 0x0000000e00067202 */ /* 0x000fe20000000f00 */
[----:B------:R-:W-:Y:S01]  /*14e70*/  IMAD.WIDE.U32 R10, R11, 0x1c, R16 ;  /* 0x0000001c0b0a7825 */ /* 0x000fe200078e0010 */
[----:B------:R0:W-:Y:S03]  /*14e80*/  @P5 STG.E desc[UR16][R12.64+0x20], R155 ;  /* 0x0000209b0c005986 */ /* 0x0001e6000c101910 */
[----:B------:R-:W-:Y:S01]  /*14e90*/  FMUL R159, R191, UR18 ;  /* 0x00000012bf9f7c20 */ /* 0x000fe20008400000 */
[----:B------:R-:W-:Y:S01]  /*14ea0*/  FMUL R161, R190, UR18 ;  /* 0x00000012bea17c20 */ /* 0x000fe20008400000 */
[----:B------:R-:W-:Y:S01]  /*14eb0*/  IADD3 R14, P5, R8, UR9, RZ ;  /* 0x00000009080e7c10 */ /* 0x000fe2000ffbe0ff */
[----:B------:R-:W-:Y:S01]  /*14ec0*/  @P6 STG.E desc[UR16][R18.64], R23 ;  /* 0x0000001712006986 */ /* 0x000fe2000c101910 */
[----:B------:R-:W-:Y:S01]  /*14ed0*/  VIADD R7, R15, UR8 ;  /* 0x000000080f077c36 */ /* 0x000fe20008000000 */
[----:B------:R-:W-:-:S02]  /*14ee0*/  IADD3 R21, R11, UR8, RZ ;  /* 0x000000080b157c10 */ /* 0x000fc4000fffe0ff */
[----:B------:R1:W-:Y:S01]  /*14ef0*/  @P0 STG.E desc[UR16][R16.64], R153 ;  /* 0x0000009910000986 */ /* 0x0003e2000c101910 */
[----:B------:R-:W-:Y:S01]  /*14f00*/  IADD3.X R15, R9, UR27, RZ, P5, !PT ;  /* 0x0000001b090f7c10 */ /* 0x000fe2000affe4ff */
[----:B------:R-:W-:Y:S02]  /*14f10*/  IMAD.MOV.U32 R20, RZ, RZ, R10 ;  /* 0x000000ffff147224 */ /* 0x000fe400078e000a */
[----:B------:R2:W-:Y:S01]  /*14f20*/  @P1 STG.E desc[UR16][R18.64+0x20], R159 ;  /* 0x0000209f12001986 */ /* 0x0005e2000c101910 */
[----:B------:R-:W-:-:S03]  /*14f30*/  IMAD.U32 R11, RZ, RZ, UR26 ;  /* 0x0000001aff0b7e24 */ /* 0x000fc6000f8e00ff */
[----:B------:R3:W-:Y:S01]  /*14f40*/  @P4 STG.E desc[UR16][R16.64+0x20], R161 ;  /* 0x000020a110004986 */ /* 0x0007e2000c101910 */
[----:B------:R-:W-:Y:S01]  /*14f50*/  IADD3 R10, P4, R14, UR9, RZ ;  /* 0x000000090e0a7c10 */ /* 0x000fe2000ff9e0ff */
[----:B0-----:R-:W-:Y:S01]  /*14f60*/  IMAD.WIDE.U32 R12, R11, 0x1c, R14 ;  /* 0x0000001c0b0c7825 */ /* 0x001fe200078e000e */
[C---:B------:R-:W-:Y:S02]  /*14f70*/  ISETP.GT.AND P0, PT, R0.reuse, 0xc0, P2 ;  /* 0x000000c00000780c */ /* 0x040fe40001704270 */
[C---:B------:R-:W-:Y:S02]  /*14f80*/  ISETP.GT.AND P1, PT, R0.reuse, 0xc1, P2 ;  /* 0x000000c10000780c */ /* 0x040fe40001724270 */
[----:B------:R-:W-:Y:S02]  /*14f90*/  IADD3.X R11, R15, UR27, RZ, P4, !PT ;  /* 0x0000001b0f0b7c10 */ /* 0x000fe4000a7fe4ff */
[C---:B------:R-:W-:Y:S02]  /*14fa0*/  ISETP.GT.AND P4, PT, R0.reuse, 0xc0, P3 ;  /* 0x000000c00000780c */ /* 0x040fe40001f84270 */
[C---:B------:R-:W-:Y:S01]  /*14fb0*/  ISETP.GT.AND P5, PT, R0.reuse, 0xc1, P3 ;  /* 0x000000c10000780c */ /* 0x040fe20001fa4270 */
[----:B-1----:R-:W-:Y:S01]  /*14fc0*/  IMAD.U32 R153, RZ, RZ, UR26 ;  /* 0x0000001aff997e24 */ /* 0x002fe2000f8e00ff */
[----:B------:R-:W-:Y:S01]  /*14fd0*/  ISETP.GT.AND P6, PT, R0, 0xc8, P2 ;  /* 0x000000c80000780c */ /* 0x000fe200017c4270 */
[----:B------:R-:W-:Y:S01]  /*14fe0*/  FMUL R155, R189, UR18 ;  /* 0x00000012bd9b7c20 */ /* 0x000fe20008400000 */
[----:B--2---:R-:W-:Y:S01]  /*14ff0*/  FMUL R19, R188, UR18 ;  /* 0x00000012bc137c20 */ /* 0x004fe20008400000 */
[----:B---3--:R-:W-:-:S04]  /*15000*/  IMAD.WIDE.U32 R16, R153, 0x1c, R10 ;  /* 0x0000001c99107825 */ /* 0x008fc800078e000a */
[----:B------:R-:W-:Y:S01]  /*15010*/  FMUL R153, R187, UR18 ;  /* 0x00000012bb997c20 */ /* 0x000fe20008400000 */
[----:B------:R-:W-:Y:S01]  /*15020*/  FMUL R159, R186, UR18 ;  /* 0x00000012ba9f7c20 */ /* 0x000fe20008400000 */
[----:B------:R-:W-:Y:S01]  /*15030*/  FMUL R161, R185, UR18 ;  /* 0x00000012b9a17c20 */ /* 0x000fe20008400000 */
[----:B------:R0:W-:Y:S01]  /*15040*/  @P0 STG.E desc[UR16][R20.64], R155 ;  /* 0x0000009b14000986 */ /* 0x0001e2000c101910 */
[----:B------:R-:W-:-:S03]  /*15050*/  ISETP.GT.AND P0, PT, R0, 0xc9, P2 ;  /* 0x000000c90000780c */ /* 0x000fc60001704270 */
[----:B------:R-:W-:Y:S04]  /*15060*/  @P1 STG.E desc[UR16][R8.64], R19 ;  /* 0x0000001308001986 */ /* 0x000fe8000c101910 */
[----:B------:R1:W-:Y:S01]  /*15070*/  @P4 STG.E desc[UR16][R20.64+0x20], R153 ;  /* 0x0000209914004986 */ /* 0x0003e2000c101910 */
[----:B------:R-:W-:-:S03]  /*15080*/  ISETP.GT.AND P4, PT, R0, 0xd0, P2 ;  /* 0x000000d00000780c */ /* 0x000fc60001784270 */
[----:B------:R-:W-:Y:S01]  /*15090*/  @P5 STG.E desc[UR16][R8.64+0x20], R159 ;  /* 0x0000209f08005986 */ /* 0x000fe2000c101910 */
[----:B------:R-:W-:-:S03]  /*150a0*/  ISETP.GT.AND P5, PT, R0, 0xc8, P3 ;  /* 0x000000c80000780c */ /* 0x000fc60001fa4270 */
[----:B------:R-:W-:Y:S01]  /*150b0*/  @P6 STG.E desc[UR16][R6.64], R161 ;  /* 0x000000a106006986 */ /* 0x000fe2000c101910 */
[----:B------:R-:W-:Y:S01]  /*150c0*/  ISETP.GT.AND P6, PT, R0, 0xc9, P3 ;  /* 0x000000c90000780c */ /* 0x000fe20001fc4270 */
[----:B0-----:R-:W-:Y:S01]  /*150d0*/  FMUL R155, R184, UR18 ;  /* 0x00000012b89b7c20 */ /* 0x001fe20008400000 */
[----:B------:R-:W-:Y:S01]  /*150e0*/  MOV R22, R12 ;  /* 0x0000000c00167202 */ /* 0x000fe20000000f00 */
[----:B------:R-:W-:Y:S01]  /*150f0*/  IMAD.MOV.U32 R12, RZ, RZ, R16 ;  /* 0x000000ffff0c7224 */ /* 0x000fe200078e0010 */
[----:B------:R-:W-:Y:S01]  /*15100*/  IADD3 R16, P1, R10, UR9, RZ ;  /* 0x000000090a107c10 */ /* 0x000fe2000ff3e0ff */
[----:B------:R-:W-:Y:S02]  /*15110*/  VIADD R23, R13, UR8 ;  /* 0x000000080d177c36 */ /* 0x000fe40008000000 */
[----:B-1----:R-:W-:Y:S01]  /*15120*/  FMUL R21, R183, UR18 ;  /* 0x00000012b7157c20 */ /* 0x002fe20008400000 */
[----:B------:R-:W-:Y:S01]  /*15130*/  VIADD R13, R17, UR8 ;  /* 0x00000008110d7c36 */ /* 0x000fe20008000000 */
[----:B------:R0:W-:Y:S01]  /*15140*/  @P0 STG.E desc[UR16][R14.64], R155 ;  /* 0x0000009b0e000986 */ /* 0x0001e2000c101910 */
[----:B------:R-:W-:-:S02]  /*15150*/  IADD3.X R17, R11, UR27, RZ, P1, !PT ;  /* 0x0000001b0b117c10 */ /* 0x000fc40008ffe4ff */
[C---:B------:R-:W-:Y:S01]  /*15160*/  ISETP.GT.AND P0, PT, R0.reuse, 0xd1, P2 ;  /* 0x000000d10000780c */ /* 0x040fe20001704270 */
[----:B------:R1:W-:Y:S01]  /*15170*/  @P5 STG.E desc[UR16][R6.64+0x20], R163 ;  /* 0x000020a306005986 */ /* 0x0003e2000c101910 */
[C---:B------:R-:W-:Y:S02]  /*15180*/  ISETP.GT.AND P1, PT, R0.reuse, 0xd0, P3 ;  /* 0x000000d00000780c */ /* 0x040fe40001f24270 */
[C---:B------:R-:W-:Y:S01]  /*15190*/  ISETP.GT.AND P5, PT, R0.reuse, 0xd1, P3 ;  /* 0x000000d10000780c */ /* 0x040fe20001fa4270 */
[----:B------:R-:W-:Y:S04]  /*151a0*/  @P6 STG.E desc[UR16][R14.64+0x20], R165 ;  /* 0x000020a50e006986 */ /* 0x000fe8000c101910 */
[----:B------:R2:W-:Y:S01]  /*151b0*/  @P4 STG.E desc[UR16][R22.64], R21 ;  /* 0x0000001516004986 */ /* 0x0005e2000c101910 */
[----:B------:R-:W-:Y:S01]  /*151c0*/  ISETP.GT.AND P4, PT, R0, 0xd8, P2 ;  /* 0x000000d80000780c */ /* 0x000fe20001784270 */
[----:B------:R-:W-:Y:S01]  /*151d0*/  FMUL R153, R182, UR18 ;  /* 0x00000012b6997c20 */ /* 0x000fe20008400000 */
[----:B0-----:R-:W-:Y:S01]  /*151e0*/  FMUL R155, R181, UR18 ;  /* 0x00000012b59b7c20 */ /* 0x001fe20008400000 */
[----:B------:R-:W-:Y:S01]  /*151f0*/  IADD3 R18, P6, R16, UR9, RZ ;  /* 0x0000000910127c10 */ /* 0x000fe2000ffde0ff */
[----:B------:R-:W-:Y:S01]  /*15200*/  FMUL R159, R179, UR18 ;  /* 0x00000012b39f7c20 */ /* 0x000fe20008400000 */
[----:B-1----:R-:W-:Y:S01]  /*15210*/  IMAD.U32 R7, RZ, RZ, UR26 ;  /* 0x0000001aff077e24 */ /* 0x002fe2000f8e00ff */
[----:B------:R-:W-:Y:S01]  /*15220*/  @P0 STG.E desc[UR16][R10.64], R153 ;  /* 0x000000990a000986 */ /* 0x000fe2000c101910 */
[----:B------:R-:W-:Y:S01]  /*15230*/  IADD3.X R19, R17, UR27, RZ, P6, !PT ;  /* 0x0000001b11137c10 */ /* 0x000fe2000b7fe4ff */
[----:B--2---:R-:W-:-:S02]  /*15240*/  FMUL R21, R180, UR18 ;  /* 0x00000012b4157c20 */ /* 0x004fc40008400000 */
[----:B------:R0:W-:Y:S01]  /*15250*/  @P1 STG.E desc[UR16][R22.64+0x20], R155 ;  /* 0x0000209b16001986 */ /* 0x0001e2000c101910 */
[C---:B------:R-:W-:Y:S01]  /*15260*/  ISETP.GT.AND P1, PT, R0.reuse, 0xd9, P2 ;  /* 0x000000d90000780c */ /* 0x040fe20001724270 */
[----:B------:R-:W-:Y:S01]  /*15270*/  IMAD.U32 R9, RZ, RZ, UR26 ;  /* 0x0000001aff097e24 */ /* 0x000fe2000f8e00ff */
[C---:B------:R-:W-:Y:S01]  /*15280*/  ISETP.GT.AND P0, PT, R0.reuse, 0xd8, P3 ;  /* 0x000000d80000780c */ /* 0x040fe20001f04270 */
[----:B------:R1:W-:Y:S01]  /*15290*/  @P5 STG.E desc[UR16][R10.64+0x20], R21 ;  /* 0x000020150a005986 */ /* 0x0003e2000c101910 */
[----:B------:R-:W-:Y:S01]  /*152a0*/  IMAD.WIDE.U32 R6, R7, 0x1c, R18 ;  /* 0x0000001c07067825 */ /* 0x000fe200078e0012 */
[C---:B------:R-:W-:Y:S02]  /*152b0*/  ISETP.GT.AND P5, PT, R0.reuse, 0xe0, P2 ;  /* 0x000000e00000780c */ /* 0x040fe400017a4270 */
[----:B------:R2:W-:Y:S01]  /*152c0*/  @P4 STG.E desc[UR16][R12.64], R159 ;  /* 0x0000009f0c004986 */ /* 0x0005e2000c101910 */
[C---:B------:R-:W-:Y:S01]  /*152d0*/  ISETP.GT.AND P4, PT, R0.reuse, 0xd9, P3 ;  /* 0x000000d90000780c */ /* 0x040fe20001f84270 */
[----:B------:R-:W-:Y:S01]  /*152e0*/  IMAD.WIDE.U32 R8, R9, 0x1c, R16 ;  /* 0x0000001c09087825 */ /* 0x000fe200078e0010 */
[----:B------:R-:W-:-:S03]  /*152f0*/  ISETP.GT.AND P6, PT, R0, 0xe1, P2 ;  /* 0x000000e10000780c */ /* 0x000fc600017c4270 */
[----:B0-----:R-:W-:Y:S01]  /*15300*/  FMUL R23, R177, UR18 ;  /* 0x00000012b1177c20 */ /* 0x001fe20008400000 */
[----:B------:R-:W-:Y:S02]  /*15310*/  VIADD R15, R7, UR8 ;  /* 0x00000008070f7c36 */ /* 0x000fe40008000000 */
[----:B------:R-:W-:Y:S01]  /*15320*/  FMUL R7, R178, UR18 ;  /* 0x00000012b2077c20 */ /* 0x000fe20008400000 */
[----:B-1----:R-:W-:Y:S01]  /*15330*/  FMUL R11, R176, UR18 ;  /* 0x00000012b00b7c20 */ /* 0x002fe20008400000 */
[----:B------:R-:W-:Y:S01]  /*15340*/  IADD3 R9, R9, UR8, RZ ;  /* 0x0000000809097c10 */ /* 0x000fe2000fffe0ff */
[----:B------:R-:W-:Y:S02]  /*15350*/  FMUL R21, R175, UR18 ;  /* 0x00000012af157c20 */ /* 0x000fe40008400000 */
[----:B------:R-:W-:Y:S01]  /*15360*/  @P1 STG.E desc[UR16][R16.64], R7 ;  /* 0x0000000710001986 */ /* 0x000fe2000c101910 */
[----:B------:R-:W-:Y:S01]  /*15370*/  ISETP.GT.AND P1, PT, R0, 0xe0, P3 ;  /* 0x000000e00000780c */ /* 0x000fe20001f24270 */
[----:B------:R-:W-:-:S02]  /*15380*/  FMUL R153, R174, UR18 ;  /* 0x00000012ae997c20 */ /* 0x000fc40008400000 */
[----:B------:R0:W-:Y:S01]  /*15390*/  @P0 STG.E desc[UR16][R12.64+0x20], R23 ;  /* 0x000020170c000986 */ /* 0x0001e2000c101910 */
[----:B------:R-:W-:-:S03]  /*153a0*/  ISETP.GT.AND P0, PT, R0, 0xe1, P3 ;  /* 0x000000e10000780c */ /* 0x000fc60001f04270 */
[----:B------:R1:W-:Y:S01]  /*153b0*/  @P4 STG.E desc[UR16][R16.64+0x20], R11 ;  /* 0x0000200b10004986 */ /* 0x0003e2000c101910 */
[----:B------:R-:W-:-:S03]  /*153c0*/  ISETP.GT.AND P4, PT, R0, 0xe8, P2 ;  /* 0x000000e80000780c */ /* 0x000fc60001784270 */
[----:B------:R-:W-:Y:S01]  /*153d0*/  @P5 STG.E desc[UR16][R8.64], R21 ;  /* 0x0000001508005986 */ /* 0x000fe2000c101910 */
[----:B------:R-:W-:Y:S01]  /*153e0*/  ISETP.GT.AND P5, PT, R0, 0xe9, P2 ;  /* 0x000000e90000780c */ /* 0x000fe200017a4270 */
[----:B------:R-:W-:Y:S02]  /*153f0*/  IMAD.MOV.U32 R14, RZ, RZ, R6 ;  /* 0x000000ffff0e7224 */ /* 0x000fe400078e0006 */
[----:B------:R-:W-:Y:S01]  /*15400*/  @P6 STG.E desc[UR16][R18.64], R153 ;  /* 0x0000009912006986 */ /* 0x000fe2000c101910 */
[----:B------:R-:W-:Y:S01]  /*15410*/  IADD3 R6, P6, R18, UR9, RZ ;  /* 0x0000000912067c10 */ /* 0x000fe2000ffde0ff */
[----:B------:R-:W-:Y:S01]  /*15420*/  FMUL R155, R173, UR18 ;  /* 0x00000012ad9b7c20 */ /* 0x000fe20008400000 */
[----:B--2---:R-:W-:Y:S01]  /*15430*/  FMUL R159, R172, UR18 ;  /* 0x00000012ac9f7c20 */ /* 0x004fe20008400000 */
[----:B0-----:R-:W-:Y:S01]  /*15440*/  FMUL R13, R171, UR18 ;  /* 0x00000012ab0d7c20 */ /* 0x001fe20008400000 */
[----:B------:R-:W-:Y:S01]  /*15450*/  IADD3.X R7, R19, UR27, RZ, P6, !PT ;  /* 0x0000001b13077c10 */ /* 0x000fe2000b7fe4ff */
[----:B-1----:R-:W-:Y:S01]  /*15460*/  FMUL R17, R170, UR18 ;  /* 0x00000012aa117c20 */ /* 0x002fe20008400000 */
[----:B------:R0:W-:Y:S01]  /*15470*/  @P1 STG.E desc[UR16][R8.64+0x20], R155 ;  /* 0x0000209b08001986 */ /* 0x0001e2000c101910 */
[----:B------:R-:W-:-:S03]  /*15480*/  ISETP.GT.AND P1, PT, R0, 0xe8, P3 ;  /* 0x000000e80000780c */ /* 0x000fc60001f24270 */
[----:B------:R1:W-:Y:S01]  /*15490*/  @P0 STG.E desc[UR16][R18.64+0x20], R159 ;  /* 0x0000209f12000986 */ /* 0x0003e2000c101910 */
[C---:B------:R-:W-:Y:S02]  /*154a0*/  ISETP.GT.AND P0, PT, R0.reuse, 0xe9, P3 ;  /* 0x000000e90000780c */ /* 0x040fe40001f04270 */
[----:B------:R-:W-:Y:S01]  /*154b0*/  MOV R11, UR26 ;  /* 0x0000001a000b7c02 */ /* 0x000fe20008000f00 */
[----:B------:R2:W-:Y:S01]  /*154c0*/  @P4 STG.E desc[UR16][R14.64], R13 ;  /* 0x0000000d0e004986 */ /* 0x0005e2000c101910 */
[----:B------:R-:W-:-:S03]  /*154d0*/  ISETP.GT.AND P4, PT, R0, 0xf1, P2 ;  /* 0x000000f10000780c */ /* 0x000fc60001784270 */
[----:B------:R3:W-:Y:S01]  /*154e0*/  @P5 STG.E desc[UR16][R6.64], R17 ;  /* 0x0000001106005986 */ /* 0x0007e2000c101910 */
[----:B------:R-:W-:Y:S01]  /*154f0*/  ISETP.GT.AND P5, PT, R0, 0xf0, P2 ;  /* 0x000000f00000780c */ /* 0x000fe200017a4270 */
[----:B0-----:R-:W-:Y:S01]  /*15500*/  IMAD.WIDE.U32 R8, R11, 0x1c, R6 ;  /* 0x0000001c0b087825 */ /* 0x001fe200078e0006 */
[----:B------:R-:W-:-:S03]  /*15510*/  IADD3 R10, P6, R6, UR9, RZ ;  /* 0x00000009060a7c10 */ /* 0x000fc6000ffde0ff */
[----:B------:R-:W-:Y:S01]  /*15520*/  FMUL R21, R169, UR18 ;  /* 0x00000012a9157c20 */ /* 0x000fe20008400000 */
[----:B------:R-:W-:Y:S01]  /*15530*/  FMUL R23, R168, UR18 ;  /* 0x00000012a8177c20 */ /* 0x000fe20008400000 */
[----:B-1----:R-:W-:Y:S01]  /*15540*/  FMUL R19, R167, UR18 ;  /* 0x00000012a7137c20 */ /* 0x002fe20008400000 */
[----:B------:R-:W-:Y:S01]  /*15550*/  VIADD R9, R9, UR8 ;  /* 0x0000000809097c36 */ /* 0x000fe20008000000 */
[----:B------:R-:W-:Y:S01]  /*15560*/  IADD3.X R11, R7, UR27, RZ, P6, !PT ;  /* 0x0000001b070b7c10 */ /* 0x000fe2000b7fe4ff */
[----:B--2---:R-:W-:Y:S01]  /*15570*/  FMUL R13, R166, UR18 ;  /* 0x00000012a60d7c20 */ /* 0x004fe20008400000 */
[----:B------:R0:W-:Y:S01]  /*15580*/  @P1 STG.E desc[UR16][R14.64+0x20], R21 ;  /* 0x000020150e001986 */ /* 0x0001e2000c101910 */
[----:B------:R-:W-:-:S03]  /*15590*/  ISETP.GT.AND P6, PT, R0, 0xf0, P3 ;  /* 0x000000f00000780c */ /* 0x000fc60001fc4270 */
[----:B------:R1:W-:Y:S04]  /*155a0*/  @P0 STG.E desc[UR16][R6.64+0x20], R23 ;  /* 0x0000201706000986 */ /* 0x0003e8000c101910 */
[----:B------:R-:W-:Y:S04]  /*155b0*/  @P5 STG.E desc[UR16][R8.64], R19 ;  /* 0x0000001308005986 */ /* 0x000fe8000c101910 */
[----:B------:R2:W-:Y:S01]  /*155c0*/  @P4 STG.E desc[UR16][R10.64], R13 ;  /* 0x0000000d0a004986 */ /* 0x0005e2000c101910 */
[----:B------:R-:W-:Y:S01]  /*155d0*/  ISETP.GT.AND P4, PT, R0, 0xf1, P3 ;  /* 0x000000f10000780c */ /* 0x000fe20001f84270 */
[----:B---3--:R-:W-:Y:S01]  /*155e0*/  FMUL R17, R164, UR18 ;  /* 0x00000012a4117c20 */ /* 0x008fe20008400000 */
[----:B0-----:R-:W-:Y:S01]  /*155f0*/  FMUL R21, R162, UR18 ;  /* 0x00000012a2157c20 */ /* 0x001fe20008400000 */
[----:B-1----:R-:W-:Y:S01]  /*15600*/  IMAD.U32 R7, RZ, RZ, UR26 ;  /* 0x0000001aff077e24 */ /* 0x002fe2000f8e00ff */
[----:B------:R-:W-:-:S02]  /*15610*/  ISETP.GT.AND P5, PT, R0, 0xf8, P2 ;  /* 0x000000f80000780c */ /* 0x000fc400017a4270 */
[----:B------:R0:W-:Y:S01]  /*15620*/  @P6 STG.E desc[UR16][R8.64+0x20], R17 ;  /* 0x0000201108006986 */ /* 0x0001e2000c101910 */
[----:B------:R-:W-:Y:S01]  /*15630*/  IMAD.WIDE.U32 R6, R7, 0x1c, R10 ;  /* 0x0000001c07067825 */ /* 0x000fe200078e000a */
[----:B------:R-:W-:-:S03]  /*15640*/  ISETP.GT.AND P2, PT, R0, 0xf9, P2 ;  /* 0x000000f90000780c */ /* 0x000fc60001744270 */
[----:B------:R-:W-:Y:S02]  /*15650*/  FMUL R23, R160, UR18 ;  /* 0x00000012a0177c20 */ /* 0x000fe40008400000 */
[----:B------:R1:W-:Y:S01]  /*15660*/  @P4 STG.E desc[UR16][R10.64+0x20], R21 ;  /* 0x000020150a004986 */ /* 0x0003e2000c101910 */
[----:B------:R-:W-:Y:S01]  /*15670*/  ISETP.GT.AND P4, PT, R0, 0xf8, P3 ;  /* 0x000000f80000780c */ /* 0x000fe20001f84270 */
[----:B--2---:R-:W-:Y:S01]  /*15680*/  VIADD R13, R7, UR8 ;  /* 0x00000008070d7c36 */ /* 0x004fe20008000000 */
[----:B------:R-:W-:Y:S02]  /*15690*/  IADD3 R14, P6, R10, UR9, RZ ;  /* 0x000000090a0e7c10 */ /* 0x000fe4000ffde0ff */
[----:B------:R-:W-:Y:S02]  /*156a0*/  MOV R12, R6 ;  /* 0x00000006000c7202 */ /* 0x000fe40000000f00 */
[----:B------:R-:W-:Y:S01]  /*156b0*/  ISETP.GT.AND P1, PT, R231, 0x80, PT ;  /* 0x00000080e700780c */ /* 0x000fe20003f24270 */
[----:B------:R-:W-:Y:S01]  /*156c0*/  FMUL R153, R158, UR18 ;  /* 0x000000129e997c20 */ /* 0x000fe20008400000 */
[----:B------:R-:W-:Y:S01]  /*156d0*/  IADD3.X R15, R11, UR27, RZ, P6, !PT ;  /* 0x0000001b0b0f7c10 */ /* 0x000fe2000b7fe4ff */
[----:B------:R-:W-:Y:S01]  /*156e0*/  FMUL R19, R154, UR18 ;  /* 0x000000129a137c20 */ /* 0x000fe20008400000 */
[----:B------:R-:W-:Y:S01]  /*156f0*/  @P5 STG.E desc[UR16][R12.64], R23 ;  /* 0x000000170c005986 */ /* 0x000fe2000c101910 */
[----:B------:R-:W-:-:S02]  /*15700*/  ISETP.GT.AND P3, PT, R0, 0xf9, P3 ;  /* 0x000000f90000780c */ /* 0x000fc40001f64270 */
[C---:B------:R-:W-:Y:S02]  /*15710*/  ISETP.GT.AND P5, PT, R0.reuse, RZ, P1 ;  /* 0x000000ff0000720c */ /* 0x040fe40000fa4270 */
[----:B------:R-:W-:Y:S01]  /*15720*/  ISETP.GT.AND P0, PT, R231, 0x88, PT ;  /* 0x00000088e700780c */ /* 0x000fe20003f04270 */
[----:B------:R-:W-:Y:S01]  /*15730*/  @P2 STG.E desc[UR16][R14.64], R153 ;  /* 0x000000990e002986 */ /* 0x000fe2000c101910 */
[----:B------:R-:W-:-:S03]  /*15740*/  ISETP.GT.AND P2, PT, R0, 0x1, P1 ;  /* 0x000000010000780c */ /* 0x000fc60000f44270 */
[----:B------:R2:W-:Y:S01]  /*15750*/  @P4 STG.E desc[UR16][R12.64+0x20], R19 ;  /* 0x000020130c004986 */ /* 0x0005e2000c101910 */
[----:B------:R-:W-:Y:S01]  /*15760*/  ISETP.GT.AND P4, PT, R0, RZ, P0 ;  /* 0x000000ff0000720c */ /* 0x000fe20000784270 */
[----:B------:R-:W-:Y:S01]  /*15770*/  FMUL R155, R152, UR18 ;  /* 0x00000012989b7c20 */ /* 0x000fe20008400000 */
[----:B------:R-:W-:Y:S01]  /*15780*/  ISETP.GT.AND P6, PT, R0, 0x1, P0 ;  /* 0x000000010000780c */ /* 0x000fe200007c4270 */
[----:B0-----:R-:W-:Y:S01]  /*15790*/  FMUL R9, R24, UR18 ;  /* 0x0000001218097c20 */ /* 0x001fe20008400000 */
[----:B------:R-:W-:Y:S02]  /*157a0*/  IMAD.U32 R7, RZ, RZ, UR26 ;  /* 0x0000001aff077e24 */ /* 0x000fe4000f8e00ff */
[----:B------:R-:W-:Y:S01]  /*157b0*/  FMUL R25, R25, UR18 ;  /* 0x0000001219197c20 */ /* 0x000fe20008400000 */
[----:B------:R-:W-:Y:S01]  /*157c0*/  @P3 STG.E desc[UR16][R14.64+0x20], R155 ;  /* 0x0000209b0e003986 */ /* 0x000fe2000c101910 */
[----:B------:R-:W-:Y:S01]  /*157d0*/  ISETP.GT.AND P3, PT, R0, 0x8, P1 ;  /* 0x000000080000780c */ /* 0x000fe20000f64270 */
[----:B------:R-:W-:-:S04]  /*157e0*/  IMAD.WIDE.U32 R6, R7, 0x1c, R2 ;  /* 0x0000001c07067825 */ /* 0x000fc800078e0002 */
[----:B------:R-:W-:Y:S01]  /*157f0*/  FMUL R17, R26, UR18 ;  /* 0x000000121a117c20 */ /* 0x000fe20008400000 */
[----:B------:R-:W-:Y:S01]  /*15800*/  @P5 STG.E desc[UR16][R4.64+0x200], R9 ;  /* 0x0002000904005986 */ /* 0x000fe2000c101910 */
[----:B------:R-:W-:Y:S01]  /*15810*/  ISETP.GT.AND P5, PT, R0, 0x9, P1 ;  /* 0x000000090000780c */ /* 0x000fe20000fa4270 */
[----:B------:R-:W-:Y:S01]  /*15820*/  FMUL R27, R27, UR18 ;  /* 0x000000121b1b7c20 */ /* 0x000fe20008400000 */
[----:B-1----:R-:W-:Y:S01]  /*15830*/  IMAD.MOV.U32 R10, RZ, RZ, R6 ;  /* 0x000000ffff0a7224 */ /* 0x002fe200078e0006 */
[----:B------:R-:W-:Y:S01]  /*15840*/  @P2 STG.E desc[UR16][R2.64+0x200], R25 ;  /* 0x0002001902002986 */ /* 0x000fe2000c101910 */
[----:B------:R-:W-:-:S03]  /*15850*/  IADD3 R6, P2, R2, UR9, RZ ;  /* 0x0000000902067c10 */ /* 0x000fc6000ff5e0ff */
[----:B------:R0:W-:Y:S01]  /*15860*/  @P4 STG.E desc[UR16][R4.64+0x220], R17 ;  /* 0x0002201104004986 */ /* 0x0001e2000c101910 */
[----:B------:R-:W-:Y:S02]  /*15870*/  VIADD R11, R7, UR8 ;  /* 0x00000008070b7c36 */ /* 0x000fe40008000000 */
[----:B--2---:R-:W-:Y:S01]  /*15880*/  FMUL R13, R28, UR18 ;  /* 0x000000121c0d7c20 */ /* 0x004fe20008400000 */
[----:B------:R1:W-:Y:S01]  /*15890*/  @P6 STG.E desc[UR16][R2.64+0x220], R27 ;  /* 0x0002201b02006986 */ /* 0x0003e2000c101910 */
[----:B------:R-:W-:Y:S01]  /*158a0*/  ISETP.GT.AND P6, PT, R0, 0x8, P0 ;  /* 0x000000080000780c */ /* 0x000fe200007c4270 */
[----:B------:R-:W-:Y:S01]  /*158b0*/  FMUL R29, R29, UR18 ;  /* 0x000000121d1d7c20 */ /* 0x000fe20008400000 */
[----:B------:R-:W-:Y:S01]  /*158c0*/  IADD3.X R7, R3, UR27, RZ, P2, !PT ;  /* 0x0000001b03077c10 */ /* 0x000fe200097fe4ff */
[----:B------:R2:W-:Y:S01]  /*158d0*/  @P3 STG.E desc[UR16][R10.64+0x200], R13 ;  /* 0x0002000d0a003986 */ /* 0x0005e2000c101910 */
[----:B------:R-:W-:-:S03]  /*158e0*/  IADD3 R8, P2, R6, UR9, RZ ;  /* 0x0000000906087c10 */ /* 0x000fc6000ff5e0ff */
[----:B------:R-:W-:Y:S01]  /*158f0*/  @P5 STG.E desc[UR16][R6.64+0x200], R29 ;  /* 0x0002001d06005986 */ /* 0x000fe2000c101910 */
[----:B0-----:R-:W-:Y:S01]  /*15900*/  FMUL R17, R30, UR18 ;  /* 0x000000121e117c20 */ /* 0x001fe20008400000 */
[C---:B------:R-:W-:Y:S01]  /*15910*/  ISETP.GT.AND P5, PT, R0.reuse, 0x9, P0 ;  /* 0x000000090000780c */ /* 0x040fe200007a4270 */
[----:B------:R-:W-:Y:S01]  /*15920*/  IMAD.U32 R19, RZ, RZ, UR26 ;  /* 0x0000001aff137e24 */ /* 0x000fe2000f8e00ff */
[----:B------:R-:W-:Y:S02]  /*15930*/  MOV R15, UR26 ;  /* 0x0000001a000f7c02 */ /* 0x000fe40008000f00 */
[----:B------:R-:W-:Y:S02]  /*15940*/  IADD3.X R9, R7, UR27, RZ, P2, !PT ;  /* 0x0000001b07097c10 */ /* 0x000fe400097fe4ff */
[C---:B------:R-:W-:Y:S01]  /*15950*/  ISETP.GT.AND P2, PT, R0.reuse, 0x10, P1 ;  /* 0x000000100000780c */ /* 0x040fe20000f44270 */
[----:B------:R-:W-:Y:S01]  /*15960*/  @P6 STG.E desc[UR16][R10.64+0x220], R17 ;  /* 0x000220110a006986 */ /* 0x000fe2000c101910 */
[C---:B------:R-:W-:Y:S01]  /*15970*/  ISETP.GT.AND P4, PT, R0.reuse, 0x11, P1 ;  /* 0x000000110000780c */ /* 0x040fe20000f84270 */
[----:B-1----:R-:W-:Y:S01]  /*15980*/  IMAD.WIDE.U32 R2, R15, 0x1c, R6 ;  /* 0x0000001c0f027825 */ /* 0x002fe200078e0006 */
[----:B------:R-:W-:-:S02]  /*15990*/  ISETP.GT.AND P3, PT, R0, 0x10, P0 ;  /* 0x000000100000780c */ /* 0x000fc40000764270 */
[----:B------:R-:W-:Y:S01]  /*159a0*/  ISETP.GT.AND P6, PT, R0, 0x11, P0 ;  /* 0x000000110000780c */ /* 0x000fe200007c4270 */
[----:B------:R-:W-:-:S04]  /*159b0*/  IMAD.WIDE.U32 R4, R19, 0x1c, R8 ;  /* 0x0000001c13047825 */ /* 0x000fc800078e0008 */
[----:B------:R-:W-:Y:S01]  /*159c0*/  FMUL R31, R31, UR18 ;  /* 0x000000121f1f7c20 */ /* 0x000fe20008400000 */
[----:B------:R-:W-:Y:S01]  /*159d0*/  MOV R12, R2 ;  /* 0x00000002000c7202 */ /* 0x000fe20000000f00 */
[----:B------:R-:W-:Y:S02]  /*159e0*/  VIADD R15, R5, UR8 ;  /* 0x00000008050f7c36 */ /* 0x000fe40008000000 */
[----:B------:R-:W-:Y:S01]  /*159f0*/  FMUL R5, R32, UR18 ;  /* 0x0000001220057c20 */ /* 0x000fe20008400000 */
[----:B--2---:R-:W-:Y:S02]  /*15a00*/  VIADD R13, R3, UR8 ;  /* 0x00000008030d7c36 */ /* 0x004fe40008000000 */
[----:B------:R-:W-:Y:S01]  /*15a10*/  FMUL R33, R33, UR18 ;  /* 0x0000001221217c20 */ /* 0x000fe20008400000 */
[----:B------:R0:W-:Y:S01]  /*15a20*/  @P5 STG.E desc[UR16][R6.64+0x220], R31 ;  /* 0x0002201f06005986 */ /* 0x0001e2000c101910 */
[----:B------:R-:W-:Y:S01]  /*15a30*/  FMUL R19, R34, UR18 ;  /* 0x0000001222137c20 */ /* 0x000fe20008400000 */
[----:B------:R-:W-:Y:S01]  /*15a40*/  FMUL R35, R35, UR18 ;  /* 0x0000001223237c20 */ /* 0x000fe20008400000 */
[----:B------:R-:W-:Y:S01]  /*15a50*/  IADD3 R2, P5, R8, UR9, RZ ;  /* 0x0000000908027c10 */ /* 0x000fe2000ffbe0ff */
[----:B------:R1:W-:Y:S03]  /*15a60*/  @P2 STG.E desc[UR16][R12.64+0x200], R5 ;  /* 0x000200050c002986 */ /* 0x0003e6000c101910 */
[----:B------:R-:W-:Y:S01]  /*15a70*/  IADD3.X R3, R9, UR27, RZ, P5, !PT ;  /* 0x0000001b09037c10 */ /* 0x000fe2000affe4ff */
[----:B------:R-:W-:Y:S01]  /*15a80*/  @P4 STG.E desc[UR16][R8.64+0x200], R33 ;  /* 0x0002002108004986 */ /* 0x000fe2000c101910 */
[----:B------:R-:W-:-:S03]  /*15a90*/  ISETP.GT.AND P5, PT, R0, 0x19, P1 ;  /* 0x000000190000780c */ /* 0x000fc60000fa4270 */
[----:B------:R2:W-:Y:S01]  /*15aa0*/  @P3 STG.E desc[UR16][R12.64+0x220], R19 ;  /* 0x000220130c003986 */ /* 0x0005e2000c101910 */
[----:B0-----:R-:W-:-:S03]  /*15ab0*/  IADD3 R6, P2, R2, UR9, RZ ;  /* 0x0000000902067c10 */ /* 0x001fc6000ff5e0ff */
[----:B------:R-:W-:Y:S01]  /*15ac0*/  @P6 STG.E desc[UR16][R8.64+0x220], R35 ;  /* 0x0002202308006986 */ /* 0x000fe2000c101910 */
[C---:B------:R-:W-:Y:S02]  /*15ad0*/  ISETP.GT.AND P6, PT, R0.reuse, 0x18, P1 ;  /* 0x000000180000780c */ /* 0x040fe40000fc4270 */
[----:B------:R-:W-:Y:S01]  /*15ae0*/  IADD3.X R7, R3, UR27, RZ, P2, !PT ;  /* 0x0000001b03077c10 */ /* 0x000fe200097fe4ff */
[----:B------:R-:W-:Y:S01]  /*15af0*/  IMAD.U32 R11, RZ, RZ, UR26 ;  /* 0x0000001aff0b7e24 */ /* 0x000fe2000f8e00ff */
[C---:B------:R-:W-:Y:S02]  /*15b00*/  ISETP.GT.AND P2, PT, R0.reuse, 0x18, P0 ;  /* 0x000000180000780c */ /* 0x040fe40000744270 */
[C---:B------:R-:W-:Y:S02]  /*15b10*/  ISETP.GT.AND P4, PT, R0.reuse, 0x19, P0 ;  /* 0x000000190000780c */ /* 0x040fe40000784270 */
[----:B------:R-:W-:Y:S01]  /*15b20*/  ISETP.GT.AND P3, PT, R0, 0x20, P1 ;  /* 0x000000200000780c */ /* 0x000fe20000f64270 */
[----:B------:R-:W-:-:S02]  /*15b30*/  IMAD.MOV.U32 R14, RZ, RZ, R4 ;  /* 0x000000ffff0e7224 */ /* 0x000fc400078e0004 */
[----:B------:R-:W-:Y:S01]  /*15b40*/  FMUL R21, R36, UR18 ;  /* 0x0000001224157c20 */ /* 0x000fe20008400000 */
[----:B-1----:R-:W-:-:S04]  /*15b50*/  IMAD.WIDE.U32 R4, R11, 0x1c, R2 ;  /* 0x0000001c0b047825 */ /* 0x002fc800078e0002 */
[----:B------:R-:W-:Y:S01]  /*15b60*/  FMUL R37, R37, UR18 ;  /* 0x0000001225257c20 */ /* 0x000fe20008400000 */
[----:B--2---:R-:W-:Y:S01]  /*15b70*/  FMUL R19, R38, UR18 ;  /* 0x0000001226137c20 */ /* 0x004fe20008400000 */
[----:B------:R-:W-:Y:S02]  /*15b80*/  IMAD.U32 R17, RZ, RZ, UR26 ;  /* 0x0000001aff117e24 */ /* 0x000fe4000f8e00ff */
[----:B------:R-:W-:Y:S01]  /*15b90*/  FMUL R39, R39, UR18 ;  /* 0x0000001227277c20 */ /* 0x000fe20008400000 */
[----:B------:R-:W-:Y:S01]  /*15ba0*/  IADD3 R13, R5, UR8, RZ ;  /* 0x00000008050d7c10 */ /* 0x000fe2000fffe0ff */
[----:B------:R0:W-:Y:S01]  /*15bb0*/  @P6 STG.E desc[UR16][R14.64+0x200], R21 ;  /* 0x000200150e006986 */ /* 0x0001e2000c101910 */
[----:B------:R-:W-:Y:S02]  /*15bc0*/  IMAD.MOV.U32 R12, RZ, RZ, R4 ;  /* 0x000000ffff0c7224 */ /* 0x000fe400078e0004 */
[----:B------:R-:W-:Y:S01]  /*15bd0*/  FMUL R23, R40, UR18 ;  /* 0x0000001228177c20 */ /* 0x000fe20008400000 */
[----:B------:R-:W-:Y:S01]  /*15be0*/  IMAD.WIDE.U32 R10, R17, 0x1c, R6 ;  /* 0x0000001c110a7825 */ /* 0x000fe200078e0006 */
[----:B------:R-:W-:Y:S01]  /*15bf0*/  @P5 STG.E desc[UR16][R2.64+0x200], R37 ;  /* 0x0002002502005986 */ /* 0x000fe2000c101910 */
[----:B------:R-:W-:-:S02]  /*15c00*/  IADD3 R4, P5, R6, UR9, RZ ;  /* 0x0000000906047c10 */ /* 0x000fc4000ffbe0ff */
[C---:B------:R-:W-:Y:S01]  /*15c10*/  ISETP.GT.AND P6, PT, R0.reuse, 0x21, P1 ;  /* 0x000000210000780c */ /* 0x040fe20000fc4270 */
[----:B------:R1:W-:Y:S01]  /*15c20*/  @P2 STG.E desc[UR16][R14.64+0x220], R19 ;  /* 0x000220130e002986 */ /* 0x0003e2000c101910 */
[----:B------:R-:W-:Y:S01]  /*15c30*/  ISETP.GT.AND P2, PT, R0, 0x20, P0 ;  /* 0x000000200000780c */ /* 0x000fe20000744270 */
[----:B------:R-:W-:Y:S02]  /*15c40*/  IMAD.MOV.U32 R16, RZ, RZ, R10 ;  /* 0x000000ffff107224 */ /* 0x000fe400078e000a */
[----:B------:R2:W-:Y:S01]  /*15c50*/  @P4 STG.E desc[UR16][R2.64+0x220], R39 ;  /* 0x0002202702004986 */ /* 0x0005e2000c101910 */
[----:B------:R-:W-:-:S03]  /*15c60*/  IADD3.X R5, R7, UR27, RZ, P5, !PT ;  /* 0x0000001b07057c10 */ /* 0x000fc6000affe4ff */
[----:B------:R3:W-:Y:S01]  /*15c70*/  @P3 STG.E desc[UR16][R12.64+0x200], R23 ;  /* 0x000200170c003986 */ /* 0x0007e2000c101910 */
[----:B------:R-:W-:Y:S01]  /*15c80*/  IADD3 R10, P3, R4, UR9, RZ ;  /* 0x00000009040a7c10 */ /* 0x000fe2000ff7e0ff */
[----:B------:R-:W-:Y:S02]  /*15c90*/  VIADD R17, R11, UR8 ;  /* 0x000000080b117c36 */ /* 0x000fe40008000000 */
[----:B------:R-:W-:Y:S01]  /*15ca0*/  FMUL R41, R41, UR18 ;  /* 0x0000001229297c20 */ /* 0x000fe20008400000 */
[----:B------:R-:W-:Y:S01]  /*15cb0*/  IADD3.X R11, R5, UR27, RZ, P3, !PT ;  /* 0x0000001b050b7c10 */ /* 0x000fe20009ffe4ff */
[----:B0-----:R-:W-:Y:S01]  /*15cc0*/  FMUL R21, R42, UR18 ;  /* 0x000000122a157c20 */ /* 0x001fe20008400000 */
[C---:B------:R-:W-:Y:S02]  /*15cd0*/  ISETP.GT.AND P3, PT, R0.reuse, 0x21, P0 ;  /* 0x000000210000780c */ /* 0x040fe40000764270 */
[C---:B------:R-:W-:Y:S02]  /*15ce0*/  ISETP.GT.AND P4, PT, R0.reuse, 0x28, P1 ;  /* 0x000000280000780c */ /* 0x040fe40000f84270 */
[C---:B------:R-:W-:Y:S01]  /*15cf0*/  ISETP.GT.AND P5, PT, R0.reuse, 0x29, P1 ;  /* 0x000000290000780c */ /* 0x040fe20000fa4270 */
[----:B------:R-:W-:Y:S01]  /*15d00*/  @P6 STG.E desc[UR16][R6.64+0x200], R41 ;  /* 0x0002002906006986 */ /* 0x000fe2000c101910 */
[----:B------:R-:W-:Y:S01]  /*15d10*/  ISETP.GT.AND P6, PT, R0, 0x28, P0 ;  /* 0x000000280000780c */ /* 0x000fe200007c4270 */
[----:B------:R-:W-:-:S02]  /*15d20*/  IMAD.U32 R25, RZ, RZ, UR26 ;  /* 0x0000001aff197e24 */ /* 0x000fc4000f8e00ff */
[----:B------:R0:W-:Y:S01]  /*15d30*/  @P2 STG.E desc[UR16][R12.64+0x220], R21 ;  /* 0x000220150c002986 */ /* 0x0001e2000c101910 */
[----:B------:R-:W-:Y:S01]  /*15d40*/  ISETP.GT.AND P2, PT, R0, 0x29, P0 ;  /* 0x000000290000780c */ /* 0x000fe20000744270 */
[----:B------:R-:W-:Y:S01]  /*15d50*/  FMUL R43, R43, UR18 ;  /* 0x000000122b2b7c20 */ /* 0x000fe20008400000 */
[----:B-1----:R-:W-:Y:S01]  /*15d60*/  FMUL R19, R44, UR18 ;  /* 0x000000122c137c20 */ /* 0x002fe20008400000 */
[----:B------:R-:W-:Y:S01]  /*15d70*/  FMUL R45, R45, UR18 ;  /* 0x000000122d2d7c20 */ /* 0x000fe20008400000 */
[----:B--2---:R-:W-:Y:S01]  /*15d80*/  IMAD.WIDE.U32 R2, R25, 0x1c, R10 ;  /* 0x0000001c19027825 */ /* 0x004fe200078e000a */
[----:B------:R-:W-:Y:S01]  /*15d90*/  MOV R9, UR26 ;  /* 0x0000001a00097c02 */ /* 0x000fe20008000f00 */
[----:B------:R-:W-:Y:S02]  /*15da0*/  @P3 STG.E desc[UR16][R6.64+0x220], R43 ;  /* 0x0002202b06003986 */ /* 0x000fe4000c101910 */
[----:B---3--:R-:W-:Y:S01]  /*15db0*/  FMUL R23, R46, UR18 ;  /* 0x000000122e177c20 */ /* 0x008fe20008400000 */
[----:B------:R-:W-:Y:S01]  /*15dc0*/  FMUL R47, R47, UR18 ;  /* 0x000000122f2f7c20 */ /* 0x000fe20008400000 */
[----:B------:R-:W-:Y:S01]  /*15dd0*/  @P4 STG.E desc[UR16][R16.64+0x200], R19 ;  /* 0x0002001310004986 */ /* 0x000fe2000c101910 */
[----:B------:R-:W-:-:S02]  /*15de0*/  ISETP.GT.AND P4, PT, R0, 0x30, P1 ;  /* 0x000000300000780c */ /* 0x000fc40000f84270 */
[----:B------:R-:W-:Y:S01]  /*15df0*/  MOV R14, R2 ;  /* 0x00000002000e7202 */ /* 0x000fe20000000f00 */
[----:B------:R-:W-:Y:S01]  /*15e00*/  @P5 STG.E desc[UR16][R4.64+0x200], R45 ;  /* 0x0002002d04005986 */ /* 0x000fe2000c101910 */
[----:B------:R-:W-:Y:S02]  /*15e10*/  ISETP.GT.AND P5, PT, R0, 0x31, P1 ;  /* 0x000000310000780c */ /* 0x000fe40000fa4270 */
[----:B------:R-:W-:Y:S01]  /*15e20*/  IADD3 R2, P3, R10, UR9, RZ ;  /* 0x000000090a027c10 */ /* 0x000fe2000ff7e0ff */
[----:B------:R-:W-:Y:S01]  /*15e30*/  IMAD.WIDE.U32 R8, R9, 0x1c, R4 ;  /* 0x0000001c09087825 */ /* 0x000fe200078e0004 */
[----:B------:R1:W-:Y:S01]  /*15e40*/  @P6 STG.E desc[UR16][R16.64+0x220], R23 ;  /* 0x0002201710006986 */ /* 0x0003e2000c101910 */
[----:B------:R-:W-:Y:S02]  /*15e50*/  ISETP.GT.AND P6, PT, R0, 0x30, P0 ;  /* 0x000000300000780c */ /* 0x000fe400007c4270 */
[----:B------:R-:W-:Y:S01]  /*15e60*/  VIADD R15, R3, UR8 ;  /* 0x00000008030f7c36 */ /* 0x000fe20008000000 */
[----:B------:R-:W-:Y:S01]  /*15e70*/  @P2 STG.E desc[UR16][R4.64+0x220], R47 ;  /* 0x0002202f04002986 */ /* 0x000fe2000c101910 */
[----:B------:R-:W-:-:S02]  /*15e80*/  IADD3.X R3, R11, UR27, RZ, P3, !PT ;  /* 0x0000001b0b037c10 */ /* 0x000fc40009ffe4ff */
[C---:B------:R-:W-:Y:S01]  /*15e90*/  ISETP.GT.AND P2, PT, R0.reuse, 0x31, P0 ;  /* 0x000000310000780c */ /* 0x040fe20000744270 */
[----:B------:R-:W-:Y:S01]  /*15ea0*/  VIADD R9, R9, UR8 ;  /* 0x0000000809097c36 */ /* 0x000fe20008000000 */
[----:B------:R-:W-:Y:S01]  /*15eb0*/  ISETP.GT.AND P3, PT, R0, 0x38, P1 ;  /* 0x000000380000780c */ /* 0x000fe20000f64270 */
[----:B0-----:R-:W-:Y:S01]  /*15ec0*/  FMUL R21, R48, UR18 ;  /* 0x0000001230157c20 */ /* 0x001fe20008400000 */
[----:B------:R-:W-:Y:S01]  /*15ed0*/  FMUL R49, R49, UR18 ;  /* 0x0000001231317c20 */ /* 0x000fe20008400000 */
[----:B-1----:R-:W-:Y:S01]  /*15ee0*/  FMUL R17, R50, UR18 ;  /* 0x0000001232117c20 */ /* 0x002fe20008400000 */
[----:B------:R-:W-:Y:S02]  /*15ef0*/  FMUL R51, R51, UR18 ;  /* 0x0000001233337c20 */ /* 0x000fe40008400000 */
[----:B------:R-:W-:Y:S01]  /*15f00*/  @P4 STG.E desc[UR16][R8.64+0x200], R21 ;  /* 0x0002001508004986 */ /* 0x000fe2000c101910 */
[----:B------:R-:W-:Y:S01]  /*15f10*/  ISETP.GT.AND P4, PT, R0, 0x39, P1 ;  /* 0x000000390000780c */ /* 0x000fe20000f84270 */
[----:B------:R-:W-:-:S02]  /*15f20*/  FMUL R19, R52, UR18 ;  /* 0x0000001234137c20 */ /* 0x000fc40008400000 */
[----:B------:R-:W-:Y:S01]  /*15f30*/  @P5 STG.E desc[UR16][R10.64+0x200], R49 ;  /* 0x000200310a005986 */ /* 0x000fe2000c101910 */
[----:B------:R-:W-:-:S03]  /*15f40*/  ISETP.GT.AND P5, PT, R0, 0x38, P0 ;  /* 0x000000380000780c */ /* 0x000fc600007a4270 */
[----:B------:R0:W-:Y:S01]  /*15f50*/  @P6 STG.E desc[UR16][R8.64+0x220], R17 ;  /* 0x0002201108006986 */ /* 0x0001e2000c101910 */
[----:B------:R-:W-:-:S03]  /*15f60*/  FMUL R53, R53, UR18 ;  /* 0x0000001235357c20 */ /* 0x000fc60008400000 */
[----:B------:R-:W-:Y:S04]  /*15f70*/  @P2 STG.E desc[UR16][R10.64+0x220], R51 ;  /* 0x000220330a002986 */ /* 0x000fe8000c101910 */
[----:B------:R-:W-:Y:S01]  /*15f80*/  @P3 STG.E desc[UR16][R14.64+0x200], R19 ;  /* 0x000200130e003986 */ /* 0x000fe2000c101910 */
[----:B------:R-:W-:Y:S01]  /*15f90*/  ISETP.GT.AND P3, PT, R0, 0x39, P0 ;  /* 0x000000390000780c */ /* 0x000fe20000764270 */
[----:B------:R-:W-:Y:S02]  /*15fa0*/  IMAD.U32 R7, RZ, RZ, UR26 ;  /* 0x0000001aff077e24 */ /* 0x000fe4000f8e00ff */
[----:B0-----:R-:W-:Y:S01]  /*15fb0*/  FMUL R9, R54, UR18 ;  /* 0x0000001236097c20 */ /* 0x001fe20008400000 */
[----:B------:R-:W-:Y:S01]  /*15fc0*/  IADD3 R4, P6, R2, UR9, RZ ;  /* 0x0000000902047c10 */ /* 0x000fe2000ffde0ff */
[----:B------:R-:W-:Y:S01]  /*15fd0*/  @P4 STG.E desc[UR16][R2.64+0x200], R53 ;  /* 0x0002003502004986 */ /* 0x000fe2000c101910 */
[C---:B------:R-:W-:Y:S01]  /*15fe0*/  ISETP.GT.AND P2, PT, R0.reuse, 0x40, P1 ;  /* 0x000000400000780c */ /* 0x040fe20000f44270 */
[----:B------:R-:W-:Y:S01]  /*15ff0*/  IMAD.WIDE.U32 R6, R7, 0x1c, R2 ;  /* 0x0000001c07067825 */ /* 0x000fe200078e0002 */
[C---:B------:R-:W-:Y:S01]  /*16000*/  ISETP.GT.AND P4, PT, R0.reuse, 0x41, P1 ;  /* 0x000000410000780c */ /* 0x040fe20000f84270 */
[----:B------:R0:W-:Y:S01]  /*16010*/  @P5 STG.E desc[UR16][R14.64+0x220], R9 ;  /* 0x000220090e005986 */ /* 0x0001e2000c101910 */
[----:B------:R-:W-:Y:S01]  /*16020*/  IADD3.X R5, R3, UR27, RZ, P6, !PT ;  /* 0x0000001b03057c10 */ /* 0x000fe2000b7fe4ff */
[----:B------:R-:W-:Y:S01]  /*16030*/  FMUL R55, R55, UR18 ;  /* 0x0000001237377c20 */ /* 0x000fe20008400000 */
[----:B------:R-:W-:-:S02]  /*16040*/  ISETP.GT.AND P5, PT, R0, 0x40, P0 ;  /* 0x000000400000780c */ /* 0x000fc400007a4270 */
[----:B------:R-:W-:Y:S01]  /*16050*/  ISETP.GT.AND P6, PT, R0, 0x41, P0 ;  /* 0x000000410000780c */ /* 0x000fe200007c4270 */
[----:B------:R-:W-:Y:S01]  /*16060*/  VIADD R13, R7, UR8 ;  /* 0x00000008070d7c36 */ /* 0x000fe20008000000 */
[----:B------:R-:W-:Y:S01]  /*16070*/  MOV R7, UR26 ;  /* 0x0000001a00077c02 */ /* 0x000fe20008000f00 */
[----:B------:R-:W-:Y:S01]  /*16080*/  @P3 STG.E desc[UR16][R2.64+0x220], R55 ;  /* 0x0002203702003986 */ /* 0x000fe2000c101910 */
[----:B------:R-:W-:Y:S02]  /*16090*/  IMAD.MOV.U32 R12, RZ, RZ, R6 ;  /* 0x000000ffff0c7224 */ /* 0x000fe400078e0006 */
[----:B------:R-:W-:Y:S01]  /*160a0*/  FMUL R17, R56, UR18 ;  /* 0x0000001238117c20 */ /* 0x000fe20008400000 */
[----:B------:R-:W-:Y:S01]  /*160b0*/  ISETP.GT.AND P3, PT, R0, 0x48, P1 ;  /* 0x000000480000780c */ /* 0x000fe20000f64270 */
[----:B------:R-:W-:Y:S01]  /*160c0*/  FMUL R57, R57, UR18 ;  /* 0x0000001239397c20 */ /* 0x000fe20008400000 */
[----:B0-----:R-:W-:Y:S01]  /*160d0*/  FMUL R15, R58, UR18 ;  /* 0x000000123a0f7c20 */ /* 0x001fe20008400000 */
[----:B------:R-:W-:Y:S01]  /*160e0*/  FMUL R59, R59, UR18 ;  /* 0x000000123b3b7c20 */ /* 0x000fe20008400000 */
[----:B------:R-:W-:Y:S01]  /*160f0*/  IMAD.WIDE.U32 R6, R7, 0x1c, R4 ;  /* 0x0000001c07067825 */ /* 0x000fe200078e0004 */
[----:B------:R0:W-:Y:S01]  /*16100*/  @P2 STG.E desc[UR16][R12.64+0x200], R17 ;  /* 0x000200110c002986 */ /* 0x0001e2000c101910 */
[----:B------:R-:W-:-:S02]  /*16110*/  ISETP.GT.AND P2, PT, R0, 0x49, P1 ;  /* 0x000000490000780c */ /* 0x000fc40000f44270 */
[----:B------:R-:W-:Y:S01]  /*16120*/  FMUL R19, R60, UR18 ;  /* 0x000000123c137c20 */ /* 0x000fe20008400000 */
[----:B------:R-:W-:Y:S01]  /*16130*/  @P4 STG.E desc[UR16][R4.64+0x200], R57 ;  /* 0x0002003904004986 */ /* 0x000fe2000c101910 */
[----:B------:R-:W-:Y:S02]  /*16140*/  VIADD R11, R7, UR8 ;  /* 0x00000008070b7c36 */ /* 0x000fe40008000000 */
[----:B------:R-:W-:Y:S01]  /*16150*/  IMAD.MOV.U32 R10, RZ, RZ, R6 ;  /* 0x000000ffff0a7224 */ /* 0x000fe200078e0006 */
[----:B------:R-:W-:Y:S01]  /*16160*/  @P5 STG.E desc[UR16][R12.64+0x220], R15 ;  /* 0x0002200f0c005986 */ /* 0x000fe2000c101910 */
[----:B------:R-:W-:-:S03]  /*16170*/  IADD3 R6, P4, R4, UR9, RZ ;  /* 0x0000000904067c10 */ /* 0x000fc6000ff9e0ff */
[----:B------:R1:W-:Y:S01]  /*16180*/  @P6 STG.E desc[UR16][R4.64+0x220], R59 ;  /* 0x0002203b04006986 */ /* 0x0003e2000c101910 */
[----:B------:R-:W-:Y:S01]  /*16190*/  ISETP.GT.AND P6, PT, R0, 0x48, P0 ;  /* 0x000000480000780c */ /* 0x000fe200007c4270 */
[----:B------:R-:W-:Y:S01]  /*161a0*/  FMUL R61, R61, UR18 ;  /* 0x000000123d3d7c20 */ /* 0x000fe20008400000 */
[----:B------:R-:W-:Y:S01]  /*161b0*/  IADD3.X R7, R5, UR27, RZ, P4, !PT ;  /* 0x0000001b05077c10 */ /* 0x000fe2000a7fe4ff */
[----:B------:R2:W-:Y:S01]  /*161c0*/  @P3 STG.E desc[UR16][R10.64+0x200], R19 ;  /* 0x000200130a003986 */ /* 0x0005e2000c101910 */
[----:B------:R-:W-:Y:S01]  /*161d0*/  IADD3 R8, P3, R6, UR9, RZ ;  /* 0x0000000906087c10 */ /* 0x000fe2000ff7e0ff */
[----:B0-----:R-:W-:Y:S01]  /*161e0*/  FMUL R17, R62, UR18 ;  /* 0x000000123e117c20 */ /* 0x001fe20008400000 */
[C---:B------:R-:W-:Y:S01]  /*161f0*/  ISETP.GT.AND P5, PT, R0.reuse, 0x49, P0 ;  /* 0x000000490000780c */ /* 0x040fe200007a4270 */
[----:B------:R-:W-:Y:S01]  /*16200*/  @P2 STG.E desc[UR16][R6.64+0x200], R61 ;  /* 0x0002003d06002986 */ /* 0x000fe2000c101910 */
[----:B------:R-:W-:Y:S02]  /*16210*/  IADD3.X R9, R7, UR27, RZ, P3, !PT ;  /* 0x0000001b07097c10 */ /* 0x000fe40009ffe4ff */
[----:B------:R-:W-:Y:S01]  /*16220*/  MOV R21, UR26 ;  /* 0x0000001a00157c02 */ /* 0x000fe20008000f00 */
[----:B------:R-:W-:Y:S01]  /*16230*/  IMAD.U32 R3, RZ, RZ, UR26 ;  /* 0x0000001aff037e24 */ /* 0x000fe2000f8e00ff */
[C---:B------:R-:W-:Y:S01]  /*16240*/  ISETP.GT.AND P2, PT, R0.reuse, 0x50, P1 ;  /* 0x000000500000780c */ /* 0x040fe20000f44270 */
[----:B------:R-:W-:Y:S01]  /*16250*/  @P6 STG.E desc[UR16][R10.64+0x220], R17 ;  /* 0x000220110a006986 */ /* 0x000fe2000c101910 */
[C---:B------:R-:W-:Y:S01]  /*16260*/  ISETP.GT.AND P4, PT, R0.reuse, 0x51, P1 ;  /* 0x000000510000780c */ /* 0x040fe20000f84270 */
[----:B-1----:R-:W-:Y:S01]  /*16270*/  IMAD.WIDE.U32 R4, R21, 0x1c, R8 ;  /* 0x0000001c15047825 */ /* 0x002fe200078e0008 */
[----:B------:R-:W-:-:S03]  /*16280*/  ISETP.GT.AND P3, PT, R0, 0x50, P0 ;  /* 0x000000500000780c */ /* 0x000fc60000764270 */
[----:B------:R-:W-:Y:S01]  /*16290*/  FMUL R63, R63, UR18 ;  /* 0x000000123f3f7c20 */ /* 0x000fe20008400000 */
[----:B------:R-:W-:Y:S01]  /*162a0*/  ISETP.GT.AND P6, PT, R0, 0x51, P0 ;  /* 0x000000510000780c */ /* 0x000fe200007c4270 */
[----:B------:R-:W-:-:S04]  /*162b0*/  IMAD.WIDE.U32 R2, R3, 0x1c, R6 ;  /* 0x0000001c03027825 */ /* 0x000fc800078e0006 */
[----:B------:R-:W-:Y:S01]  /*162c0*/  FMUL R65, R65, UR18 ;  /* 0x0000001241417c20 */ /* 0x000fe20008400000 */
[----:B------:R-:W-:Y:S02]  /*162d0*/  VIADD R15, R5, UR8 ;  /* 0x00000008050f7c36 */ /* 0x000fe40008000000 */
[----:B------:R-:W-:Y:S01]  /*162e0*/  FMUL R5, R64, UR18 ;  /* 0x0000001240057c20 */ /* 0x000fe20008400000 */
[----:B------:R-:W-:Y:S01]  /*162f0*/  VIADD R13, R3, UR8 ;  /* 0x00000008030d7c36 */ /* 0x000fe20008000000 */
[----:B------:R0:W-:Y:S01]  /*16300*/  @P5 STG.E desc[UR16][R6.64+0x220], R63 ;  /* 0x0002203f06005986 */ /* 0x0001e2000c101910 */
[----:B------:R-:W-:Y:S02]  /*16310*/  IMAD.MOV.U32 R12, RZ, RZ, R2 ;  /* 0x000000ffff0c7224 */ /* 0x000fe400078e0002 */
[----:B--2---:R-:W-:Y:S01]  /*16320*/  FMUL R19, R66, UR18 ;  /* 0x0000001242137c20 */ /* 0x004fe20008400000 */
[----:B------:R-:W-:Y:S01]  /*16330*/  IADD3 R2, P5, R8, UR9, RZ ;  /* 0x0000000908027c10 */ /* 0x000fe2000ffbe0ff */
[----:B------:R-:W-:Y:S01]  /*16340*/  FMUL R67, R67, UR18 ;  /* 0x0000001243437c20 */ /* 0x000fe20008400000 */
[----:B------:R1:W-:Y:S02]  /*16350*/  @P2 STG.E desc[UR16][R12.64+0x200], R5 ;  /* 0x000200050c002986 */ /* 0x0003e4000c101910 */
[----:B------:R-:W-:-:S02]  /*16360*/  IADD3.X R3, R9, UR27, RZ, P5, !PT ;  /* 0x0000001b09037c10 */ /* 0x000fc4000affe4ff */
[----:B------:R-:W-:Y:S01]  /*16370*/  @P4 STG.E desc[UR16][R8.64+0x200], R65 ;  /* 0x0002004108004986 */ /* 0x000fe2000c101910 */
[----:B0-----:R-:W-:-:S03]  /*16380*/  IADD3 R6, P2, R2, UR9, RZ ;  /* 0x0000000902067c10 */ /* 0x001fc6000ff5e0ff */
[----:B------:R0:W-:Y:S01]  /*16390*/  @P3 STG.E desc[UR16][R12.64+0x220], R19 ;  /* 0x000220130c003986 */ /* 0x0001e2000c101910 */
[----:B------:R-:W-:-:S03]  /*163a0*/  ISETP.GT.AND P5, PT, R0, 0x59, P1 ;  /* 0x000000590000780c */ /* 0x000fc60000fa4270 */
[----:B------:R-:W-:Y:S01]  /*163b0*/  @P6 STG.E desc[UR16][R8.64+0x220], R67 ;  /* 0x0002204308006986 */ /* 0x000fe2000c101910 */
[C---:B------:R-:W-:Y:S02]  /*163c0*/  ISETP.GT.AND P6, PT, R0.reuse, 0x58, P1 ;  /* 0x000000580000780c */ /* 0x040fe40000fc4270 */
[----:B------:R-:W-:Y:S02]  /*163d0*/  IADD3.X R7, R3, UR27, RZ, P2, !PT ;  /* 0x0000001b03077c10 */ /* 0x000fe400097fe4ff */
[C---:B------:R-:W-:Y:S01]  /*163e0*/  ISETP.GT.AND P2, PT, R0.reuse, 0x58, P0 ;  /* 0x000000580000780c */ /* 0x040fe20000744270 */
[----:B------:R-:W-:Y:S01]  /*163f0*/  IMAD.U32 R11, RZ, RZ, UR26 ;  /* 0x0000001aff0b7e24 */ /* 0x000fe2000f8e00ff */
[C---:B------:R-:W-:Y:S02]  /*16400*/  ISETP.GT.AND P4, PT, R0.reuse, 0x59, P0 ;  /* 0x000000590000780c */ /* 0x040fe40000784270 */
[----:B------:R-:W-:Y:S01]  /*16410*/  ISETP.GT.AND P3, PT, R0, 0x60, P1 ;  /* 0x000000600000780c */ /* 0x000fe20000f64270 */
[----:B------:R-:W-:Y:S01]  /*16420*/  FMUL R21, R68, UR18 ;  /* 0x0000001244157c20 */ /* 0x000fe20008400000 */
[----:B------:R-:W-:Y:S01]  /*16430*/  MOV R14, R4 ;  /* 0x00000004000e7202 */ /* 0x000fe20000000f00 */
[----:B-1----:R-:W-:-:S04]  /*16440*/  IMAD.WIDE.U32 R4, R11, 0x1c, R2 ;  /* 0x0000001c0b047825 */ /* 0x002fc800078e0002 */
[----:B------:R-:W-:Y:S01]  /*16450*/  FMUL R69, R69, UR18 ;  /* 0x0000001245457c20 */ /* 0x000fe20008400000 */
[----:B0-----:R-:W-:Y:S01]  /*16460*/  FMUL R19, R70, UR18 ;  /* 0x0000001246137c20 */ /* 0x001fe20008400000 */
[----:B------:R-:W-:Y:S02]  /*16470*/  IMAD.U32 R17, RZ, RZ, UR26 ;  /* 0x0000001aff117e24 */ /* 0x000fe4000f8e00ff */
[----:B------:R-:W-:Y:S01]  /*16480*/  FMUL R71, R71, UR18 ;  /* 0x0000001247477c20 */ /* 0x000fe20008400000 */
[----:B------:R-:W-:Y:S01]  /*16490*/  VIADD R13, R5, UR8 ;  /* 0x00000008050d7c36 */ /* 0x000fe20008000000 */
[----:B------:R0:W-:Y:S01]  /*164a0*/  @P6 STG.E desc[UR16][R14.64+0x200], R21 ;  /* 0x000200150e006986 */ /* 0x0001e2000c101910 */
[----:B------:R-:W-:Y:S02]  /*164b0*/  IMAD.MOV.U32 R12, RZ, RZ, R4 ;  /* 0x000000ffff0c7224 */ /* 0x000fe400078e0004 */
[----:B------:R-:W-:Y:S01]  /*164c0*/  FMUL R23, R72, UR18 ;  /* 0x0000001248177c20 */ /* 0x000fe20008400000 */
[----:B------:R-:W-:Y:S01]  /*164d0*/  IMAD.WIDE.U32 R10, R17, 0x1c, R6 ;  /* 0x0000001c110a7825 */ /* 0x000fe200078e0006 */
[----:B------:R-:W-:Y:S01]  /*164e0*/  @P5 STG.E desc[UR16][R2.64+0x200], R69 ;  /* 0x0002004502005986 */ /* 0x000fe2000c101910 */
[----:B------:R-:W-:-:S02]  /*164f0*/  ISETP.GT.AND P6, PT, R0, 0x61, P1 ;  /* 0x000000610000780c */ /* 0x000fc40000fc4270 */
[----:B------:R-:W-:Y:S01]  /*16500*/  IADD3 R4, P5, R6, UR9, RZ ;  /* 0x0000000906047c10 */ /* 0x000fe2000ffbe0ff */
[----:B------:R1:W-:Y:S01]  /*16510*/  @P2 STG.E desc[UR16][R14.64+0x220], R19 ;  /* 0x000220130e002986 */ /* 0x0003e2000c101910 */
[----:B------:R-:W-:Y:S01]  /*16520*/  ISETP.GT.AND P2, PT, R0, 0x60, P0 ;  /* 0x000000600000780c */ /* 0x000fe20000744270 */
[----:B------:R-:W-:Y:S02]  /*16530*/  IMAD.MOV.U32 R16, RZ, RZ, R10 ;  /* 0x000000ffff107224 */ /* 0x000fe400078e000a */
[----:B------:R2:W-:Y:S01]  /*16540*/  @P4 STG.E desc[UR16][R2.64+0x220], R71 ;  /* 0x0002204702004986 */ /* 0x0005e2000c101910 */
[----:B------:R-:W-:-:S03]  /*16550*/  IADD3.X R5, R7, UR27, RZ, P5, !PT ;  /* 0x0000001b07057c10 */ /* 0x000fc6000affe4ff */
[----:B------:R3:W-:Y:S01]  /*16560*/  @P3 STG.E desc[UR16][R12.64+0x200], R23 ;  /* 0x000200170c003986 */ /* 0x0007e2000c101910 */
[----:B------:R-:W-:Y:S01]  /*16570*/  IADD3 R10, P3, R4, UR9, RZ ;  /* 0x00000009040a7c10 */ /* 0x000fe2000ff7e0ff */
[----:B------:R-:W-:Y:S01]  /*16580*/  FMUL R73, R73, UR18 ;  /* 0x0000001249497c20 */ /* 0x000fe20008400000 */
[----:B------:R-:W-:Y:S01]  /*16590*/  IADD3 R17, R11, UR8, RZ ;  /* 0x000000080b117c10 */ /* 0x000fe2000fffe0ff */
[----:B0-----:R-:W-:Y:S01]  /*165a0*/  FMUL R21, R74, UR18 ;  /* 0x000000124a157c20 */ /* 0x001fe20008400000 */
[----:B------:R-:W-:Y:S02]  /*165b0*/  IADD3.X R11, R5, UR27, RZ, P3, !PT ;  /* 0x0000001b050b7c10 */ /* 0x000fe40009ffe4ff */
[C---:B------:R-:W-:Y:S02]  /*165c0*/  ISETP.GT.AND P3, PT, R0.reuse, 0x61, P0 ;  /* 0x000000610000780c */ /* 0x040fe40000764270 */
[C---:B------:R-:W-:Y:S02]  /*165d0*/  ISETP.GT.AND P4, PT, R0.reuse, 0x68, P1 ;  /* 0x000000680000780c */ /* 0x040fe40000f84270 */
[C---:B------:R-:W-:Y:S01]  /*165e0*/  ISETP.GT.AND P5, PT, R0.reuse, 0x69, P1 ;  /* 0x000000690000780c */ /* 0x040fe20000fa4270 */
[----:B------:R-:W-:Y:S01]  /*165f0*/  @P6 STG.E desc[UR16][R6.64+0x200], R73 ;  /* 0x0002004906006986 */ /* 0x000fe2000c101910 */
[----:B------:R-:W-:-:S03]  /*16600*/  ISETP.GT.AND P6, PT, R0, 0x68, P0 ;  /* 0x000000680000780c */ /* 0x000fc600007c4270 */
[----:B------:R0:W-:Y:S01]  /*16610*/  @P2 STG.E desc[UR16][R12.64+0x220], R21 ;  /* 0x000220150c002986 */ /* 0x0001e2000c101910 */
[----:B------:R-:W-:Y:S01]  /*16620*/  ISETP.GT.AND P2, PT, R0, 0x69, P0 ;  /* 0x000000690000780c */ /* 0x000fe20000744270 */
[----:B------:R-:W-:Y:S01]  /*16630*/  FMUL R75, R75, UR18 ;  /* 0x000000124b4b7c20 */ /* 0x000fe20008400000 */
[----:B-1----:R-:W-:Y:S01]  /*16640*/  FMUL R19, R76, UR18 ;  /* 0x000000124c137c20 */ /* 0x002fe20008400000 */
[----:B------:R-:W-:Y:S01]  /*16650*/  FMUL R77, R77, UR18 ;  /* 0x000000124d4d7c20 */ /* 0x000fe20008400000 */
[----:B--2---:R-:W-:-:S04]  /*16660*/  IMAD.WIDE.U32 R2, R25, 0x1c, R10 ;  /* 0x0000001c19027825 */ /* 0x004fc800078e000a */
[----:B---3--:R-:W-:Y:S01]  /*16670*/  FMUL R23, R78, UR18 ;  /* 0x000000124e177c20 */ /* 0x008fe20008400000 */
[----:B------:R-:W-:Y:S01]  /*16680*/  @P3 STG.E desc[UR16][R6.64+0x220], R75 ;  /* 0x0002204b06003986 */ /* 0x000fe2000c101910 */
[----:B------:R-:W-:Y:S01]  /*16690*/  FMUL R79, R79, UR18 ;  /* 0x000000124f4f7c20 */ /* 0x000fe20008400000 */
[----:B------:R-:W-:Y:S02]  /*166a0*/  IMAD.U32 R9, RZ, RZ, UR26 ;  /* 0x0000001aff097e24 */ /* 0x000fe4000f8e00ff */
[----:B------:R-:W-:Y:S01]  /*166b0*/  @P4 STG.E desc[UR16][R16.64+0x200], R19 ;  /* 0x0002001310004986 */ /* 0x000fe2000c101910 */
[----:B------:R-:W-:Y:S01]  /*166c0*/  IMAD.MOV.U32 R14, RZ, RZ, R2 ;  /* 0x000000ffff0e7224 */ /* 0x000fe200078e0002 */
[C---:B------:R-:W-:Y:S02]  /*166d0*/  ISETP.GT.AND P4, PT, R0.reuse, 0x70, P1 ;  /* 0x000000700000780c */ /* 0x040fe40000f84270 */
[----:B------:R-:W-:Y:S01]  /*166e0*/  @P5 STG.E desc[UR16][R4.64+0x200], R77 ;  /* 0x0002004d04005986 */ /* 0x000fe2000c101910 */
[----:B------:R-:W-:-:S02]  /*166f0*/  ISETP.GT.AND P5, PT, R0, 0x71, P1 ;  /* 0x000000710000780c */ /* 0x000fc40000fa4270 */
[----:B------:R-:W-:Y:S01]  /*16700*/  IADD3 R2, P3, R10, UR9, RZ ;  /* 0x000000090a027c10 */ /* 0x000fe2000ff7e0ff */
[----:B------:R-:W-:Y:S01]  /*16710*/  IMAD.WIDE.U32 R8, R9, 0x1c, R4 ;  /* 0x0000001c09087825 */ /* 0x000fe200078e0004 */
[----:B------:R1:W-:Y:S01]  /*16720*/  @P6 STG.E desc[UR16][R16.64+0x220], R23 ;  /* 0x0002201710006986 */ /* 0x0003e2000c101910 */
[C---:B------:R-:W-:Y:S02]  /*16730*/  ISETP.GT.AND P6, PT, R0.reuse, 0x70, P0 ;  /* 0x000000700000780c */ /* 0x040fe400007c4270 */
[----:B------:R-:W-:Y:S01]  /*16740*/  VIADD R15, R3, UR8 ;  /* 0x00000008030f7c36 */ /* 0x000fe20008000000 */
[----:B------:R-:W-:Y:S01]  /*16750*/  @P2 STG.E desc[UR16][R4.64+0x220], R79 ;  /* 0x0002204f04002986 */ /* 0x000fe2000c101910 */
[----:B------:R-:W-:Y:S02]  /*16760*/  IADD3.X R3, R11, UR27, RZ, P3, !PT ;  /* 0x0000001b0b037c10 */ /* 0x000fe40009ffe4ff */
[C---:B------:R-:W-:Y:S02]  /*16770*/  ISETP.GT.AND P2, PT, R0.reuse, 0x71, P0 ;  /* 0x000000710000780c */ /* 0x040fe40000744270 */
[----:B------:R-:W-:Y:S01]  /*16780*/  ISETP.GT.AND P3, PT, R0, 0x78, P1 ;  /* 0x000000780000780c */ /* 0x000fe20000f64270 */
[----:B0-----:R-:W-:Y:S01]  /*16790*/  FMUL R21, R80, UR18 ;  /* 0x0000001250157c20 */ /* 0x001fe20008400000 */
[----:B------:R-:W-:Y:S01]  /*167a0*/  IADD3 R9, R9, UR8, RZ ;  /* 0x0000000809097c10 */ /* 0x000fe2000fffe0ff */
[----:B------:R-:W-:Y:S01]  /*167b0*/  FMUL R81, R81, UR18 ;  /* 0x0000001251517c20 */ /* 0x000fe20008400000 */
[----:B-1----:R-:W-:Y:S01]  /*167c0*/  FMUL R17, R82, UR18 ;  /* 0x0000001252117c20 */ /* 0x002fe20008400000 */
[----:B------:R-:W-:Y:S01]  /*167d0*/  FMUL R83, R83, UR18 ;  /* 0x0000001253537c20 */ /* 0x000fe20008400000 */
[----:B------:R-:W-:Y:S01]  /*167e0*/  FMUL R19, R84, UR18 ;  /* 0x0000001254137c20 */ /* 0x000fe20008400000 */
[----:B------:R-:W-:Y:S01]  /*167f0*/  @P4 STG.E desc[UR16][R8.64+0x200], R21 ;  /* 0x0002001508004986 */ /* 0x000fe2000c101910 */
[----:B------:R-:W-:-:S03]  /*16800*/  ISETP.GT.AND P4, PT, R0, 0x79, P1 ;  /* 0x000000790000780c */ /* 0x000fc60000f84270 */
[----:B------:R-:W-:Y:S01]  /*16810*/  @P5 STG.E desc[UR16][R10.64+0x200], R81 ;  /* 0x000200510a005986 */ /* 0x000fe2000c101910 */
[----:B------:R-:W-:-:S03]  /*16820*/  ISETP.GT.AND P5, PT, R0, 0x78, P0 ;  /* 0x000000780000780c */ /* 0x000fc600007a4270 */
[----:B------:R0:W-:Y:S04]  /*16830*/  @P6 STG.E desc[UR16][R8.64+0x220], R17 ;  /* 0x0002201108006986 */ /* 0x0001e8000c101910 */
[----:B------:R-:W-:Y:S01]  /*16840*/  @P2 STG.E desc[UR16][R10.64+0x220], R83 ;  /* 0x000220530a002986 */ /* 0x000fe2000c101910 */
[----:B------:R-:W-:-:S03]  /*16850*/  FMUL R85, R85, UR18 ;  /* 0x0000001255557c20 */ /* 0x000fc60008400000 */
[----:B------:R-:W-:Y:S01]  /*16860*/  @P3 STG.E desc[UR16][R14.64+0x200], R19 ;  /* 0x000200130e003986 */ /* 0x000fe2000c101910 */
[----:B------:R-:W-:Y:S01]  /*16870*/  ISETP.GT.AND P3, PT, R0, 0x79, P0 ;  /* 0x000000790000780c */ /* 0x000fe20000764270 */
[----:B------:R-:W-:Y:S02]  /*16880*/  IMAD.U32 R7, RZ, RZ, UR26 ;  /* 0x0000001aff077e24 */ /* 0x000fe4000f8e00ff */
[----:B0-----:R-:W-:Y:S01]  /*16890*/  FMUL R9, R86, UR18 ;  /* 0x0000001256097c20 */ /* 0x001fe20008400000 */
[----:B------:R-:W-:Y:S01]  /*168a0*/  IADD3 R4, P6, R2, UR9, RZ ;  /* 0x0000000902047c10 */ /* 0x000fe2000ffde0ff */
[----:B------:R-:W-:Y:S01]  /*168b0*/  IMAD.WIDE.U32 R6, R7, 0x1c, R2 ;  /* 0x0000001c07067825 */ /* 0x000fe200078e0002 */
[C---:B------:R-:W-:Y:S01]  /*168c0*/  ISETP.GT.AND P2, PT, R0.reuse, 0x80, P1 ;  /* 0x000000800000780c */ /* 0x040fe20000f44270 */
[----:B------:R-:W-:Y:S01]  /*168d0*/  @P4 STG.E desc[UR16][R2.64+0x200], R85 ;  /* 0x0002005502004986 */ /* 0x000fe2000c101910 */
[C---:B------:R-:W-:Y:S01]  /*168e0*/  ISETP.GT.AND P4, PT, R0.reuse, 0x81, P1 ;  /* 0x000000810000780c */ /* 0x040fe20000f84270 */
[----:B------:R-:W-:Y:S01]  /*168f0*/  FMUL R87, R87, UR18 ;  /* 0x0000001257577c20 */ /* 0x000fe20008400000 */
[----:B------:R-:W-:Y:S01]  /*16900*/  IADD3.X R5, R3, UR27, RZ, P6, !PT ;  /* 0x0000001b03057c10 */ /* 0x000fe2000b7fe4ff */
[----:B------:R0:W-:Y:S01]  /*16910*/  @P5 STG.E desc[UR16][R14.64+0x220], R9 ;  /* 0x000220090e005986 */ /* 0x0001e2000c101910 */
[----:B------:R-:W-:-:S02]  /*16920*/  ISETP.GT.AND P5, PT, R0, 0x80, P0 ;  /* 0x000000800000780c */ /* 0x000fc400007a4270 */
[C---:B------:R-:W-:Y:S01]  /*16930*/  ISETP.GT.AND P6, PT, R0.reuse, 0x81, P0 ;  /* 0x000000810000780c */ /* 0x040fe200007c4270 */
[----:B------:R-:W-:Y:S01]  /*16940*/  @P3 STG.E desc[UR16][R2.64+0x220], R87 ;  /* 0x0002205702003986 */ /* 0x000fe2000c101910 */
[----:B------:R-:W-:Y:S01]  /*16950*/  IADD3 R13, R7, UR8, RZ ;  /* 0x00000008070d7c10 */ /* 0x000fe2000fffe0ff */
[----:B------:R-:W-:Y:S01]  /*16960*/  IMAD.U32 R7, RZ, RZ, UR26 ;  /* 0x0000001aff077e24 */ /* 0x000fe2000f8e00ff */
[----:B------:R-:W-:Y:S01]  /*16970*/  ISETP.GT.AND P3, PT, R0, 0x88, P1 ;  /* 0x000000880000780c */ /* 0x000fe20000f64270 */
[----:B------:R-:W-:Y:S02]  /*16980*/  IMAD.MOV.U32 R12, RZ, RZ, R6 ;  /* 0x000000ffff0c7224 */ /* 0x000fe400078e0006 */
[----:B------:R-:W-:Y:S01]  /*16990*/  FMUL R17, R88, UR18 ;  /* 0x0000001258117c20 */ /* 0x000fe20008400000 */
[----:B------:R-:W-:Y:S01]  /*169a0*/  FMUL R89, R89, UR18 ;  /* 0x0000001259597c20 */ /* 0x000fe20008400000 */
[----:B------:R-:W-:-:S04]  /*169b0*/  IMAD.WIDE.U32 R6, R7, 0x1c, R4 ;  /* 0x0000001c07067825 */ /* 0x000fc800078e0004 */
[----:B0-----:R-:W-:Y:S01]  /*169c0*/  FMUL R15, R90, UR18 ;  /* 0x000000125a0f7c20 */ /* 0x001fe20008400000 */
[----:B------:R-:W-:Y:S01]  /*169d0*/  FMUL R91, R91, UR18 ;  /* 0x000000125b5b7c20 */ /* 0x000fe20008400000 */
[----:B------:R0:W-:Y:S01]  /*169e0*/  @P2 STG.E desc[UR16][R12.64+0x200], R17 ;  /* 0x000200110c002986 */ /* 0x0001e2000c101910 */
[----:B------:R-:W-:Y:S01]  /*169f0*/  ISETP.GT.AND P2, PT, R0, 0x89, P1 ;  /* 0x000000890000780c */ /* 0x000fe20000f44270 */
[----:B------:R-:W-:Y:S01]  /*16a00*/  VIADD R11, R7, UR8 ;  /* 0x00000008070b7c36 */ /* 0x000fe20008000000 */
[----:B------:R-:W-:Y:S01]  /*16a10*/  MOV R10, R6 ;  /* 0x00000006000a7202 */ /* 0x000fe20000000f00 */
[----:B------:R-:W-:Y:S01]  /*16a20*/  @P4 STG.E desc[UR16][R4.64+0x200], R89 ;  /* 0x0002005904004986 */ /* 0x000fe2000c101910 */
[----:B------:R-:W-:Y:S01]  /*16a30*/  FMUL R19, R92, UR18 ;  /* 0x000000125c137c20 */ /* 0x000fe20008400000 */
[----:B------:R-:W-:Y:S02]  /*16a40*/  IADD3 R6, P4, R4, UR9, RZ ;  /* 0x0000000904067c10 */ /* 0x000fe4000ff9e0ff */
[----:B------:R-:W-:Y:S04]  /*16a50*/  @P5 STG.E desc[UR16][R12.64+0x220], R15 ;  /* 0x0002200f0c005986 */ /* 0x000fe8000c101910 */
[----:B------:R1:W-:Y:S01]  /*16a60*/  @P6 STG.E desc[UR16][R4.64+0x220], R91 ;  /* 0x0002205b04006986 */ /* 0x0003e2000c101910 */
[----:B------:R-:W-:Y:S01]  /*16a70*/  ISETP.GT.AND P6, PT, R0, 0x88, P0 ;  /* 0x000000880000780c */ /* 0x000fe200007c4270 */
[----:B------:R-:W-:Y:S01]  /*16a80*/  FMUL R93, R93, UR18 ;  /* 0x000000125d5d7c20 */ /* 0x000fe20008400000 */
[----:B------:R-:W-:Y:S01]  /*16a90*/  IADD3.X R7, R5, UR27, RZ, P4, !PT ;  /* 0x0000001b05077c10 */ /* 0x000fe2000a7fe4ff */
[----:B------:R2:W-:Y:S01]  /*16aa0*/  @P3 STG.E desc[UR16][R10.64+0x200], R19 ;  /* 0x000200130a003986 */ /* 0x0005e2000c101910 */
[----:B------:R-:W-:Y:S01]  /*16ab0*/  IADD3 R8, P3, R6, UR9, RZ ;  /* 0x0000000906087c10 */ /* 0x000fe2000ff7e0ff */
[----:B0-----:R-:W-:Y:S01]  /*16ac0*/  FMUL R17, R94, UR18 ;  /* 0x000000125e117c20 */ /* 0x001fe20008400000 */
[----:B------:R-:W-:-:S02]  /*16ad0*/  IMAD.U32 R21, RZ, RZ, UR26 ;  /* 0x0000001aff157e24 */ /* 0x000fc4000f8e00ff */
[----:B------:R-:W-:Y:S01]  /*16ae0*/  IADD3.X R9, R7, UR27, RZ, P3, !PT ;  /* 0x0000001b07097c10 */ /* 0x000fe20009ffe4ff */
[----:B------:R-:W-:Y:S01]  /*16af0*/  @P2 STG.E desc[UR16][R6.64+0x200], R93 ;  /* 0x0002005d06002986 */ /* 0x000fe2000c101910 */
[C---:B------:R-:W-:Y:S01]  /*16b00*/  ISETP.GT.AND P5, PT, R0.reuse, 0x89, P0 ;  /* 0x000000890000780c */ /* 0x040fe200007a4270 */
[----:B------:R-:W-:Y:S01]  /*16b10*/  IMAD.U32 R3, RZ, RZ, UR26 ;  /* 0x0000001aff037e24 */ /* 0x000fe2000f8e00ff */
[C---:B------:R-:W-:Y:S01]  /*16b20*/  ISETP.GT.AND P2, PT, R0.reuse, 0x90, P1 ;  /* 0x000000900000780c */ /* 0x040fe20000f44270 */
[----:B-1----:R-:W-:Y:S01]  /*16b30*/  IMAD.WIDE.U32 R4, R21, 0x1c, R8 ;  /* 0x0000001c15047825 */ /* 0x002fe200078e0008 */
[C---:B------:R-:W-:Y:S01]  /*16b40*/  ISETP.GT.AND P4, PT, R0.reuse, 0x91, P1 ;  /* 0x000000910000780c */ /* 0x040fe20000f84270 */
[----:B------:R-:W-:Y:S01]  /*16b50*/  @P6 STG.E desc[UR16][R10.64+0x220], R17 ;  /* 0x000220110a006986 */ /* 0x000fe2000c101910 */
[C---:B------:R-:W-:Y:S01]  /*16b60*/  ISETP.GT.AND P3, PT, R0.reuse, 0x90, P0 ;  /* 0x000000900000780c */ /* 0x040fe20000764270 */
[----:B------:R-:W-:Y:S01]  /*16b70*/  IMAD.WIDE.U32 R2, R3, 0x1c, R6 ;  /* 0x0000001c03027825 */ /* 0x000fe200078e0006 */
[----:B------:R-:W-:-:S03]  /*16b80*/  ISETP.GT.AND P6, PT, R0, 0x91, P0 ;  /* 0x000000910000780c */ /* 0x000fc600007c4270 */
[----:B------:R-:W-:Y:S01]  /*16b90*/  FMUL R95, R95, UR18 ;  /* 0x000000125f5f7c20 */ /* 0x000fe20008400000 */
[----:B------:R-:W-:Y:S01]  /*16ba0*/  IADD3 R15, R5, UR8, RZ ;  /* 0x00000008050f7c10 */ /* 0x000fe2000fffe0ff */
[----:B------:R-:W-:Y:S02]  /*16bb0*/  VIADD R13, R3, UR8 ;  /* 0x00000008030d7c36 */ /* 0x000fe40008000000 */
[----:B------:R-:W-:Y:S01]  /*16bc0*/  FMUL R5, R96, UR18 ;  /* 0x0000001260057c20 */ /* 0x000fe20008400000 */
[----:B------:R-:W-:Y:S02]  /*16bd0*/  IMAD.MOV.U32 R12, RZ, RZ, R2 ;  /* 0x000000ffff0c7224 */ /* 0x000fe400078e0002 */
[----:B------:R-:W-:Y:S01]  /*16be0*/  FMUL R97, R97, UR18 ;  /* 0x0000001261617c20 */ /* 0x000fe20008400000 */
[----:B--2---:R-:W-:Y:S01]  /*16bf0*/  FMUL R19, R98, UR18 ;  /* 0x0000001262137c20 */ /* 0x004fe20008400000 */
[----:B------:R-:W-:Y:S01]  /*16c00*/  FMUL R99, R99, UR18 ;  /* 0x0000001263637c20 */ /* 0x000fe20008400000 */
[----:B------:R0:W-:Y:S01]  /*16c10*/  @P5 STG.E desc[UR16][R6.64+0x220], R95 ;  /* 0x0002205f06005986 */ /* 0x0001e2000c101910 */
[----:B------:R-:W-:-:S03]  /*16c20*/  IADD3 R2, P5, R8, UR9, RZ ;  /* 0x0000000908027c10 */ /* 0x000fc6000ffbe0ff */
[----:B------:R1:W-:Y:S01]  /*16c30*/  @P2 STG.E desc[UR16][R12.64+0x200], R5 ;  /* 0x000200050c002986 */ /* 0x0003e2000c101910 */
[----:B------:R-:W-:-:S03]  /*16c40*/  IADD3.X R3, R9, UR27, RZ, P5, !PT ;  /* 0x0000001b09037c10 */ /* 0x000fc6000affe4ff */
        /* <DEDUP_REMOVED lines=8> */
[C---:B------:R-:W-:Y:S01]  /*16cd0*/  ISETP.GT.AND P2, PT, R0.reuse, 0x98, P0 ;  /* 0x000000980000780c */ /* 0x040fe20000744270 */
[----:B------:R-:W-:Y:S01]  /*16ce0*/  IMAD.MOV.U32 R14, RZ, RZ, R4 ;  /* 0x000000ffff0e7224 */ /* 0x000fe200078e0004 */
[----:B------:R-:W-:Y:S01]  /*16cf0*/  ISETP.GT.AND P4, PT, R0, 0x99, P0 ;  /* 0x000000990000780c */ /* 0x000fe20000784270 */
[----:B------:R-:W-:Y:S01]  /*16d00*/  FMUL R21, R100, UR18 ;  /* 0x0000001264157c20 */ /* 0x000fe20008400000 */
[----:B------:R-:W-:Y:S01]  /*16d10*/  MOV R17, UR26 ;  /* 0x0000001a00117c02 */ /* 0x000fe20008000f00 */
[----:B------:R-:W-:Y:S01]  /*16d20*/  FMUL R101, R101, UR18 ;  /* 0x0000001265657c20 */ /* 0x000fe20008400000 */
[----:B-1----:R-:W-:-:S04]  /*16d30*/  IMAD.WIDE.U32 R4, R11, 0x1c, R2 ;  /* 0x0000001c0b047825 */ /* 0x002fc800078e0002 */
[----:B--2---:R-:W-:Y:S01]  /*16d40*/  FMUL R19, R102, UR18 ;  /* 0x0000001266137c20 */ /* 0x004fe20008400000 */
[----:B------:R0:W-:Y:S01]  /*16d50*/  @P6 STG.E desc[UR16][R14.64+0x200], R21 ;  /* 0x000200150e006986 */ /* 0x0001e2000c101910 */
[----:B------:R-:W-:-:S04]  /*16d60*/  IMAD.WIDE.U32 R10, R17, 0x1c, R6 ;  /* 0x0000001c110a7825 */ /* 0x000fc800078e0006 */
[----:B------:R-:W-:Y:S01]  /*16d70*/  FMUL R103, R103, UR18 ;  /* 0x0000001267677c20 */ /* 0x000fe20008400000 */
[----:B------:R-:W-:Y:S01]  /*16d80*/  @P5 STG.E desc[UR16][R2.64+0x200], R101 ;  /* 0x0002006502005986 */ /* 0x000fe2000c101910 */
[----:B------:R-:W-:Y:S01]  /*16d90*/  IMAD.MOV.U32 R12, RZ, RZ, R4 ;  /* 0x000000ffff0c7224 */ /* 0x000fe200078e0004 */
[----:B------:R-:W-:Y:S02]  /*16da0*/  IADD3 R4, P5, R6, UR9, RZ ;  /* 0x0000000906047c10 */ /* 0x000fe4000ffbe0ff */
[----:B------:R-:W-:Y:S01]  /*16db0*/  ISETP.GT.AND P3, PT, R0, 0xa0, P1 ;  /* 0x000000a00000780c */ /* 0x000fe20000f64270 */
[----:B------:R-:W-:Y:S01]  /*16dc0*/  VIADD R13, R5, UR8 ;  /* 0x00000008050d7c36 */ /* 0x000fe20008000000 */
[----:B------:R-:W-:Y:S01]  /*16dd0*/  MOV R16, R10 ;  /* 0x0000000a00107202 */ /* 0x000fe20000000f00 */
[----:B------:R1:W-:Y:S01]  /*16de0*/  @P2 STG.E desc[UR16][R14.64+0x220], R19 ;  /* 0x000220130e002986 */ /* 0x0003e2000c101910 */
[----:B------:R-:W-:Y:S02]  /*16df0*/  IADD3.X R5, R7, UR27, RZ, P5, !PT ;  /* 0x0000001b07057c10 */ /* 0x000fe4000affe4ff */
[----:B------:R-:W-:Y:S01]  /*16e00*/  IADD3 R10, P2, R4, UR9, RZ ;  /* 0x00000009040a7c10 */ /* 0x000fe2000ff5e0ff */
[----:B------:R2:W-:Y:S01]  /*16e10*/  @P4 STG.E desc[UR16][R2.64+0x220], R103 ;  /* 0x0002206702004986 */ /* 0x0005e2000c101910 */
[C---:B------:R-:W-:Y:S01]  /*16e20*/  ISETP.GT.AND P6, PT, R0.reuse, 0xa1, P1 ;  /* 0x000000a10000780c */ /* 0x040fe20000fc4270 */
[----:B------:R-:W-:Y:S01]  /*16e30*/  VIADD R17, R11, UR8 ;  /* 0x000000080b117c36 */ /* 0x000fe20008000000 */
[----:B------:R-:W-:Y:S01]  /*16e40*/  ISETP.GT.AND P4, PT, R0, 0xa0, P0 ;  /* 0x000000a00000780c */ /* 0x000fe20000784270 */
[----:B------:R-:W-:Y:S01]  /*16e50*/  FMUL R23, R104, UR18 ;  /* 0x0000001268177c20 */ /* 0x000fe20008400000 */
[----:B------:R-:W-:-:S02]  /*16e60*/  IADD3.X R11, R5, UR27, RZ, P2, !PT ;  /* 0x0000001b050b7c10 */ /* 0x000fc400097fe4ff */
[----:B------:R-:W-:Y:S01]  /*16e70*/  ISETP.GT.AND P2, PT, R0, 0xa1, P0 ;  /* 0x000000a10000780c */ /* 0x000fe20000744270 */
[----:B------:R-:W-:Y:S01]  /*16e80*/  FMUL R105, R105, UR18 ;  /* 0x0000001269697c20 */ /* 0x000fe20008400000 */
[----:B------:R3:W-:Y:S01]  /*16e90*/  @P3 STG.E desc[UR16][R12.64+0x200], R23 ;  /* 0x000200170c003986 */ /* 0x0007e2000c101910 */
[----:B0-----:R-:W-:Y:S01]  /*16ea0*/  FMUL R21, R106, UR18 ;  /* 0x000000126a157c20 */ /* 0x001fe20008400000 */
[C---:B------:R-:W-:Y:S01]  /*16eb0*/  ISETP.GT.AND P3, PT, R0.reuse, 0xa8, P1 ;  /* 0x000000a80000780c */ /* 0x040fe20000f64270 */
[----:B------:R-:W-:Y:S01]  /*16ec0*/  FMUL R107, R107, UR18 ;  /* 0x000000126b6b7c20 */ /* 0x000fe20008400000 */
[C---:B------:R-:W-:Y:S01]  /*16ed0*/  ISETP.GT.AND P5, PT, R0.reuse, 0xa9, P1 ;  /* 0x000000a90000780c */ /* 0x040fe20000fa4270 */
[----:B------:R-:W-:Y:S01]  /*16ee0*/  @P6 STG.E desc[UR16][R6.64+0x200], R105 ;  /* 0x0002006906006986 */ /* 0x000fe2000c101910 */
[----:B------:R-:W-:-:S03]  /*16ef0*/  ISETP.GT.AND P6, PT, R0, 0xa8, P0 ;  /* 0x000000a80000780c */ /* 0x000fc600007c4270 */
[----:B------:R0:W-:Y:S01]  /*16f00*/  @P4 STG.E desc[UR16][R12.64+0x220], R21 ;  /* 0x000220150c004986 */ /* 0x0001e2000c101910 */
[----:B------:R-:W-:Y:S01]  /*16f10*/  ISETP.GT.AND P4, PT, R0, 0xa9, P0 ;  /* 0x000000a90000780c */ /* 0x000fe20000784270 */
[----:B------:R-:W-:Y:S02]  /*16f20*/  IMAD.U32 R9, RZ, RZ, UR26 ;  /* 0x0000001aff097e24 */ /* 0x000fe4000f8e00ff */
[----:B-1----:R-:W-:Y:S01]  /*16f30*/  FMUL R19, R108, UR18 ;  /* 0x000000126c137c20 */ /* 0x002fe20008400000 */
[----:B------:R-:W-:Y:S01]  /*16f40*/  @P2 STG.E desc[UR16][R6.64+0x220], R107 ;  /* 0x0002206b06002986 */ /* 0x000fe2000c101910 */
[----:B------:R-:W-:Y:S01]  /*16f50*/  ISETP.GT.AND P2, PT, R0, 0xb0, P1 ;  /* 0x000000b00000780c */ /* 0x000fe20000f44270 */
[----:B--2---:R-:W-:-:S04]  /*16f60*/  IMAD.WIDE.U32 R2, R25, 0x1c, R10 ;  /* 0x0000001c19027825 */ /* 0x004fc800078e000a */
[----:B------:R-:W-:Y:S01]  /*16f70*/  FMUL R109, R109, UR18 ;  /* 0x000000126d6d7c20 */ /* 0x000fe20008400000 */
[----:B---3--:R-:W-:Y:S01]  /*16f80*/  FMUL R23, R110, UR18 ;  /* 0x000000126e177c20 */ /* 0x008fe20008400000 */
[----:B------:R-:W-:Y:S01]  /*16f90*/  @P3 STG.E desc[UR16][R16.64+0x200], R19 ;  /* 0x0002001310003986 */ /* 0x000fe2000c101910 */
[----:B------:R-:W-:-:S04]  /*16fa0*/  IMAD.WIDE.U32 R8, R9, 0x1c, R4 ;  /* 0x0000001c09087825 */ /* 0x000fc800078e0004 */
[----:B------:R-:W-:Y:S01]  /*16fb0*/  FMUL R111, R111, UR18 ;  /* 0x000000126f6f7c20 */ /* 0x000fe20008400000 */
[----:B------:R-:W-:Y:S01]  /*16fc0*/  MOV R14, R2 ;  /* 0x00000002000e7202 */ /* 0x000fe20000000f00 */
[----:B------:R-:W-:Y:S01]  /*16fd0*/  @P5 STG.E desc[UR16][R4.64+0x200], R109 ;  /* 0x0002006d04005986 */ /* 0x000fe2000c101910 */
[----:B------:R-:W-:Y:S01]  /*16fe0*/  ISETP.GT.AND P3, PT, R0, 0xb1, P1 ;  /* 0x000000b10000780c */ /* 0x000fe20000f64270 */
[----:B------:R-:W-:Y:S01]  /*16ff0*/  VIADD R9, R9, UR8 ;  /* 0x0000000809097c36 */ /* 0x000fe20008000000 */
[----:B------:R-:W-:Y:S01]  /*17000*/  IADD3 R2, P5, R10, UR9, RZ ;  /* 0x000000090a027c10 */ /* 0x000fe2000ffbe0ff */
[----:B0-----:R-:W-:Y:S01]  /*17010*/  FMUL R21, R112, UR18 ;  /* 0x0000001270157c20 */ /* 0x001fe20008400000 */
[----:B------:R0:W-:Y:S01]  /*17020*/  @P6 STG.E desc[UR16][R16.64+0x220], R23 ;  /* 0x0002201710006986 */ /* 0x0001e2000c101910 */
[----:B------:R-:W-:Y:S01]  /*17030*/  VIADD R15, R3, UR8 ;  /* 0x00000008030f7c36 */ /* 0x000fe20008000000 */
[----:B------:R-:W-:Y:S02]  /*17040*/  ISETP.GT.AND P6, PT, R0, 0xb0, P0 ;  /* 0x000000b00000780c */ /* 0x000fe400007c4270 */
[----:B------:R1:W-:Y:S01]  /*17050*/  @P4 STG.E desc[UR16][R4.64+0x220], R111 ;  /* 0x0002206f04004986 */ /* 0x0003e2000c101910 */
[----:B------:R-:W-:-:S02]  /*17060*/  IADD3.X R3, R11, UR27, RZ, P5, !PT ;  /* 0x0000001b0b037c10 */ /* 0x000fc4000affe4ff */
[C---:B------:R-:W-:Y:S01]  /*17070*/  ISETP.GT.AND P4, PT, R0.reuse, 0xb1, P0 ;  /* 0x000000b10000780c */ /* 0x040fe20000784270 */
[----:B------:R-:W-:Y:S01]  /*17080*/  @P2 STG.E desc[UR16][R8.64+0x200], R21 ;  /* 0x0002001508002986 */ /* 0x000fe2000c101910 */
[C---:B------:R-:W-:Y:S01]  /*17090*/  ISETP.GT.AND P5, PT, R0.reuse, 0xb8, P1 ;  /* 0x000000b80000780c */ /* 0x040fe20000fa4270 */
[----:B------:R-:W-:Y:S01]  /*170a0*/  FMUL R113, R113, UR18 ;  /* 0x0000001271717c20 */ /* 0x000fe20008400000 */
[----:B------:R-:W-:Y:S01]  /*170b0*/  ISETP.GT.AND P2, PT, R0, 0xb9, P1 ;  /* 0x000000b90000780c */ /* 0x000fe20000f44270 */
[----:B0-----:R-:W-:Y:S01]  /*170c0*/  FMUL R17, R114, UR18 ;  /* 0x0000001272117c20 */ /* 0x001fe20008400000 */
[----:B------:R-:W-:Y:S01]  /*170d0*/  FMUL R115, R115, UR18 ;  /* 0x0000001273737c20 */ /* 0x000fe20008400000 */
[----:B------:R-:W-:Y:S01]  /*170e0*/  FMUL R19, R116, UR18 ;  /* 0x0000001274137c20 */ /* 0x000fe20008400000 */
[----:B------:R-:W-:Y:S01]  /*170f0*/  @P3 STG.E desc[UR16][R10.64+0x200], R113 ;  /* 0x000200710a003986 */ /* 0x000fe2000c101910 */
[C---:B------:R-:W-:Y:S01]  /*17100*/  ISETP.GT.AND P3, PT, R0.reuse, 0xb8, P0 ;  /* 0x000000b80000780c */ /* 0x040fe20000764270 */
[----:B------:R-:W-:Y:S01]  /*17110*/  FMUL R117, R117, UR18 ;  /* 0x0000001275757c20 */ /* 0x000fe20008400000 */
[----:B------:R-:W-:Y:S01]  /*17120*/  IMAD.U32 R7, RZ, RZ, UR26 ;  /* 0x0000001aff077e24 */ /* 0x000fe2000f8e00ff */
[----:B------:R0:W-:Y:S04]  /*17130*/  @P6 STG.E desc[UR16][R8.64+0x220], R17 ;  /* 0x0002201108006986 */ /* 0x0001e8000c101910 */
[----:B------:R2:W-:Y:S01]  /*17140*/  @P4 STG.E desc[UR16][R10.64+0x220], R115 ;  /* 0x000220730a004986 */ /* 0x0005e2000c101910 */
[----:B------:R-:W-:Y:S01]  /*17150*/  IMAD.WIDE.U32 R6, R7, 0x1c, R2 ;  /* 0x0000001c07067825 */ /* 0x000fe200078e0002 */
[----:B------:R-:W-:-:S02]  /*17160*/  ISETP.GT.AND P4, PT, R0, 0xc0, P1 ;  /* 0x000000c00000780c */ /* 0x000fc40000f84270 */
[----:B------:R-:W-:Y:S01]  /*17170*/  @P5 STG.E desc[UR16][R14.64+0x200], R19 ;  /* 0x000200130e005986 */ /* 0x000fe2000c101910 */
[----:B------:R-:W-:Y:S02]  /*17180*/  ISETP.GT.AND P5, PT, R0, 0xb9, P0 ;  /* 0x000000b90000780c */ /* 0x000fe400007a4270 */
[----:B-1----:R-:W-:Y:S01]  /*17190*/  IADD3 R4, P6, R2, UR9, RZ ;  /* 0x0000000902047c10 */ /* 0x002fe2000ffde0ff */
[----:B------:R-:W-:Y:S01]  /*171a0*/  @P2 STG.E desc[UR16][R2.64+0x200], R117 ;  /* 0x0002007502002986 */ /* 0x000fe2000c101910 */
[----:B------:R-:W-:Y:S01]  /*171b0*/  ISETP.GT.AND P2, PT, R0, 0xc1, P1 ;  /* 0x000000c10000780c */ /* 0x000fe20000f44270 */
[----:B0-----:R-:W-:Y:S01]  /*171c0*/  FMUL R9, R118, UR18 ;  /* 0x0000001276097c20 */ /* 0x001fe20008400000 */
[----:B------:R-:W-:Y:S01]  /*171d0*/  VIADD R13, R7, UR8 ;  /* 0x00000008070d7c36 */ /* 0x000fe20008000000 */
[----:B------:R-:W-:Y:S02]  /*171e0*/  IADD3.X R5, R3, UR27, RZ, P6, !PT ;  /* 0x0000001b03057c10 */ /* 0x000fe4000b7fe4ff */
[----:B------:R-:W-:Y:S01]  /*171f0*/  MOV R7, UR26 ;  /* 0x0000001a00077c02 */ /* 0x000fe20008000f00 */
[----:B------:R0:W-:Y:S01]  /*17200*/  @P3 STG.E desc[UR16][R14.64+0x220], R9 ;  /* 0x000220090e003986 */ /* 0x0001e2000c101910 */
[----:B------:R-:W-:Y:S01]  /*17210*/  FMUL R119, R119, UR18 ;  /* 0x0000001277777c20 */ /* 0x000fe20008400000 */
[----:B------:R-:W-:Y:S01]  /*17220*/  IMAD.MOV.U32 R12, RZ, RZ, R6 ;  /* 0x000000ffff0c7224 */ /* 0x000fe200078e0006 */
[----:B------:R-:W-:Y:S01]  /*17230*/  ISETP.GT.AND P3, PT, R0, 0xc0, P0 ;  /* 0x000000c00000780c */ /* 0x000fe20000764270 */
[----:B------:R-:W-:Y:S01]  /*17240*/  FMUL R17, R120, UR18 ;  /* 0x0000001278117c20 */ /* 0x000fe20008400000 */
[----:B------:R-:W-:Y:S01]  /*17250*/  FMUL R121, R121, UR18 ;  /* 0x0000001279797c20 */ /* 0x000fe20008400000 */
[----:B------:R-:W-:Y:S01]  /*17260*/  IMAD.WIDE.U32 R6, R7, 0x1c, R4 ;  /* 0x0000001c07067825 */ /* 0x000fe200078e0004 */
[----:B------:R1:W-:Y:S03]  /*17270*/  @P5 STG.E desc[UR16][R2.64+0x220], R119 ;  /* 0x0002207702005986 */ /* 0x0003e6000c101910 */
[----:B--2---:R-:W-:Y:S01]  /*17280*/  IMAD.MOV.U32 R10, RZ, RZ, R6 ;  /* 0x000000ffff0a7224 */ /* 0x004fe200078e0006 */
[----:B------:R-:W-:Y:S01]  /*17290*/  @P4 STG.E desc[UR16][R12.64+0x200], R17 ;  /* 0x000200110c004986 */ /* 0x000fe2000c101910 */
[----:B0-----:R-:W-:-:S03]  /*172a0*/  FMUL R15, R122, UR18 ;  /* 0x000000127a0f7c20 */ /* 0x001fc60008400000 */
[----:B------:R-:W-:Y:S01]  /*172b0*/  @P2 STG.E desc[UR16][R4.64+0x200], R121 ;  /* 0x0002007904002986 */ /* 0x000fe2000c101910 */
[----:B------:R-:W-:Y:S01]  /*172c0*/  IADD3 R6, P2, R4, UR9, RZ ;  /* 0x0000000904067c10 */ /* 0x000fe2000ff5e0ff */
[----:B------:R-:W-:Y:S01]  /*172d0*/  VIADD R11, R7, UR8 ;  /* 0x00000008070b7c36 */ /* 0x000fe20008000000 */
[C---:B------:R-:W-:Y:S02]  /*172e0*/  ISETP.GT.AND P6, PT, R0.reuse, 0xc1, P0 ;  /* 0x000000c10000780c */ /* 0x040fe400007c4270 */
[C---:B------:R-:W-:Y:S02]  /*172f0*/  ISETP.GT.AND P5, PT, R0.reuse, 0xc8, P1 ;  /* 0x000000c80000780c */ /* 0x040fe40000fa4270 */
[----:B------:R-:W-:Y:S01]  /*17300*/  IADD3.X R7, R5, UR27, RZ, P2, !PT ;  /* 0x0000001b05077c10 */ /* 0x000fe200097fe4ff */
[----:B------:R0:W-:Y:S01]  /*17310*/  @P3 STG.E desc[UR16][R12.64+0x220], R15 ;  /* 0x0002200f0c003986 */ /* 0x0001e2000c101910 */
[----:B------:R-:W-:Y:S02]  /*17320*/  ISETP.GT.AND P4, PT, R0, 0xc9, P1 ;  /* 0x000000c90000780c */ /* 0x000fe40000f84270 */
[----:B------:R-:W-:-:S02]  /*17330*/  IADD3 R8, P2, R6, UR9, RZ ;  /* 0x0000000906087c10 */ /* 0x000fc4000ff5e0ff */
[----:B------:R-:W-:Y:S01]  /*17340*/  ISETP.GT.AND P3, PT, R0, 0xc8, P0 ;  /* 0x000000c80000780c */ /* 0x000fe20000764270 */
[----:B------:R-:W-:Y:S01]  /*17350*/  FMUL R123, R123, UR18 ;  /* 0x000000127b7b7c20 */ /* 0x000fe20008400000 */
[----:B------:R-:W-:Y:S01]  /*17360*/  IADD3.X R9, R7, UR27, RZ, P2, !PT ;  /* 0x0000001b07097c10 */ /* 0x000fe200097fe4ff */
[----:B------:R-:W-:Y:S01]  /*17370*/  FMUL R19, R124, UR18 ;  /* 0x000000127c137c20 */ /* 0x000fe20008400000 */
[----:B------:R-:W-:Y:S01]  /*17380*/  ISETP.GT.AND P2, PT, R0, 0xc9, P0 ;  /* 0x000000c90000780c */ /* 0x000fe20000744270 */
[----:B------:R-:W-:Y:S01]  /*17390*/  FMUL R125, R125, UR18 ;  /* 0x000000127d7d7c20 */ /* 0x000fe20008400000 */
[----:B------:R2:W-:Y:S01]  /*173a0*/  @P6 STG.E desc[UR16][R4.64+0x220], R123 ;  /* 0x0002207b04006986 */ /* 0x0005e2000c101910 */
[----:B-1----:R-:W-:Y:S01]  /*173b0*/  IMAD.U32 R3, RZ, RZ, UR26 ;  /* 0x0000001aff037e24 */ /* 0x002fe2000f8e00ff */
[----:B0-----:R-:W-:Y:S01]  /*173c0*/  MOV R13, UR26 ;  /* 0x0000001a000d7c02 */ /* 0x001fe20008000f00 */
[----:B------:R-:W-:Y:S01]  /*173d0*/  FMUL R17, R126, UR18 ;  /* 0x000000127e117c20 */ /* 0x000fe20008400000 */
[----:B------:R-:W-:Y:S01]  /*173e0*/  @P5 STG.E desc[UR16][R10.64+0x200], R19 ;  /* 0x000200130a005986 */ /* 0x000fe2000c101910 */
[C---:B------:R-:W-:Y:S01]  /*173f0*/  ISETP.GT.AND P5, PT, R0.reuse, 0xd0, P1 ;  /* 0x000000d00000780c */ /* 0x040fe20000fa4270 */
[----:B------:R-:W-:Y:S01]  /*17400*/  FMUL R127, R127, UR18 ;  /* 0x000000127f7f7c20 */ /* 0x000fe20008400000 */
[C---:B------:R-:W-:Y:S01]  /*17410*/  ISETP.GT.AND P6, PT, R0.reuse, 0xd1, P1 ;  /* 0x000000d10000780c */ /* 0x040fe20000fc4270 */
[----:B------:R-:W-:Y:S01]  /*17420*/  @P4 STG.E desc[UR16][R6.64+0x200], R125 ;  /* 0x0002007d06004986 */ /* 0x000fe2000c101910 */
[----:B------:R-:W-:Y:S01]  /*17430*/  IMAD.WIDE.U32 R2, R3, 0x1c, R6 ;  /* 0x0000001c03027825 */ /* 0x000fe200078e0006 */
[----:B------:R-:W-:-:S02]  /*17440*/  ISETP.GT.AND P4, PT, R0, 0xd0, P0 ;  /* 0x000000d00000780c */ /* 0x000fc40000784270 */
[----:B------:R0:W-:Y:S01]  /*17450*/  @P3 STG.E desc[UR16][R10.64+0x220], R17 ;  /* 0x000220110a003986 */ /* 0x0001e2000c101910 */
[----:B--2---:R-:W-:Y:S01]  /*17460*/  IMAD.WIDE.U32 R4, R13, 0x1c, R8 ;  /* 0x0000001c0d047825 */ /* 0x004fe200078e0008 */
[----:B------:R-:W-:Y:S02]  /*17470*/  ISETP.GT.AND P3, PT, R0, 0xd1, P0 ;  /* 0x000000d10000780c */ /* 0x000fe40000764270 */
[----:B------:R-:W-:Y:S01]  /*17480*/  @P2 STG.E desc[UR16][R6.64+0x220], R127 ;  /* 0x0002207f06002986 */ /* 0x000fe2000c101910 */
[----:B------:R-:W-:Y:S01]  /*17490*/  IMAD.MOV.U32 R12, RZ, RZ, R2 ;  /* 0x000000ffff0c7224 */ /* 0x000fe200078e0002 */
[----:B------:R-:W-:Y:S01]  /*174a0*/  IADD3 R2, P2, R8, UR9, RZ ;  /* 0x0000000908027c10 */ /* 0x000fe2000ff5e0ff */
[----:B------:R-:W-:Y:S02]  /*174b0*/  VIADD R15, R5, UR8 ;  /* 0x00000008050f7c36 */ /* 0x000fe40008000000 */
[----:B------:R-:W-:Y:S01]  /*174c0*/  FMUL R5, R128, UR18 ;  /* 0x0000001280057c20 */ /* 0x000fe20008400000 */
[----:B------:R-:W-:-:S02]  /*174d0*/  VIADD R13, R3, UR8 ;  /* 0x00000008030d7c36 */ /* 0x000fc40008000000 */
[----:B------:R-:W-:Y:S01]  /*174e0*/  FMUL R129, R129, UR18 ;  /* 0x0000001281817c20 */ /* 0x000fe20008400000 */
[----:B------:R-:W-:Y:S01]  /*174f0*/  IADD3.X R3, R9, UR27, RZ, P2, !PT ;  /* 0x0000001b09037c10 */ /* 0x000fe200097fe4ff */
[----:B0-----:R-:W-:Y:S01]  /*17500*/  FMUL R17, R130, UR18 ;  /* 0x0000001282117c20 */ /* 0x001fe20008400000 */
[----:B------:R-:W-:Y:S01]  /*17510*/  FMUL R131, R131, UR18 ;  /* 0x0000001283837c20 */ /* 0x000fe20008400000 */
[----:B------:R-:W-:Y:S01]  /*17520*/  IADD3 R10, P2, R2, UR9, RZ ;  /* 0x00000009020a7c10 */ /* 0x000fe2000ff5e0ff */
[----:B------:R-:W-:Y:S04]  /*17530*/  @P5 STG.E desc[UR16][R12.64+0x200], R5 ;  /* 0x000200050c005986 */ /* 0x000fe8000c101910 */
[----:B------:R-:W-:Y:S01]  /*17540*/  @P6 STG.E desc[UR16][R8.64+0x200], R129 ;  /* 0x0002008108006986 */ /* 0x000fe2000c101910 */
[----:B------:R-:W-:-:S03]  /*17550*/  IADD3.X R11, R3, UR27, RZ, P2, !PT ;  /* 0x0000001b030b7c10 */ /* 0x000fc600097fe4ff */
[----:B------:R0:W-:Y:S01]  /*17560*/  @P4 STG.E desc[UR16][R12.64+0x220], R17 ;  /* 0x000220110c004986 */ /* 0x0001e2000c101910 */
[C---:B------:R-:W-:Y:S02]  /*17570*/  ISETP.GT.AND P4, PT, R0.reuse, 0xd8, P1 ;  /* 0x000000d80000780c */ /* 0x040fe40000f84270 */
[C---:B------:R-:W-:Y:S01]  /*17580*/  ISETP.GT.AND P2, PT, R0.reuse, 0xd9, P1 ;  /* 0x000000d90000780c */ /* 0x040fe20000f44270 */
[----:B------:R1:W-:Y:S01]  /*17590*/  @P3 STG.E desc[UR16][R8.64+0x220], R131 ;  /* 0x0002208308003986 */ /* 0x0003e2000c101910 */
[C---:B------:R-:W-:Y:S02]  /*175a0*/  ISETP.GT.AND P3, PT, R0.reuse, 0xd8, P0 ;  /* 0x000000d80000780c */ /* 0x040fe40000764270 */
[----:B------:R-:W-:Y:S01]  /*175b0*/  ISETP.GT.AND P5, PT, R0, 0xd9, P0 ;  /* 0x000000d90000780c */ /* 0x000fe200007a4270 */
[----:B------:R-:W-:Y:S01]  /*175c0*/  FMUL R19, R132, UR18 ;  /* 0x0000001284137c20 */ /* 0x000fe20008400000 */
[----:B------:R-:W-:Y:S01]  /*175d0*/  MOV R14, R4 ;  /* 0x00000004000e7202 */ /* 0x000fe20000000f00 */
[----:B------:R-:W-:Y:S01]  /*175e0*/  FMUL R133, R133, UR18 ;  /* 0x0000001285857c20 */ /* 0x000fe20008400000 */
[----:B------:R-:W-:Y:S01]  /*175f0*/  FMUL R135, R135, UR18 ;  /* 0x0000001287877c20 */ /* 0x000fe20008400000 */
[----:B0-----:R-:W-:-:S02]  /*17600*/  FMUL R13, R134, UR18 ;  /* 0x00000012860d7c20 */ /* 0x001fc40008400000 */
[----:B------:R-:W-:Y:S01]  /*17610*/  @P4 STG.E desc[UR16][R14.64+0x200], R19 ;  /* 0x000200130e004986 */ /* 0x000fe2000c101910 */
[----:B------:R-:W-:Y:S01]  /*17620*/  IMAD.U32 R7, RZ, RZ, UR26 ;  /* 0x0000001aff077e24 */ /* 0x000fe2000f8e00ff */
[C---:B------:R-:W-:Y:S02]  /*17630*/  ISETP.GT.AND P4, PT, R0.reuse, 0xe0, P1 ;  /* 0x000000e00000780c */ /* 0x040fe40000f84270 */
[----:B------:R-:W-:Y:S01]  /*17640*/  @P2 STG.E desc[UR16][R2.64+0x200], R133 ;  /* 0x0002008502002986 */ /* 0x000fe2000c101910 */
[----:B------:R-:W-:-:S03]  /*17650*/  ISETP.GT.AND P6, PT, R0, 0xe1, P1 ;  /* 0x000000e10000780c */ /* 0x000fc60000fc4270 */
[----:B------:R0:W-:Y:S01]  /*17660*/  @P3 STG.E desc[UR16][R14.64+0x220], R13 ;  /* 0x0002200d0e003986 */ /* 0x0001e2000c101910 */
[----:B------:R-:W-:-:S03]  /*17670*/  IMAD.WIDE.U32 R4, R7, 0x1c, R2 ;  /* 0x0000001c07047825 */ /* 0x000fc600078e0002 */
[----:B------:R2:W-:Y:S01]  /*17680*/  @P5 STG.E desc[UR16][R2.64+0x220], R135 ;  /* 0x0002208702005986 */ /* 0x0005e2000c101910 */
[C---:B------:R-:W-:Y:S02]  /*17690*/  ISETP.GT.AND P5, PT, R0.reuse, 0xe0, P0 ;  /* 0x000000e00000780c */ /* 0x040fe400007a4270 */
[----:B------:R-:W-:Y:S01]  /*176a0*/  ISETP.GT.AND P3, PT, R0, 0xe1, P0 ;  /* 0x000000e10000780c */ /* 0x000fe20000764270 */
[----:B-1----:R-:W-:Y:S02]  /*176b0*/  VIADD R9, R5, UR8 ;  /* 0x0000000805097c36 */ /* 0x002fe40008000000 */
[----:B------:R-:W-:Y:S01]  /*176c0*/  FMUL R17, R136, UR18 ;  /* 0x0000001288117c20 */ /* 0x000fe20008400000 */
[----:B------:R-:W-:Y:S02]  /*176d0*/  IMAD.MOV.U32 R8, RZ, RZ, R4 ;  /* 0x000000ffff087224 */ /* 0x000fe400078e0004 */
[----:B------:R-:W-:Y:S01]  /*176e0*/  FMUL R137, R137, UR18 ;  /* 0x0000001289897c20 */ /* 0x000fe20008400000 */
[----:B------:R-:W-:Y:S01]  /*176f0*/  IADD3 R4, P2, R10, UR9, RZ ;  /* 0x000000090a047c10 */ /* 0x000fe2000ff5e0ff */
[----:B0-----:R-:W-:Y:S01]  /*17700*/  FMUL R15, R138, UR18 ;  /* 0x000000128a0f7c20 */ /* 0x001fe20008400000 */
[----:B------:R-:W-:Y:S01]  /*17710*/  FMUL R139, R139, UR18 ;  /* 0x000000128b8b7c20 */ /* 0x000fe20008400000 */
[----:B------:R-:W-:Y:S01]  /*17720*/  IMAD.U32 R21, RZ, RZ, UR26 ;  /* 0x0000001aff157e24 */ /* 0x000fe2000f8e00ff */
[----:B------:R0:W-:Y:S01]  /*17730*/  @P4 STG.E desc[UR16][R8.64+0x200], R17 ;  /* 0x0002001108004986 */ /* 0x0001e2000c101910 */
[----:B------:R-:W-:-:S02]  /*17740*/  IADD3.X R5, R11, UR27, RZ, P2, !PT ;  /* 0x0000001b0b057c10 */ /* 0x000fc400097fe4ff */
[C---:B------:R-:W-:Y:S01]  /*17750*/  ISETP.GT.AND P2, PT, R0.reuse, 0xe8, P1 ;  /* 0x000000e80000780c */ /* 0x040fe20000f44270 */
[----:B------:R-:W-:Y:S01]  /*17760*/  @P6 STG.E desc[UR16][R10.64+0x200], R137 ;  /* 0x000200890a006986 */ /* 0x000fe2000c101910 */
[C---:B------:R-:W-:Y:S01]  /*17770*/  ISETP.GT.AND P4, PT, R0.reuse, 0xe9, P1 ;  /* 0x000000e90000780c */ /* 0x040fe20000f84270 */
[----:B------:R-:W-:Y:S02]  /*17780*/  IMAD.WIDE.U32 R6, R21, 0x1c, R10 ;  /* 0x0000001c15067825 */ /* 0x000fe400078e000a */
[----:B------:R1:W-:Y:S01]  /*17790*/  @P5 STG.E desc[UR16][R8.64+0x220], R15 ;  /* 0x0002200f08005986 */ /* 0x0003e2000c101910 */
[C---:B------:R-:W-:Y:S01]  /*177a0*/  ISETP.GT.AND P5, PT, R0.reuse, 0xe8, P0 ;  /* 0x000000e80000780c */ /* 0x040fe200007a4270 */
[----:B------:R-:W-:Y:S01]  /*177b0*/  IMAD.U32 R19, RZ, RZ, UR26 ;  /* 0x0000001aff137e24 */ /* 0x000fe2000f8e00ff */
[C---:B------:R-:W-:Y:S01]  /*177c0*/  ISETP.GT.AND P6, PT, R0.reuse, 0xe9, P0 ;  /* 0x000000e90000780c */ /* 0x040fe200007c4270 */
[----:B------:R3:W-:Y:S01]  /*177d0*/  @P3 STG.E desc[UR16][R10.64+0x220], R139 ;  /* 0x0002208b0a003986 */ /* 0x0007e2000c101910 */
[----:B------:R-:W-:Y:S01]  /*177e0*/  ISETP.GT.AND P3, PT, R0, 0xf0, P1 ;  /* 0x000000f00000780c */ /* 0x000fe20000f64270 */
[----:B--2---:R-:W-:Y:S01]  /*177f0*/  IMAD.WIDE.U32 R2, R19, 0x1c, R4 ;  /* 0x0000001c13027825 */ /* 0x004fe200078e0004 */
[----:B------:R-:W-:-:S03]  /*17800*/  IADD3 R7, R7, UR8, RZ ;  /* 0x0000000807077c10 */ /* 0x000fc6000fffe0ff */
[----:B0-----:R-:W-:Y:S01]  /*17810*/  FMUL R17, R140, UR18 ;  /* 0x000000128c117c20 */ /* 0x001fe20008400000 */
[----:B------:R-:W-:Y:S01]  /*17820*/  FMUL R141, R141, UR18 ;  /* 0x000000128d8d7c20 */ /* 0x000fe20008400000 */
[----:B------:R-:W-:Y:S01]  /*17830*/  FMUL R19, R142, UR18 ;  /* 0x000000128e137c20 */ /* 0x000fe20008400000 */
[----:B------:R-:W-:Y:S01]  /*17840*/  FMUL R143, R143, UR18 ;  /* 0x000000128f8f7c20 */ /* 0x000fe20008400000 */
[----:B------:R-:W-:Y:S01]  /*17850*/  VIADD R13, R3, UR8 ;  /* 0x00000008030d7c36 */ /* 0x000fe20008000000 */
[----:B------:R-:W-:Y:S01]  /*17860*/  MOV R12, R2 ;  /* 0x00000002000c7202 */ /* 0x000fe20000000f00 */
[----:B-1----:R-:W-:Y:S01]  /*17870*/  FMUL R9, R144, UR18 ;  /* 0x0000001290097c20 */ /* 0x002fe20008400000 */
[----:B------:R-:W-:Y:S01]  /*17880*/  @P2 STG.E desc[UR16][R6.64+0x200], R17 ;  /* 0x0002001106002986 */ /* 0x000fe2000c101910 */
[----:B------:R-:W-:-:S03]  /*17890*/  ISETP.GT.AND P2, PT, R0, 0xf1, P1 ;  /* 0x000000f10000780c */ /* 0x000fc60000f44270 */
[----:B------:R-:W-:Y:S04]  /*178a0*/  @P4 STG.E desc[UR16][R4.64+0x200], R141 ;  /* 0x0002008d04004986 */ /* 0x000fe8000c101910 */
[----:B------:R-:W-:Y:S04]  /*178b0*/  @P5 STG.E desc[UR16][R6.64+0x220], R19 ;  /* 0x0002201306005986 */ /* 0x000fe8000c101910 */
[----:B------:R0:W-:Y:S04]  /*178c0*/  @P6 STG.E desc[UR16][R4.64+0x220], R143 ;  /* 0x0002208f04006986 */ /* 0x0001e8000c101910 */
[----:B------:R1:W-:Y:S01]  /*178d0*/  @P3 STG.E desc[UR16][R12.64+0x200], R9 ;  /* 0x000200090c003986 */ /* 0x0003e2000c101910 */
[----:B------:R-:W-:Y:S01]  /*178e0*/  IADD3 R2, P3, R4, UR9, RZ ;  /* 0x0000000904027c10 */ /* 0x000fe2000ff7e0ff */
[----:B------:R-:W-:Y:S01]  /*178f0*/  FMUL R145, R145, UR18 ;  /* 0x0000001291917c20 */ /* 0x000fe20008400000 */
[C---:B------:R-:W-:Y:S01]  /*17900*/  ISETP.GT.AND P5, PT, R0.reuse, 0xf0, P0 ;  /* 0x000000f00000780c */ /* 0x040fe200007a4270 */
[----:B---3--:R-:W-:Y:S01]  /*17910*/  IMAD.U32 R11, RZ, RZ, UR26 ;  /* 0x0000001aff0b7e24 */ /* 0x008fe2000f8e00ff */
[----:B------:R-:W-:-:S02]  /*17920*/  ISETP.GT.AND P4, PT, R0, 0xf1, P0 ;  /* 0x000000f10000780c */ /* 0x000fc40000784270 */
[----:B------:R-:W-:Y:S02]  /*17930*/  IADD3.X R3, R5, UR27, RZ, P3, !PT ;  /* 0x0000001b05037c10 */ /* 0x000fe40009ffe4ff */
[C---:B------:R-:W-:Y:S02]  /*17940*/  ISETP.GT.AND P3, PT, R0.reuse, 0xf8, P1 ;  /* 0x000000f80000780c */ /* 0x040fe40000f64270 */
[C---:B------:R-:W-:Y:S02]  /*17950*/  ISETP.GT.AND P1, PT, R0.reuse, 0xf9, P1 ;  /* 0x000000f90000780c */ /* 0x040fe40000f24270 */
[C---:B------:R-:W-:Y:S01]  /*17960*/  ISETP.GT.AND P6, PT, R0.reuse, 0xf8, P0 ;  /* 0x000000f80000780c */ /* 0x040fe200007c4270 */
[----:B------:R2:W-:Y:S01]  /*17970*/  @P2 STG.E desc[UR16][R2.64+0x200], R145 ;  /* 0x0002009102002986 */ /* 0x0005e2000c101910 */
[----:B------:R-:W-:Y:S01]  /*17980*/  ISETP.GT.AND P0, PT, R0, 0xf9, P0 ;  /* 0x000000f90000780c */ /* 0x000fe20000704270 */
[----:B0-----:R-:W-:Y:S01]  /*17990*/  IMAD.WIDE.U32 R4, R11, 0x1c, R2 ;  /* 0x0000001c0b047825 */ /* 0x001fe200078e0002 */
[----:B------:R-:W-:-:S03]  /*179a0*/  IADD3 R6, P2, R2, UR9, RZ ;  /* 0x0000000902067c10 */ /* 0x000fc6000ff5e0ff */
[----:B-1----:R-:W-:Y:S01]  /*179b0*/  FMUL R9, R146, UR18 ;  /* 0x0000001292097c20 */ /* 0x002fe20008400000 */
[----:B------:R-:W-:Y:S01]  /*179c0*/  FMUL R147, R147, UR18 ;  /* 0x0000001293937c20 */ /* 0x000fe20008400000 */
[----:B------:R-:W-:Y:S01]  /*179d0*/  FMUL R11, R148, UR18 ;  /* 0x00000012940b7c20 */ /* 0x000fe20008400000 */
[----:B------:R-:W-:Y:S02]  /*179e0*/  VIADD R5, R5, UR8 ;  /* 0x0000000805057c36 */ /* 0x000fe40008000000 */
[----:B------:R-:W-:Y:S01]  /*179f0*/  FMUL R149, R149, UR18 ;  /* 0x0000001295957c20 */ /* 0x000fe20008400000 */
[----:B------:R-:W-:Y:S01]  /*17a00*/  IADD3.X R7, R3, UR27, RZ, P2, !PT ;  /* 0x0000001b03077c10 */ /* 0x000fe200097fe4ff */
[----:B------:R-:W-:Y:S01]  /*17a10*/  FMUL R15, R150, UR18 ;  /* 0x00000012960f7c20 */ /* 0x000fe20008400000 */
[----:B------:R-:W-:Y:S01]  /*17a20*/  FMUL R151, R151, UR18 ;  /* 0x0000001297977c20 */ /* 0x000fe20008400000 */
[----:B------:R2:W-:Y:S04]  /*17a30*/  @P5 STG.E desc[UR16][R12.64+0x220], R9 ;  /* 0x000220090c005986 */ /* 0x0005e8000c101910 */
[----:B------:R2:W-:Y:S04]  /*17a40*/  @P4 STG.E desc[UR16][R2.64+0x220], R147 ;  /* 0x0002209302004986 */ /* 0x0005e8000c101910 */
[----:B------:R2:W-:Y:S04]  /*17a50*/  @P3 STG.E desc[UR16][R4.64+0x200], R11 ;  /* 0x0002000b04003986 */ /* 0x0005e8000c101910 */
[----:B------:R2:W-:Y:S04]  /*17a60*/  @P1 STG.E desc[UR16][R6.64+0x200], R149 ;  /* 0x0002009506001986 */ /* 0x0005e8000c101910 */
[----:B------:R2:W-:Y:S04]  /*17a70*/  @P6 STG.E desc[UR16][R4.64+0x220], R15 ;  /* 0x0002200f04006986 */ /* 0x0005e8000c101910 */
[----:B------:R2:W-:Y:S02]  /*17a80*/  @P0 STG.E desc[UR16][R6.64+0x220], R151 ;  /* 0x0002209706000986 */ /* 0x0005e4000c101910 */
.L_x_409:
[----:B------:R-:W-:Y:S05]  /*17a90*/  BSYNC B0 ;  /* 0x0000000000007941 */ /* 0x000fea0003800000 */
.L_x_25:
[----:B0-2---:R-:W2:Y:S04]  /*17aa0*/  LDL.LU R3, [R1+0x204] ;  /* 0x0002040001037983 */ /* 0x005ea80000300800 */
[----:B------:R-:W2:Y:S01]  /*17ab0*/  LDL.LU R2, [R1+0x208] ;  /* 0x0002080001027983 */ /* 0x000ea20000300800 */
[----:B------:R-:W-:Y:S01]  /*17ac0*/  ULDC UR8, c[0x0][0xc] ;  /* 0x0000030000087ab9 */ /* 0x000fe20000000800 */
[----:B------:R-:W-:Y:S01]  /*17ad0*/  ULDC UR9, c[0x0][0x10] ;  /* 0x0000040000097ab9 */ /* 0x000fe20000000800 */
[----:B------:R-:W2:Y:S01]  /*17ae0*/  LDC R5, c[0x0][0x14] ;  /* 0x00000500ff057b82 */ /* 0x000ea20000000800 */
[----:B------:R-:W-:Y:S01]  /*17af0*/  UIMAD.WIDE.U32 UR8, UR8, UR9, URZ ;  /* 0x00000009080872a5 */ /* 0x000fe2000f8e003f */
[----:B------:R-:W-:Y:S01]  /*17b00*/  PRMT R0, RZ, 0x7610, R0 ;  /* 0x00007610ff007816 */ /* 0x000fe20000000000 */
[----:B------:R-:W-:-:S04]  /*17b10*/  UMOV UR10, 0xffffffff ;  /* 0xffffffff000a7882 */ /* 0x000fc80000000000 */
[----:B--2---:R-:W-:-:S04]  /*17b20*/  IMAD.WIDE.U32 R2, R5, UR8, R2 ;  /* 0x0000000805027c25 */ /* 0x004fc8000f8e0002 */
[----:B------:R-:W-:Y:S01]  /*17b30*/  IMAD R5, R5, UR9, RZ ;  /* 0x0000000905057c24 */ /* 0x000fe2000f8e02ff */
[----:B------:R-:W-:Y:S01]  /*17b40*/  MOV R6, R2 ;  /* 0x0000000200067202 */ /* 0x000fe20000000f00 */
[----:B------:R-:W-:Y:S02]  /*17b50*/  ULDC.64 UR8, c[0x0][0x750] ;  /* 0x0001d40000087ab9 */ /* 0x000fe40000000a00 */
[----:B------:R-:W-:Y:S01]  /*17b60*/  IMAD.IADD R4, R3, 0x1, R5 ;  /* 0x0000000103047824 */ /* 0x000fe200078e0205 */
[----:B------:R-:W-:Y:S01]  /*17b70*/  ISETP.GE.U32.AND P0, PT, R2, UR8, PT ;  /* 0x0000000802007c0c */ /* 0x000fe2000bf06070 */
[----:B------:R-:W-:-:S03]  /*17b80*/  UMOV UR8, 0xffffffff ;  /* 0xffffffff00087882 */ /* 0x000fc60000000000 */
[----:B------:R0:W-:Y:S01]  /*17b90*/  STL [R1+0x204], R4 ;  /* 0x0002040401007387 */ /* 0x0001e20000100800 */
[----:B------:R-:W-:Y:S01]  /*17ba0*/  ISETP.GE.U32.AND.EX P0, PT, R4, UR9, PT, P0 ;  /* 0x0000000904007c0c */ /* 0x000fe2000bf06100 */
[----:B------:R-:W-:Y:S02]  /*17bb0*/  UMOV UR9, 0xffffffff ;  /* 0xffffffff00097882 */ /* 0x000fe40000000000 */
[----:B------:R0:W-:Y:S10]  /*17bc0*/  STL [R1+0x208], R6 ;  /* 0x0002080601007387 */ /* 0x0001f40000100800 */
[----:B0-----:R-:W-:Y:S05]  /*17bd0*/  @P0 BRA `(.L_x_410) ;  /* 0x0000000400880947 */ /* 0x001fea0003800000 */
[----:B------:R-:W0:Y:S01]  /*17be0*/  S2UR UR10, SR_CTAID.X ;  /* 0x00000000000a79c3 */ /* 0x000e220000002500 */
[----:B------:R-:W-:Y:S01]  /*17bf0*/  ULDC.64 UR22, c[0x0][0x728] ;  /* 0x0001ca0000167ab9 */ /* 0x000fe20000000a00 */
[----:B------:R-:W-:Y:S01]  /*17c00*/  ULDC UR8, c[0x0][0x150] ;  /* 0x0000540000087ab9 */ /* 0x000fe20000000800 */
[----:B------:R-:W-:Y:S01]  /*17c10*/  ISETP.NE.U32.AND P0, PT, RZ, UR22, PT ;  /* 0x00000016ff007c0c */ /* 0x000fe2000bf05070 */
[----:B------:R-:W-:Y:S01]  /*17c20*/  ULDC UR24, c[0x0][0x730] ;  /* 0x0001cc0000187ab9 */ /* 0x000fe20000000800 */
[----:B------:R-:W-:Y:S01]  /*17c30*/  R2UR UR25, R6 ;  /* 0x00000000061972ca */ /* 0x000fe200000e0000 */
[----:B------:R-:W-:Y:S01]  /*17c40*/  ULDC UR27, c[0x0][0x154] ;  /* 0x00005500001b7ab9 */ /* 0x000fe20000000800 */
[----:B------:R-:W-:Y:S01]  /*17c50*/  ISETP.NE.AND.EX P0, PT, RZ, UR23, PT, P0 ;  /* 0x00000017ff007c0c */ /* 0x000fe2000bf05300 */
[----:B------:R-:W2:Y:S01]  /*17c60*/  S2UR UR29, SR_CTAID.Y ;  /* 0x00000000001d79c3 */ /* 0x000ea20000002600 */
[----:B------:R-:W-:Y:S02]  /*17c70*/  R2UR UR26, R4 ;  /* 0x00000000041a72ca */ /* 0x000fe400000e0000 */
[----:B------:R-:W-:-:S02]  /*17c80*/  R2UR UR14, R6 ;  /* 0x00000000060e72ca */ /* 0x000fc400000e0000 */
[----:B------:R-:W-:Y:S02]  /*17c90*/  R2UR UR15, R4 ;  /* 0x00000000040f72ca */ /* 0x000fe400000e0000 */
[----:B0-----:R-:W-:-:S05]  /*17ca0*/  I2FP.F32.U32 R0, UR10 ;  /* 0x0000000a00007c45 */ /* 0x001fca0008201000 */
[----:B------:R-:W-:-:S04]  /*17cb0*/  FMUL R0, R0, UR8 ;  /* 0x0000000800007c20 */ /* 0x000fc80008400000 */
[----:B------:R0:W0:Y:S01]  /*17cc0*/  F2I.U32.TRUNC.NTZ R2, R0 ;  /* 0x0000000000027305 */ /* 0x000022000020f000 */
[----:B--2---:R-:W-:Y:S05]  /*17cd0*/  @!P0 BRA `(.L_x_411) ;  /* 0x0000000000308947 */ /* 0x004fea0003800000 */
        /* <DEDUP_REMOVED lines=12> */
.L_x_411:
[----:B------:R-:W-:Y:S01]  /*17da0*/  USHF.R.U64 UR11, UR14, UR24, UR15 ;  /* 0x000000180e0b7299 */ /* 0x000fe2000800120f */
[----:B0-----:R-:W-:Y:S01]  /*17db0*/  I2FP.F32.U32 R0, UR29 ;  /* 0x0000001d00007c45 */ /* 0x001fe20008201000 */
[----:B------:R-:W-:Y:S02]  /*17dc0*/  USHF.R.U32.HI UR8, URZ, UR24, UR15 ;  /* 0x000000183f087299 */ /* 0x000fe4000801160f */
[----:B------:R-:W-:Y:S02]  /*17dd0*/  UIADD3 UR13, UP0, URZ, -UR11, URZ ;  /* 0x8000000b3f0d7290 */ /* 0x000fe4000ff1e03f */
[----:B------:R-:W-:Y:S01]  /*17de0*/  FMUL R0, R0, UR27 ;  /* 0x0000001b00007c20 */ /* 0x000fe20008400000 */
[----:B------:R-:W-:Y:S01]  /*17df0*/  ULDC.64 UR22, c[0x0][0x720] ;  /* 0x0001c80000167ab9 */ /* 0x000fe20000000a00 */
[----:B------:R-:W-:Y:S01]  /*17e00*/  UIADD3.X UR8, URZ, ~UR8, URZ, UP0, !UPT ;  /* 0x800000083f087290 */ /* 0x000fe200087fe43f */
[----:B------:R-:W-:Y:S01]  /*17e10*/  UMOV UR14, UR25 ;  /* 0x00000019000e7c82 */ /* 0x000fe20008000000 */
[----:B------:R-:W-:-:S02]  /*17e20*/  UMOV UR15, UR26 ;  /* 0x0000001a000f7c82 */ /* 0x000fc40008000000 */
[----:B------:R-:W-:Y:S01]  /*17e30*/  UIMAD UR8, UR8, UR22, URZ ;  /* 0x00000016080872a4 */ /* 0x000fe2000f8e023f */
[----:B------:R-:W0:Y:S01]  /*17e40*/  F2I.U32.TRUNC.NTZ R0, R0 ;  /* 0x0000000000007305 */ /* 0x000e22000020f000 */
[----:B------:R-:W-:Y:S01]  /*17e50*/  UIMAD.WIDE.U32 UR14, UR13, UR22, UR14 ;  /* 0x000000160d0e72a5 */ /* 0x000fe2000f8e000e */
[----:B------:R-:W-:Y:S01]  /*17e60*/  R2UR UR22, R2 ;  /* 0x00000000021672ca */ /* 0x000fe200000e0000 */
[----:B------:R-:W-:Y:S01]  /*17e70*/  UIMAD UR13, UR13, UR23, UR8 ;  /* 0x000000170d0d72a4 */ /* 0x000fe2000f8e0208 */
[----:B------:R-:W-:Y:S01]  /*17e80*/  ULDC UR21, c[0x0][0x718] ;  /* 0x0001c60000157ab9 */ /* 0x000fe20000000800 */
[----:B------:R-:W-:Y:S02]  /*17e90*/  ULDC UR31, c[0x0][0x758] ;  /* 0x0001d600001f7ab9 */ /* 0x000fe40000000800 */
[----:B------:R-:W-:Y:S01]  /*17ea0*/  UIADD3 UR15, UR15, UR13, URZ ;  /* 0x0000000d0f0f7290 */ /* 0x000fe2000fffe03f */
[----:B------:R-:W-:Y:S01]  /*17eb0*/  UMOV UR26, 0xffffffff ;  /* 0xffffffff001a7882 */ /* 0x000fe20000000000 */
[----:B------:R-:W-:Y:S01]  /*17ec0*/  ULDC.64 UR8, c[0x0][0x740] ;  /* 0x0001d00000087ab9 */ /* 0x000fe20000000a00 */
[----:B------:R-:W-:Y:S01]  /*17ed0*/  USHF.L.U32 UR26, UR26, UR31, URZ ;  /* 0x0000001f1a1a7299 */ /* 0x000fe2000800063f */
[----:B------:R-:W-:Y:S01]  /*17ee0*/  ISETP.NE.U32.AND P0, PT, RZ, UR8, PT ;  /* 0x00000008ff007c0c */ /* 0x000fe2000bf05070 */
[----:B------:R-:W-:-:S02]  /*17ef0*/  USHF.R.U64 UR27, UR14, UR21, UR15 ;  /* 0x000000150e1b7299 */ /* 0x000fc4000800120f */
[----:B------:R-:W-:Y:S01]  /*17f00*/  USHF.R.U32.HI UR14, URZ, UR21, UR15 ;  /* 0x000000153f0e7299 */ /* 0x000fe2000801160f */
[----:B0-----:R-:W-:Y:S01]  /*17f10*/  R2UR UR24, R0 ;  /* 0x00000000001872ca */ /* 0x001fe200000e0000 */
[----:B------:R-:W-:Y:S01]  /*17f20*/  ULDC UR25, c[0x0][0x708] ;  /* 0x0001c20000197ab9 */ /* 0x000fe20000000800 */
[----:B------:R-:W-:Y:S01]  /*17f30*/  ULOP3.LUT UR32, URZ, UR26, URZ, 0x33, !UPT ;  /* 0x0000001a3f207292 */ /* 0x000fe2000f8e333f */
[----:B------:R-:W-:Y:S01]  /*17f40*/  ISETP.NE.AND.EX P0, PT, RZ, UR9, PT, P0 ;  /* 0x00000009ff007c0c */ /* 0x000fe2000bf05300 */
[----:B------:R-:W-:Y:S02]  /*17f50*/  USHF.R.U64 UR26, UR27, UR25, UR14 ;  /* 0x000000191b1a7299 */ /* 0x000fe4000800120e */
[----:B------:R-:W-:Y:S01]  /*17f60*/  USHF.R.U32.HI UR14, URZ, UR25, UR14 ;  /* 0x000000193f0e7299 */ /* 0x000fe2000801160e */
[----:B------:R-:W-:Y:S01]  /*17f70*/  UMOV UR28, 0x1 ;  /* 0x00000001001c7882 */ /* 0x000fe20000000000 */
[----:B------:R-:W-:Y:S02]  /*17f80*/  UIADD3 UR22, -UR22, URZ, URZ ;  /* 0x0000003f16167290 */ /* 0x000fe4000fffe13f */
[----:B------:R-:W-:-:S02]  /*17f90*/  USHF.L.U32 UR35, UR28, UR31, URZ ;  /* 0x0000001f1c237299 */ /* 0x000fc4000800063f */
[----:B------:R-:W-:Y:S01]  /*17fa0*/  USHF.R.U64 UR28, UR26, UR31, UR14 ;  /* 0x0000001f1a1c7299 */ /* 0x000fe2000800120e */
[----:B------:R-:W-:Y:S01]  /*17fb0*/  ULDC UR23, c[0x0][0x144] ;  /* 0x0000510000177ab9 */ /* 0x000fe20000000800 */
[----:B------:R-:W-:Y:S01]  /*17fc0*/  ULDC UR12, c[0x0][0x700] ;  /* 0x0001c000000c7ab9 */ /* 0x000fe20000000800 */
[----:B------:R-:W-:Y:S02]  /*17fd0*/  USHF.R.U32.HI UR14, URZ, UR31, UR14 ;  /* 0x0000001f3f0e7299 */ /* 0x000fe4000801160e */
[----:B------:R-:W-:Y:S02]  /*17fe0*/  UIMAD UR31, UR23, UR22, UR10 ;  /* 0x00000016171f72a4 */ /* 0x000fe4000f8e020a */
[----:B------:R-:W-:Y:S02]  /*17ff0*/  UIADD3 UR13, UR12, -0x1, URZ ;  /* 0xffffffff0c0d7890 */ /* 0x000fe4000fffe03f */
[----:B------:R-:W-:Y:S01]  /*18000*/  UIADD3 UR30, -UR24, URZ, URZ ;  /* 0x0000003f181e7290 */ /* 0x000fe2000fffe13f */
[----:B------:R-:W-:Y:S01]  /*18010*/  ULDC UR36, c[0x0][0x148] ;  /* 0x0000520000247ab9 */ /* 0x000fe20000000800 */
[----:B------:R-:W-:Y:S01]  /*18020*/  ULDC UR33, c[0x0][0x748] ;  /* 0x0001d20000217ab9 */ /* 0x000fe20000000800 */
[----:B------:R-:W-:Y:S01]  /*18030*/  ULDC UR34, c[0x0][0x738] ;  /* 0x0001ce0000227ab9 */ /* 0x000fe20000000800 */
        /* <DEDUP_REMOVED lines=14> */
.L_x_412:
[----:B------:R-:W-:Y:S01]  /*18120*/  USHF.R.U64 UR8, UR10, UR33, UR14 ;  /* 0x000000210a087299 */ /* 0x000fe2000800120e */
[----:B------:R-:W-:Y:S01]  /*18130*/  IMAD.MOV.U32 R0, RZ, RZ, 0x1 ;  /* 0x00000001ff007424 */ /* 0x000fe200078e00ff */
[----:B------:R-:W-:Y:S02]  /*18140*/  ULOP3.LUT UR10, UR26, UR32, URZ, 0xc0, !UPT ;  /* 0x000000201a0a7292 */ /* 0x000fe4000f8ec03f */
[----:B------:R-:W-:Y:S02]  /*18150*/  UIADD3 UR9, -UR8, URZ, URZ ;  /* 0x0000003f08097290 */ /* 0x000fe4000fffe13f */
[----:B------:R-:W-:Y:S02]  /*18160*/  UIMAD UR10, UR35, UR8, UR10 ;  /* 0x00000008230a72a4 */ /* 0x000fe4000f8e020a */
[----:B------:R-:W-:Y:S02]  /*18170*/  ULOP3.LUT UR13, UR27, UR13, URZ, 0xc0, !UPT ;  /* 0x0000000d1b0d7292 */ /* 0x000fe4000f8ec03f */
[----:B------:R-:W-:-:S02]  /*18180*/  UIMAD UR8, UR9, UR34, UR28 ;  /* 0x00000022090872a4 */ /* 0x000fc4000f8e021c */
[----:B------:R-:W-:Y:S01]  /*18190*/  @UP2 UIMAD UR31, UR36, UR30, UR29 ;  /* 0x0000001e241f22a4 */ /* 0x000fe2000f8e021d */
[----:B------:R-:W-:Y:S01]  /*181a0*/  ULDC UR9, c[0x0][0x710] ;  /* 0x0001c40000097ab9 */ /* 0x000fe20000000800 */
[----:B------:R-:W-:Y:S02]  /*181b0*/  UIMAD UR8, UR8, UR12, UR13 ;  /* 0x0000000c080872a4 */ /* 0x000fe4000f8e020d */
[----:B------:R-:W-:-:S04]  /*181c0*/  UIMAD UR10, UR10, UR9, UR31 ;  /* 0x000000090a0a72a4 */ /* 0x000fc8000f8e021f */
[----:B------:R-:W-:Y:S02]  /*181d0*/  USEL UR9, UR8, UR10, !UP2 ;  /* 0x0000000a08097287 */ /* 0x000fe4000d000000 */
[----:B------:R-:W-:-:S03]  /*181e0*/  USEL UR10, UR10, UR8, !UP2 ;  /* 0x000000080a0a7287 */ /* 0x000fc6000d000000 */
[----:B------:R-:W-:-:S09]  /*181f0*/  UMOV UR8, UR11 ;  /* 0x0000000b00087c82 */ /* 0x000fd20008000000 */
.L_x_410:
[----:B------:R-:W-:-:S13]  /*18200*/  LOP3.LUT P0, RZ, R0, 0xff, RZ, 0xc0, !PT ;  /* 0x000000ff00ff7812 */ /* 0x000fda000780c0ff */
[----:B------:R-:W-:Y:S05]  /*18210*/  @P0 BRA `(.L_x_413) ;  /* 0xfffffe9000640947 */ /* 0x000fea000383ffff */
[----:B------:R-:W-:Y:S05]  /*18220*/  EXIT ;  /* 0x000000000000794d */ /* 0x000fea0003800000 */
.L_x_7:
[----:B------:R-:W2:Y:S01]  /*18230*/  LDL R5, [R1+0x208] ;  /* 0x0002080001057983 */ /* 0x000ea20000100800 */
[----:B------:R-:W-:-:S03]  /*18240*/  ULDC.64 UR4, c[0x0][0x750] ;  /* 0x0001d40000047ab9 */ /* 0x000fc60000000a00 */
[----:B------:R-:W3:Y:S01]  /*18250*/  LDL R3, [R1+0x204] ;  /* 0x0002040001037983 */ /* 0x000ee20000100800 */
[----:B-1----:R-:W-:Y:S01]  /*18260*/  PRMT R0, RZ, 0x7610, R0 ;  /* 0x00007610ff007816 */ /* 0x002fe20000000000 */
[----:B------:R-:W-:Y:S01]  /*18270*/  IMAD.MOV.U32 R2, RZ, RZ, -0x1 ;  /* 0xffffffffff027424 */ /* 0x000fe200078e00ff */
[----:B------:R-:W-:Y:S01]  /*18280*/  MOV R9, 0xffffffff ;  /* 0xffffffff00097802 */ /* 0x000fe20000000f00 */
[----:B------:R-:W-:Y:S01]  /*18290*/  IMAD.MOV.U32 R4, RZ, RZ, -0x1 ;  /* 0xffffffffff047424 */ /* 0x000fe200078e00ff */
[----:B--2---:R-:W-:-:S04]  /*182a0*/  ISETP.GE.U32.AND P0, PT, R5, UR4, PT ;  /* 0x0000000405007c0c */ /* 0x004fc8000bf06070 */
[----:B---3--:R-:W-:-:S13]  /*182b0*/  ISETP.GE.U32.AND.EX P0, PT, R3, UR5, PT, P0 ;  /* 0x0000000503007c0c */ /* 0x008fda000bf06100 */
        /* <DEDUP_REMOVED lines=21> */
.L_x_415:
[----:B------:R-:W-:Y:S01]  /*18410*/  USHF.R.U64 UR4, UR16, UR20, UR17 ;  /* 0x0000001410047299 */ /* 0x000fe20008001211 */
[----:B------:R-:W-:Y:S01]  /*18420*/  R2UR UR15, R3 ;  /* 0x00000000030f72ca */ /* 0x000fe200000e0000 */
[----:B------:R-:W-:Y:S02]  /*18430*/  USHF.R.U32.HI UR5, URZ, UR20, UR17 ;  /* 0x000000143f057299 */ /* 0x000fe40008011611 */
[----:B------:R-:W-:Y:S01]  /*18440*/  UIADD3 UR9, UP0, URZ, -UR4, URZ ;  /* 0x800000043f097290 */ /* 0x000fe2000ff1e03f */
[----:B------:R-:W-:Y:S01]  /*18450*/  ULDC.64 UR16, c[0x0][0x720] ;  /* 0x0001c80000107ab9 */ /* 0x000fe20000000a00 */
[----:B------:R-:W-:Y:S02]  /*18460*/  UMOV UR14, UR21 ;  /* 0x00000015000e7c82 */ /* 0x000fe40008000000 */
[----:B------:R-:W-:Y:S02]  /*18470*/  UIADD3.X UR5, URZ, ~UR5, URZ, UP0, !UPT ;  /* 0x800000053f057290 */ /* 0x000fe400087fe43f */
[----:B------:R-:W-:-:S02]  /*18480*/  @UP2 UIMAD UR7, UR13, UR12, UR11 ;  /* 0x0000000c0d0722a4 */ /* 0x000fc4000f8e020b */
[----:B------:R-:W-:Y:S02]  /*18490*/  UIMAD UR5, UR5, UR16, URZ ;  /* 0x00000010050572a4 */ /* 0x000fe4000f8e023f */
[----:B------:R-:W-:Y:S02]  /*184a0*/  UIMAD.WIDE.U32 UR14, UR9, UR16, UR14 ;  /* 0x00000010090e72a5 */ /* 0x000fe4000f8e000e */
[----:B------:R-:W-:Y:S01]  /*184b0*/  UIMAD UR5, UR9, UR17, UR5 ;  /* 0x00000011090572a4 */ /* 0x000fe2000f8e0205 */
[----:B------:R-:W-:Y:S02]  /*184c0*/  ULDC.64 UR10, c[0x0][0x740] ;  /* 0x0001d000000a7ab9 */ /* 0x000fe40000000a00 */
[----:B------:R-:W-:Y:S01]  /*184d0*/  ULDC UR9, c[0x0][0x718] ;  /* 0x0001c60000097ab9 */ /* 0x000fe20000000800 */
[----:B------:R-:W-:Y:S01]  /*184e0*/  UIADD3 UR5, UR15, UR5, URZ ;  /* 0x000000050f057290 */ /* 0x000fe2000fffe03f */
[----:B------:R-:W-:Y:S01]  /*184f0*/  ISETP.NE.U32.AND P0, PT, RZ, UR10, PT ;  /* 0x0000000aff007c0c */ /* 0x000fe2000bf05070 */
[----:B------:R-:W-:Y:S01]  /*18500*/  ULDC UR16, c[0x0][0x708] ;  /* 0x0001c20000107ab9 */ /* 0x000fe20000000800 */
[----:B------:R-:W-:Y:S01]  /*18510*/  ULDC UR23, c[0x0][0x758] ;  /* 0x0001d60000177ab9 */ /* 0x000fe20000000800 */
[----:B------:R-:W-:Y:S01]  /*18520*/  USHF.R.U64 UR18, UR14, UR9, UR5 ;  /* 0x000000090e127299 */ /* 0x000fe20008001205 */
[----:B------:R-:W-:Y:S01]  /*18530*/  ISETP.NE.AND.EX P0, PT, RZ, UR11, PT, P0 ;  /* 0x0000000bff007c0c */ /* 0x000fe2000bf05300 */
[----:B------:R-:W-:Y:S01]  /*18540*/  USHF.R.U32.HI UR5, URZ, UR9, UR5 ;  /* 0x000000093f057299 */ /* 0x000fe20008011605 */
[----:B------:R-:W-:-:S02]  /*18550*/  ULDC UR21, c[0x0][0x700] ;  /* 0x0001c00000157ab9 */ /* 0x000fc40000000800 */
[----:B------:R-:W-:Y:S01]  /*18560*/  UMOV UR9, 0xffffffff ;  /* 0xffffffff00097882 */ /* 0x000fe20000000000 */
[----:B------:R-:W-:Y:S02]  /*18570*/  USHF.R.U64 UR19, UR18, UR16, UR5 ;  /* 0x0000001012137299 */ /* 0x000fe40008001205 */
[----:B------:R-:W-:Y:S02]  /*18580*/  USHF.R.U32.HI UR5, URZ, UR16, UR5 ;  /* 0x000000103f057299 */ /* 0x000fe40008011605 */
[----:B------:R-:W-:Y:S02]  /*18590*/  USHF.L.U32 UR12, UR9, UR23, URZ ;  /* 0x00000017090c7299 */ /* 0x000fe4000800063f */
[----:B------:R-:W-:Y:S02]  /*185a0*/  USHF.R.U64 UR20, UR19, UR23, UR5 ;  /* 0x0000001713147299 */ /* 0x000fe40008001205 */
[----:B------:R-:W-:Y:S02]  /*185b0*/  USHF.R.U32.HI UR9, URZ, UR23, UR5 ;  /* 0x000000173f097299 */ /* 0x000fe40008011605 */
[----:B------:R-:W-:-:S02]  /*185c0*/  UIADD3 UR22, UR21, -0x1, URZ ;  /* 0xffffffff15167890 */ /* 0x000fc4000fffe03f */
        /* <DEDUP_REMOVED lines=18> */
.L_x_416:
[----:B------:R-:W-:Y:S01]  /*186f0*/  USHF.R.U64 UR9, UR5, UR24, UR9 ;  /* 0x0000001805097299 */ /* 0x000fe20008001209 */
[----:B------:R-:W-:Y:S01]  /*18700*/  IMAD.MOV.U32 R0, RZ, RZ, 0x1 ;  /* 0x00000001ff007424 */ /* 0x000fe200078e00ff */
[----:B------:R-:W-:Y:S01]  /*18710*/  USHF.L.U32 UR26, UR26, UR23, URZ ;  /* 0x000000171a1a7299 */ /* 0x000fe2000800063f */
[----:B------:R-:W-:Y:S01]  /*18720*/  IMAD.U32 R9, RZ, RZ, UR4 ;  /* 0x00000004ff097e24 */ /* 0x000fe2000f8e00ff */
[----:B------:R-:W-:Y:S02]  /*18730*/  ULOP3.LUT UR5, UR19, UR27, URZ, 0xc0, !UPT ;  /* 0x0000001b13057292 */ /* 0x000fe4000f8ec03f */
[----:B------:R-:W-:Y:S02]  /*18740*/  UIADD3 UR10, -UR9, URZ, URZ ;  /* 0x0000003f090a7290 */ /* 0x000fe4000fffe13f */
[----:B------:R-:W-:Y:S02]  /*18750*/  UIMAD UR9, UR26, UR9, UR5 ;  /* 0x000000091a0972a4 */ /* 0x000fe4000f8e0205 */
[----:B------:R-:W-:-:S02]  /*18760*/  ULOP3.LUT UR18, UR18, UR22, URZ, 0xc0, !UPT ;  /* 0x0000001612127292 */ /* 0x000fc4000f8ec03f */
[----:B------:R-:W-:-:S03]  /*18770*/  UIMAD UR5, UR10, UR25, UR20 ;  /* 0x000000190a0572a4 */ /* 0x000fc6000f8e0214 */
[----:B------:R-:W-:Y:S01]  /*18780*/  ULDC UR10, c[0x0][0x710] ;  /* 0x0001c400000a7ab9 */ /* 0x000fe20000000800 */
[----:B------:R-:W-:Y:S02]  /*18790*/  UIMAD UR5, UR5, UR21, UR18 ;  /* 0x00000015050572a4 */ /* 0x000fe4000f8e0212 */
[----:B------:R-:W-:-:S04]  /*187a0*/  UIMAD UR7, UR9, UR10, UR7 ;  /* 0x0000000a090772a4 */ /* 0x000fc8000f8e0207 */
[----:B------:R-:W-:Y:S02]  /*187b0*/  USEL UR9, UR5, UR7, !UP2 ;  /* 0x0000000705097287 */ /* 0x000fe4000d000000 */
[----:B------:R-:W-:-:S04]  /*187c0*/  USEL UR7, UR7, UR5, !UP2 ;  /* 0x0000000507077287 */ /* 0x000fc8000d000000 */
[----:B------:R-:W-:Y:S02]  /*187d0*/  IMAD.U32 R4, RZ, RZ, UR9 ;  /* 0x00000009ff047e24 */ /* 0x000fe4000f8e00ff */
[----:B------:R-:W-:-:S07]  /*187e0*/  MOV R2, UR7 ;  /* 0x0000000700027c02 */ /* 0x000fce0008000f00 */
.L_x_414:
[----:B------:R-:W-:-:S08]  /*187f0*/  NOP ;  /* 0x0000000000007918 */ /* 0x000fd00000000000 */
[----:B0-----:R-:W0:-:S00]  /*18800*/  USETMAXREG.DEALLOC.CTAPOOL 0x18 ;  /* 0x00000018000079c8 */ /* 0x001e0000080e0500 */
[----:B------:R-:W-:-:S13]  /*18810*/  ISETP.NE.AND P0, PT, RZ, UR8, PT ;  /* 0x00000008ff007c0c */ /* 0x000fda000bf05270 */
[----:B------:R-:W-:Y:S05]  /*18820*/  @P0 EXIT ;  /* 0x000000000000094d */ /* 0x000fea0003800000 */
[----:B0-----:R-:W-:Y:S01]  /*18830*/  LOP3.LUT P0, RZ, R0, 0xff, RZ, 0xc0, !PT ;  /* 0x000000ff00ff7812 */ /* 0x001fe2000780c0ff */
[----:B------:R-:W-:Y:S02]  /*18840*/  IMAD.MOV.U32 R0, RZ, RZ, 0x1 ;  /* 0x00000001ff007424 */ /* 0x000fe400078e00ff */
[----:B------:R-:W-:-:S10]  /*18850*/  IMAD.MOV.U32 R6, RZ, RZ, RZ ;  /* 0x000000ffff067224 */ /* 0x000fd400078e00ff */
[----:B------:R-:W-:Y:S05]  /*18860*/  @!P0 BRA `(.L_x_417) ;  /* 0x0000000c00948947 */ /* 0x000fea0003800000 */
[----:B------:R-:W0:Y:S01]  /*18870*/  S2R R10, SR_CgaCtaId ;  /* 0x00000000000a7919 */ /* 0x000e220000008800 */
[----:B------:R-:W-:Y:S01]  /*18880*/  ULDC UR4, c[0x0][0x28c] ;  /* 0x0000a30000047ab9 */ /* 0x000fe20000000800 */
[----:B------:R-:W-:Y:S01]  /*18890*/  ULDC UR5, c[0x0][0x700] ;  /* 0x0001c00000057ab9 */ /* 0x000fe20000000800 */
[----:B------:R-:W-:Y:S01]  /*188a0*/  UIADD3 UR10, UR4, 0x3f, URZ ;  /* 0x0000003f040a7890 */ /* 0x000fe2000fffe03f */
[----:B------:R-:W-:Y:S01]  /*188b0*/  BSSY B0, `(.L_x_417) ;  /* 0x00000e0000007945 */ /* 0x000fe20003800000 */
[----:B------:R-:W-:Y:S01]  /*188c0*/  ULDC UR7, c[0x0][0x758] ;  /* 0x0001d60000077ab9 */ /* 0x000fe20000000800 */
[----:B------:R-:W-:Y:S01]  /*188d0*/  UMOV UR11, 0x1 ;  /* 0x00000001000b7882 */ /* 0x000fe20000000000 */
[----:B------:R-:W-:Y:S01]  /*188e0*/  UMOV UR9, 0xffffffff ;  /* 0xffffffff00097882 */ /* 0x000fe20000000000 */
[----:B------:R-:W-:Y:S01]  /*188f0*/  UIADD3 UR4, UR5, -0x1, URZ ;  /* 0xffffffff05047890 */ /* 0x000fe2000fffe03f */
[----:B------:R-:W-:Y:S01]  /*18900*/  IMAD.MOV.U32 R8, RZ, RZ, 0x1 ;  /* 0x00000001ff087424 */ /* 0x000fe200078e00ff */
[----:B------:R-:W-:Y:S01]  /*18910*/  USHF.L.U32 UR5, UR11, UR7, URZ ;  /* 0x000000070b057299 */ /* 0x000fe2000800063f */
[----:B------:R-:W-:Y:S01]  /*18920*/  IMAD.MOV.U32 R0, RZ, RZ, 0x1 ;  /* 0x00000001ff007424 */ /* 0x000fe200078e00ff */
[----:B------:R-:W-:Y:S01]  /*18930*/  ULDC UR8, c[0x0][0xc] ;  /* 0x0000030000087ab9 */ /* 0x000fe20000000800 */
[----:B------:R-:W-:Y:S01]  /*18940*/  USHF.L.U32 UR13, UR9, UR7, URZ ;  /* 0x00000007090d7299 */ /* 0x000fe2000800063f */
[----:B------:R-:W-:Y:S01]  /*18950*/  IMAD.MOV.U32 R6, RZ, RZ, RZ ;  /* 0x000000ffff067224 */ /* 0x000fe200078e00ff */
[----:B------:R-:W-:Y:S01]  /*18960*/  USHF.R.S32.HI UR11, URZ, 0x1f, UR10 ;  /* 0x0000001f3f0b7899 */ /* 0x000fe2000801140a */
[----:B------:R-:W-:Y:S01]  /*18970*/  ULDC UR9, c[0x0][0x10] ;  /* 0x0000040000097ab9 */ /* 0x000fe20000000800 */
[----:B------:R-:W-:Y:S01]  /*18980*/  ULDC UR7, c[0x0][0x14] ;  /* 0x0000050000077ab9 */ /* 0x000fe20000000800 */
[----:B------:R-:W-:-:S02]  /*18990*/  UIMAD.WIDE.U32 UR8, UR8, UR9, URZ ;  /* 0x00000009080872a5 */ /* 0x000fc4000f8e003f */
[----:B------:R-:W-:Y:S02]  /*189a0*/  ULEA.HI UR11, UR11, UR10, URZ, 0x6 ;  /* 0x0000000a0b0b7291 */ /* 0x000fe4000f8f303f */
[----:B------:R-:W-:Y:S02]  /*189b0*/  UIMAD.WIDE.U32 UR34, UR8, UR7, URZ ;  /* 0x00000007082272a5 */ /* 0x000fe4000f8e003f */
[----:B------:R-:W-:Y:S02]  /*189c0*/  UIMAD UR14, UR9, UR7, URZ ;  /* 0x00000007090e72a4 */ /* 0x000fe4000f8e023f */
[----:B------:R-:W-:Y:S02]  /*189d0*/  USHF.R.S32.HI UR7, URZ, 0x6, UR11 ;  /* 0x000000063f077899 */ /* 0x000fe4000801140b */
[----:B------:R-:W-:Y:S02]  /*189e0*/  ULOP3.LUT UR21, UR6, 0x2, URZ, 0xfc, !UPT ;  /* 0x0000000206157892 */ /* 0x000fe4000f8efc3f */
[----:B------:R-:W-:Y:S01]  /*189f0*/  ULOP3.LUT UR13, URZ, UR13, URZ, 0x33, !UPT ;  /* 0x0000000d3f0d7292 */ /* 0x000fe2000f8e333f */
[C---:B0-----:R-:W-:Y:S01]  /*18a00*/  SHF.L.U32 R15, R10.reuse, 0x7, RZ ;  /* 0x000000070a0f7819 */ /* 0x041fe200000006ff */
[----:B------:R-:W-:Y:S01]  /*18a10*/  IMAD.SHL.U32 R10, R10, 0x2000, RZ ;  /* 0x000020000a0a7824 */ /* 0x000fe200078e00ff */
[----:B------:R-:W-:-:S02]  /*18a20*/  UIADD3 UR14, UR35, UR14, URZ ;  /* 0x0000000e230e7290 */ /* 0x000fc4000fffe03f */
[----:B------:R-:W-:Y:S01]  /*18a30*/  LOP3.LUT R15, R15, 0x80, RZ, 0xc0, !PT ;  /* 0x000000800f0f7812 */ /* 0x000fe200078ec0ff */
[----:B------:R-:W-:Y:S01]  /*18a40*/  UIADD3 UR29, UR7, 0x1, URZ ;  /* 0x00000001071d7890 */ /* 0x000fe2000fffe03f */
[----:B------:R-:W-:-:S11]  /*18a50*/  ULDC.64 UR36, c[0x0][0x198] ;  /* 0x0000660000247ab9 */ /* 0x000fd60000000a00 */
.L_x_428:
[----:B------:R-:W-:-:S03]  /*18a60*/  UMOV UR8, 0xffffffff ;  /* 0xffffffff00087882 */ /* 0x000fc60000000000 */
[----:B------:R-:W-:Y:S05]  /*18a70*/  BRA.DIV UR8, `(.L_x_418) ;  /* 0x0000000e08ec7947 */ /* 0x000fea000b800000 */
[----:B------:R-:W-:-:S13]  /*18a80*/  ELECT P0, URZ, PT ;  /* 0x00000000003f782f */ /* 0x000fda0003800000 */
.L_x_439:
[----:B------:R-:W0:Y:S01]  /*18a90*/  LDC R3, c[0x0][0x28c] ;  /* 0x0000a300ff037b82 */ /* 0x000e220000000800 */
[----:B------:R-:W-:Y:S01]  /*18aa0*/  BSSY B1, `(.L_x_419) ;  /* 0x0000048000017945 */ /* 0x000fe20003800000 */
[----:B0-----:R-:W-:-:S13]  /*18ab0*/  ISETP.LT.OR P0, PT, R3, 0x1, !P0 ;  /* 0x000000010300780c */ /* 0x001fda0004701670 */
[----:B------:R-:W-:Y:S05]  /*18ac0*/  @P0 BRA `(.L_x_420) ;  /* 0x0000000400140947 */ /* 0x000fea0003800000 */
[----:B------:R-:W-:Y:S01]  /*18ad0*/  IMAD R3, R4, 0x100, R15 ;  /* 0x0000010004037824 */ /* 0x000fe200078e020f */
[----:B------:R-:W-:Y:S01]  /*18ae0*/  SHF.L.U32 R2, R2, 0x8, RZ ;  /* 0x0000000802027819 */ /* 0x000fe200000006ff */
[----:B------:R-:W-:Y:S01]  /*18af0*/  IMAD.MOV.U32 R11, RZ, RZ, RZ ;  /* 0x000000ffff0b7224 */ /* 0x000fe200078e00ff */
[----:B------:R-:W-:Y:S01]  /*18b00*/  MOV R13, UR29 ;  /* 0x0000001d000d7c02 */ /* 0x000fe20008000f00 */
[----:B------:R-:W-:Y:S02]  /*18b10*/  IMAD.MOV.U32 R16, RZ, RZ, RZ ;  /* 0x000000ffff107224 */ /* 0x000fe400078e00ff */
[----:B------:R-:W-:Y:S02]  /*18b20*/  IMAD.MOV.U32 R4, RZ, RZ, R0 ;  /* 0x000000ffff047224 */ /* 0x000fe400078e0000 */
[----:B------:R-:W-:Y:S02]  /*18b30*/  IMAD.MOV.U32 R5, RZ, RZ, R6 ;  /* 0x000000ffff057224 */ /* 0x000fe400078e0006 */
[----:B------:R-:W-:-:S07]  /*18b40*/  IMAD.MOV.U32 R14, RZ, RZ, RZ ;  /* 0x000000ffff0e7224 */ /* 0x000fce00078e00ff */
.L_x_423:
[----:B------:R-:W0:Y:S01]  /*18b50*/  S2R R7, SR_CgaCtaId ;  /* 0x0000000000077919 */ /* 0x000e220000008800 */
[----:B------:R-:W-:-:S04]  /*18b60*/  MOV R12, 0x400 ;  /* 0x00000400000c7802 */ /* 0x000fc80000000f00 */
[----:B0-----:R-:W-:Y:S02]  /*18b70*/  LEA R12, R7, R12, 0x18 ;  /* 0x0000000c070c7211 */ /* 0x001fe400078ec0ff */
[----:B------:R-:W-:Y:S02]  /*18b80*/  SHF.L.U32 R7, R4, 0x1f, RZ ;  /* 0x0000001f04077819 */ /* 0x000fe400000006ff */
[----:B------:R-:W-:-:S04]  /*18b90*/  LEA R18, R5, R12, 0x3 ;  /* 0x0000000c05127211 */ /* 0x000fc800078e18ff */
[----:B------:R-:W0:Y:S02]  /*18ba0*/  SYNCS.PHASECHK.TRANS64.TRYWAIT P0, [R18+URZ+0x20], R7 ;  /* 0x00002007120075a7 */ /* 0x000e24000800017f */
[----:B0-----:R-:W-:Y:S05]  /*18bb0*/  @!P0 BRA `(.L_x_421) ;  /* 0x0000000c00bc8947 */ /* 0x001fea0003800000 */
.L_x_440:
[----:B------:R-:W1:Y:S01]  /*18bc0*/  S2R R17, SR_TID.X ;  /* 0x0000000000117919 */ /* 0x000e620000002100 */
[----:B------:R-:W-:-:S04]  /*18bd0*/  UPRMT UR8, UR21, 0x9910, URZ ;  /* 0x0000991015087896 */ /* 0x000fc8000800003f */
[----:B------:R-:W-:Y:S01]  /*18be0*/  UISETP.NE.AND UP0, UPT, UR8, 0x2, UPT ;  /* 0x000000020800788c */ /* 0x000fe2000bf05270 */
[----:B-1----:R-:W-:-:S13]  /*18bf0*/  LOP3.LUT P0, RZ, R17, 0x7f, RZ, 0xc0, !PT ;  /* 0x0000007f11ff7812 */ /* 0x002fda000780c0ff */
[----:B0-----:R-:W0:Y:S02]  /*18c00*/  @!P0 LDC R7, c[0x0][0x640] ;  /* 0x00019000ff078b82 */ /* 0x001e240000000800 */
[----:B0-----:R0:W-:Y:S01]  /*18c10*/  @!P0 SYNCS.ARRIVE.TRANS64 RZ, [R18+URZ], R7 ;  /* 0x0000000712ff89a7 */ /* 0x0011e2000800003f */
[----:B------:R-:W-:-:S13]  /*18c20*/  PLOP3.LUT P0, PT, PT, PT, UP0, 0x80, 0x0 ;  /* 0x000000000000781c */ /* 0x000fda0003f0f008 */
[----:B0-----:R-:W-:Y:S05]  /*18c30*/  @P0 BRA `(.L_x_422) ;  /* 0x0000000000040947 */ /* 0x001fea0003800000 */
[----:B------:R-:W-:Y:S01]  /*18c40*/  BPT.TRAP 0x1 ;  /* 0x000000040000795c */ /* 0x000fe20000300000 */
.L_x_422:
[----:B------:R-:W-:Y:S01]  /*18c50*/  IMAD R7, R5, 0x800, R12 ;  /* 0x0000080005077824 */ /* 0x000fe200078e020c */
[----:B------:R-:W-:Y:S01]  /*18c60*/  R2UR UR25, R18 ;  /* 0x00000000121972ca */ /* 0x000fe200000e0000 */
[----:B------:R-:W-:Y:S01]  /*18c70*/  VIADD R13, R13, 0xffffffff ;  /* 0xffffffff0d0d7836 */ /* 0x000fe20000000000 */
[----:B------:R-:W-:Y:S01]  /*18c80*/  R2UR UR28, R9 ;  /* 0x00000000091c72ca */ /* 0x000fe200000e0000 */
[----:B------:R-:W-:Y:S01]  /*18c90*/  UIADD3 UR22, UP0, UR36, 0xf0, URZ ;  /* 0x000000f024167890 */ /* 0x000fe2000ff1e03f */
[----:B------:R-:W-:Y:S01]  /*18ca0*/  R2UR UR16, R7 ;  /* 0x00000000071072ca */ /* 0x000fe200000e0000 */
[----:B------:R-:W-:Y:S01]  /*18cb0*/  IMAD.SHL.U32 R7, R5, 0x4000, RZ ;  /* 0x0000400005077824 */ /* 0x000fe200078e00ff */
[----:B------:R-:W-:Y:S01]  /*18cc0*/  R2UR UR27, R2 ;  /* 0x00000000021b72ca */ /* 0x000fe200000e0000 */
[----:B------:R-:W-:Y:S01]  /*18cd0*/  UIADD3 UR30, UP1, UR36, 0x1f0, URZ ;  /* 0x000001f0241e7890 */ /* 0x000fe2000ff3e03f */
[----:B------:R-:W-:Y:S01]  /*18ce0*/  R2UR UR26, R16 ;  /* 0x00000000101a72ca */ /* 0x000fe200000e0000 */
[----:B------:R-:W-:Y:S01]  /*18cf0*/  UIADD3 UR38, UP2, UR36, 0x2f0, URZ ;  /* 0x000002f024267890 */ /* 0x000fe2000ff5e03f */
[----:B------:R-:W-:Y:S01]  /*18d00*/  IADD3 R17, R12, 0x100, R7 ;  /* 0x000001000c117810 */ /* 0x000fe20007ffe007 */
[----:B------:R-:W-:Y:S01]  /*18d10*/  UIADD3.X UR23, URZ, UR37, URZ, UP0, !UPT ;  /* 0x000000253f177290 */ /* 0x000fe200087fe43f */
[----:B------:R-:W-:Y:S01]  /*18d20*/  LOP3.LUT R7, R7, 0x2000, R10, 0xf8, !PT ;  /* 0x0000200007077812 */ /* 0x000fe200078ef80a */
[----:B------:R-:W-:Y:S01]  /*18d30*/  UIADD3.X UR31, URZ, UR37, URZ, UP1, !UPT ;  /* 0x000000253f1f7290 */ /* 0x000fe20008ffe43f */
[----:B------:R-:W-:Y:S01]  /*18d40*/  R2UR UR24, R17 ;  /* 0x00000000111872ca */ /* 0x000fe200000e0000 */
[----:B------:R-:W-:Y:S01]  /*18d50*/  UIADD3.X UR39, URZ, UR37, URZ, UP2, !UPT ;  /* 0x000000253f277290 */ /* 0x000fe200097fe43f */
[C---:B------:R-:W-:Y:S01]  /*18d60*/  R2UR UR19, R14.reuse ;  /* 0x000000000e1372ca */ /* 0x040fe200000e0000 */
[----:B------:R-:W-:Y:S01]  /*18d70*/  IMAD R7, R7, 0x2, R12 ;  /* 0x0000000207077824 */ /* 0x000fe200078e020c */
[----:B------:R-:W-:Y:S01]  /*18d80*/  R2UR UR10, R11 ;  /* 0x000000000b0a72ca */ /* 0x000fe200000e0000 */
[----:B------:R-:W-:Y:S01]  /*18d90*/  UIADD3 UR16, UR16, 0x30100, URZ ;  /* 0x0003010010107890 */ /* 0x000fe2000fffe03f */
[----:B------:R-:W-:Y:S01]  /*18da0*/  R2UR UR11, R3 ;  /* 0x00000000030b72ca */ /* 0x000fe200000e0000 */
[----:B------:R-:W-:Y:S01]  /*18db0*/  UMOV UR32, 0x0 ;  /* 0x0000000000207882 */ /* 0x000fe20000000000 */
[----:B------:R-:W-:Y:S01]  /*18dc0*/  R2UR UR8, R7 ;  /* 0x00000000070872ca */ /* 0x000fe200000e0000 */
[----:B------:R-:W-:Y:S01]  /*18dd0*/  UMOV UR33, 0x10000000 ;  /* 0x1000000000217882 */ /* 0x000fe20000000000 */
[----:B------:R-:W-:Y:S01]  /*18de0*/  ISETP.GT.AND P1, PT, R13, 0x1, PT ;  /* 0x000000010d00780c */ /* 0x000fe20003f24270 */
[----:B------:R-:W-:Y:S01]  /*18df0*/  UMOV UR17, UR25 ;  /* 0x0000001900117c82 */ /* 0x000fe20008000000 */
[----:B------:R-:W-:Y:S01]  /*18e00*/  IADD3 R5, R5, 0x1, RZ ;  /* 0x0000000105057810 */ /* 0x000fe20007ffe0ff */
[----:B------:R-:W-:Y:S01]  /*18e10*/  UMOV UR20, UR28 ;  /* 0x0000001c00147c82 */ /* 0x000fe20008000000 */
[----:B------:R-:W-:Y:S01]  /*18e20*/  UMOV UR18, UR27 ;  /* 0x0000001b00127c82 */ /* 0x000fe20008000000 */
[----:B------:R0:W-:Y:S01]  /*18e30*/  UTMALDG.3D [UR24], [UR22], desc[UR32] ;  /* 0x00002018160075b4 */ /* 0x0001e20008011000 */
[----:B------:R-:W-:Y:S01]  /*18e40*/  ISETP.NE.AND P0, PT, R5, 0x4, PT ;  /* 0x000000040500780c */ /* 0x000fe20003f05270 */
[----:B------:R-:W-:Y:S01]  /*18e50*/  UMOV UR15, 0x30000 ;  /* 0x00030000000f7882 */ /* 0x000fe20000000000 */
[----:B------:R-:W-:Y:S01]  /*18e60*/  UMOV UR9, UR25 ;  /* 0x0000001900097c82 */ /* 0x000fe20008000000 */
[----:B------:R-:W-:Y:S01]  /*18e70*/  UMOV UR12, UR28 ;  /* 0x0000001c000c7c82 */ /* 0x000fe20008000000 */
[----:B------:R-:W-:Y:S01]  /*18e80*/  SEL R7, RZ, 0x1, P0 ;  /* 0x00000001ff077807 */ /* 0x000fe20000000000 */
[----:B------:R-:W-:Y:S01]  /*18e90*/  UIADD3 UR8, UR8, 0x10100, URZ ;  /* 0x0001010008087890 */ /* 0x000fe2000fffe03f */
[----:B------:R-:W-:Y:S01]  /*18ea0*/  VIADD R14, R14, 0x1 ;  /* 0x000000010e0e7836 */ /* 0x000fe20000000000 */
[----:B------:R0:W-:Y:S01]  /*18eb0*/  UTMALDG.3D [UR16], [UR30], desc[UR32] ;  /* 0x000020101e0075b4 */ /* 0x0001e20008011000 */
[----:B------:R-:W-:Y:S01]  /*18ec0*/  LOP3.LUT R4, R4, R7, RZ, 0x3c, !PT ;  /* 0x0000000704047212 */ /* 0x000fe200078e3cff */
[----:B------:R-:W-:Y:S01]  /*18ed0*/  VIADD R16, R16, 0x20 ;  /* 0x0000002010107836 */ /* 0x000fe20000000000 */
[----:B------:R-:W-:-:S02]  /*18ee0*/  IADD3 R11, R11, 0x40, RZ ;  /* 0x000000400b0b7810 */ /* 0x000fc40007ffe0ff */
[----:B------:R-:W-:Y:S02]  /*18ef0*/  SEL R5, R5, RZ, P0 ;  /* 0x000000ff05057207 */ /* 0x000fe40000000000 */
[----:B------:R0:W-:Y:S02]  /*18f00*/  UTMALDG.3D.MULTICAST [UR8], [UR38], UR15, desc[UR32] ;  /* 0x00002008260073b4 */ /* 0x0001e4000801180f */
[----:B0-----:R-:W-:Y:S05]  /*18f10*/  @P1 BRA `(.L_x_423) ;  /* 0xfffffffc000c1947 */ /* 0x001fea000383ffff */
.L_x_420:
[----:B------:R-:W-:Y:S05]  /*18f20*/  BSYNC B1 ;  /* 0x0000000000017941 */ /* 0x000fea0003800000 */
.L_x_419:
[----:B------:R-:W2:Y:S01]  /*18f30*/  LDL.LU R18, [R1+0x204] ;  /* 0x0002040001127983 */ /* 0x000ea20000300800 */
[----:B------:R-:W-:Y:S01]  /*18f40*/  LOP3.LUT P3, RZ, R8, 0xff, RZ, 0xc0, !PT ;  /* 0x000000ff08ff7812 */ /* 0x000fe2000786c0ff */
[----:B------:R-:W-:Y:S01]  /*18f50*/  VIADD R6, R6, UR7 ;  /* 0x0000000706067c36 */ /* 0x000fe20008000000 */
[----:B------:R-:W-:Y:S01]  /*18f60*/  ULDC.64 UR8, c[0x0][0x750] ;  /* 0x0001d40000087ab9 */ /* 0x000fe20000000a00 */
[----:B------:R-:W3:Y:S01]  /*18f70*/  LDL.LU R17, [R1+0x208] ;  /* 0x0002080001117983 */ /* 0x000ee20000300800 */
[----:B------:R-:W-:Y:S01]  /*18f80*/  BSSY B1, `(.L_x_424) ;  /* 0x0000070000017945 */ /* 0x000fe20003800000 */
[----:B------:R-:W-:Y:S01]  /*18f90*/  MOV R4, 0xffffffff ;  /* 0xffffffff00047802 */ /* 0x000fe20000000f00 */
[----:B------:R-:W-:Y:S01]  /*18fa0*/  IMAD.MOV.U32 R9, RZ, RZ, -0x1 ;  /* 0xffffffffff097424 */ /* 0x000fe200078e00ff */
[----:B------:R-:W-:Y:S02]  /*18fb0*/  SHF.R.U32.HI R2, RZ, 0x2, R6 ;  /* 0x00000002ff027819 */ /* 0x000fe40000011606 */
[----:B------:R-:W-:-:S02]  /*18fc0*/  ISETP.GT.U32.AND P0, PT, R6, 0x3, PT ;  /* 0x000000030600780c */ /* 0x000fc40003f04070 */
[----:B------:R-:W-:Y:S02]  /*18fd0*/  LOP3.LUT R2, R2, 0x1, RZ, 0xc0, !PT ;  /* 0x0000000102027812 */ /* 0x000fe400078ec0ff */
[----:B------:R-:W0:Y:S01]  /*18fe0*/  @P3 S2R R3, SR_CgaCtaId ;  /* 0x0000000000033919 */ /* 0x000e220000008800 */
[----:B------:R-:W-:Y:S02]  /*18ff0*/  LOP3.LUT R6, R6, 0x3, RZ, 0xc0, !PT ;  /* 0x0000000306067812 */ /* 0x000fe400078ec0ff */
[----:B------:R-:W-:Y:S02]  /*19000*/  ISETP.NE.U32.AND P1, PT, R2, 0x1, PT ;  /* 0x000000010200780c */ /* 0x000fe40003f25070 */
[----:B------:R-:W-:Y:S02]  /*19010*/  @P3 MOV R2, 0x400 ;  /* 0x0000040000023802 */ /* 0x000fe40000000f00 */
[----:B------:R-:W-:Y:S02]  /*19020*/  PRMT R8, RZ, 0x7610, R8 ;  /* 0x00007610ff087816 */ /* 0x000fe40000000008 */
[----:B0-----:R-:W-:Y:S01]  /*19030*/  @P3 LEA R2, R3, R2, 0x18 ;  /* 0x0000000203023211 */ /* 0x001fe200078ec0ff */
[----:B------:R-:W-:-:S03]  /*19040*/  IMAD.U32 R3, RZ, RZ, UR7 ;  /* 0x00000007ff037e24 */ /* 0x000fc6000f8e00ff */
[----:B------:R0:W-:Y:S02]  /*19050*/  @P3 SYNCS.ARRIVE.TRANS64.A1T0 RZ, [R2+URZ+0x58], RZ ;  /* 0x000058ff02ff39a7 */ /* 0x0001e4000810003f */
[C---:B------:R-:W-:Y:S02]  /*19060*/  ISETP.LT.U32.AND P0, PT, R3.reuse, 0x4, P0 ;  /* 0x000000040300780c */ /* 0x040fe40000701070 */
[----:B------:R-:W-:Y:S02]  /*19070*/  ISETP.GT.U32.AND P1, PT, R3, 0x3, !P1 ;  /* 0x000000030300780c */ /* 0x000fe40004f24070 */
[----:B------:R-:W-:Y:S02]  /*19080*/  SEL R3, RZ, 0x1, !P0 ;  /* 0x00000001ff037807 */ /* 0x000fe40004000000 */
[----:B0-----:R-:W-:-:S04]  /*19090*/  SEL R2, RZ, 0x1, !P1 ;  /* 0x00000001ff027807 */ /* 0x001fc80004800000 */
[--C-:B------:R-:W-:Y:S01]  /*190a0*/  LOP3.LUT R0, R2, R0, R3.reuse, 0x96, !PT ;  /* 0x0000000002007212 */ /* 0x100fe200078e9603 */
[----:B------:R-:W-:Y:S01]  /*190b0*/  IMAD.MOV.U32 R2, RZ, RZ, -0x1 ;  /* 0xffffffffff027424 */ /* 0x000fe200078e00ff */
[----:B------:R-:W-:Y:S02]  /*190c0*/  PRMT R3, RZ, 0x7610, R3 ;  /* 0x00007610ff037816 */ /* 0x000fe40000000003 */
[----:B---3--:R-:W-:-:S04]  /*190d0*/  IADD3 R17, P0, R17, UR34, RZ ;  /* 0x0000002211117c10 */ /* 0x008fc8000ff1e0ff */
[----:B--2---:R-:W-:Y:S01]  /*190e0*/  IADD3.X R18, R18, UR14, RZ, P0, !PT ;  /* 0x0000000e12127c10 */ /* 0x004fe200087fe4ff */
[----:B------:R0:W-:Y:S01]  /*190f0*/  STL [R1+0x208], R17 ;  /* 0x0002081101007387 */ /* 0x0001e20000100800 */
[----:B------:R-:W-:-:S03]  /*19100*/  ISETP.GE.U32.AND P0, PT, R17, UR8, PT ;  /* 0x0000000811007c0c */ /* 0x000fc6000bf06070 */
[----:B------:R0:W-:Y:S01]  /*19110*/  STL [R1+0x204], R18 ;  /* 0x0002041201007387 */ /* 0x0001e20000100800 */
[----:B------:R-:W-:-:S13]  /*19120*/  ISETP.GE.U32.AND.EX P0, PT, R18, UR9, PT, P0 ;  /* 0x0000000912007c0c */ /* 0x000fda000bf06100 */
[----:B0-----:R-:W-:Y:S05]  /*19130*/  @P0 BRA `(.L_x_425) ;  /* 0x0000000400500947 */ /* 0x001fea0003800000 */
[----:B------:R-:W0:Y:S01]  /*19140*/  S2R R7, SR_CTAID.X ;  /* 0x0000000000077919 */ /* 0x000e220000002500 */
[----:B------:R-:W-:Y:S01]  /*19150*/  ULDC UR8, c[0x0][0x150] ;  /* 0x0000540000087ab9 */ /* 0x000fe20000000800 */
[----:B------:R-:W1:Y:S01]  /*19160*/  LDC R4, c[0x0][0x144] ;  /* 0x00005100ff047b82 */ /* 0x000e620000000800 */
[----:B------:R-:W-:Y:S01]  /*19170*/  ULDC UR11, c[0x0][0x730] ;  /* 0x0001cc00000b7ab9 */ /* 0x000fe20000000800 */
[----:B------:R-:W2:Y:S06]  /*19180*/  S2R R5, SR_CTAID.Y ;  /* 0x0000000000057919 */ /* 0x000eac0000002600 */
[----:B------:R-:W3:Y:S01]  /*19190*/  LDC R12, c[0x0][0x148] ;  /* 0x00005200ff0c7b82 */ /* 0x000ee20000000800 */
[----:B0-----:R-:W-:-:S02]  /*191a0*/  I2FP.F32.U32 R2, R7 ;  /* 0x0000000700027245 */ /* 0x001fc40000201000 */
[----:B--2---:R-:W-:-:S03]  /*191b0*/  I2FP.F32.U32 R3, R5 ;  /* 0x0000000500037245 */ /* 0x004fc60000201000 */
[----:B------:R-:W-:Y:S01]  /*191c0*/  FMUL R2, R2, UR8 ;  /* 0x0000000802027c20 */ /* 0x000fe20008400000 */
[----:B------:R-:W-:Y:S02]  /*191d0*/  ULDC UR8, c[0x0][0x154] ;  /* 0x0000550000087ab9 */ /* 0x000fe40000000800 */
[----:B------:R-:W-:Y:S01]  /*191e0*/  FMUL R9, R3, UR8 ;  /* 0x0000000803097c20 */ /* 0x000fe20008400000 */
[----:B------:R-:W-:Y:S02]  /*191f0*/  ULDC.64 UR8, c[0x0][0x728] ;  /* 0x0001ca0000087ab9 */ /* 0x000fe40000000a00 */
[----:B------:R-:W0:Y:S01]  /*19200*/  F2I.U32.TRUNC.NTZ R2, R2 ;  /* 0x0000000200027305 */ /* 0x000e22000020f000 */
[----:B------:R-:W-:-:S04]  /*19210*/  ISETP.NE.U32.AND P0, PT, RZ, UR8, PT ;  /* 0x00000008ff007c0c */ /* 0x000fc8000bf05070 */
[----:B------:R-:W-:-:S03]  /*19220*/  ISETP.NE.AND.EX P0, PT, RZ, UR9, PT, P0 ;  /* 0x00000009ff007c0c */ /* 0x000fc6000bf05300 */
[----:B------:R-:W2:Y:S01]  /*19230*/  F2I.U32.TRUNC.NTZ R9, R9 ;  /* 0x0000000900097305 */ /* 0x000ea2000020f000 */
[----:B0-----:R-:W-:Y:S01]  /*19240*/  IMAD.MOV R3, RZ, RZ, -R2 ;  /* 0x000000ffff037224 */ /* 0x001fe200078e0a02 */
[----:B------:R-:W-:-:S03]  /*19250*/  MOV R2, R17 ;  /* 0x0000001100027202 */ /* 0x000fc60000000f00 */
[----:B-1----:R-:W-:Y:S02]  /*19260*/  IMAD R7, R4, R3, R7 ;  /* 0x0000000304077224 */ /* 0x002fe400078e0207 */
[----:B--2---:R-:W-:-:S04]  /*19270*/  IMAD.MOV R3, RZ, RZ, -R9 ;  /* 0x000000ffff037224 */ /* 0x004fc800078e0a09 */
[----:B---3--:R-:W-:Y:S02]  /*19280*/  @P2 IMAD R7, R12, R3, R5 ;  /* 0x000000030c072224 */ /* 0x008fe400078e0205 */
[----:B------:R-:W-:Y:S01]  /*19290*/  IMAD.MOV.U32 R3, RZ, RZ, R18 ;  /* 0x000000ffff037224 */ /* 0x000fe200078e0012 */
[----:B------:R-:W-:Y:S06]  /*192a0*/  @!P0 BRA `(.L_x_426) ;  /* 0x0000000000288947 */ /* 0x000fec0003800000 */
[----:B------:R-:W-:Y:S02]  /*192b0*/  ULDC UR10, c[0x0][0x734] ;  /* 0x0001cd00000a7ab9 */ /* 0x000fe40000000800 */
[----:B------:R-:W-:-:S05]  /*192c0*/  IADD3 R3, P0, R17, UR10, RZ ;  /* 0x0000000a11037c10 */ /* 0x000fca000ff1e0ff */
[----:B------:R-:W-:-:S04]  /*192d0*/  IMAD.X R9, RZ, RZ, R18, P0 ;  /* 0x000000ffff097224 */ /* 0x000fc800000e0612 */
[----:B------:R-:W-:-:S04]  /*192e0*/  IMAD.WIDE.U32 R4, R9, UR8, RZ ;  /* 0x0000000809047c25 */ /* 0x000fc8000f8e00ff */
[----:B------:R-:W-:-:S04]  /*192f0*/  IMAD.WIDE.U32 R4, P0, R3, UR9, R4 ;  /* 0x0000000903047c25 */ /* 0x000fc8000f800004 */
[----:B------:R-:W-:Y:S01]  /*19300*/  IMAD.WIDE.U32 R2, R3, UR8, RZ ;  /* 0x0000000803027c25 */ /* 0x000fe2000f8e00ff */
[----:B------:R-:W-:-:S04]  /*19310*/  MOV R2, R5 ;  /* 0x0000000500027202 */ /* 0x000fc80000000f00 */
[----:B------:R-:W-:Y:S01]  /*19320*/  IADD3 RZ, P1, R3, R4, RZ ;  /* 0x0000000403ff7210 */ /* 0x000fe20007f3e0ff */
[----:B------:R-:W-:-:S04]  /*19330*/  IMAD.X R3, RZ, RZ, RZ, P0 ;  /* 0x000000ffff037224 */ /* 0x000fc800000e06ff */
[----:B------:R-:W-:-:S08]  /*19340*/  IMAD.WIDE.U32.X R2, R9, UR9, R2, P1 ;  /* 0x0000000909027c25 */ /* 0x000fd000088e0402 */
.L_x_426:
[--C-:B------:R-:W-:Y:S01]  /*19350*/  SHF.R.U64 R9, R2, UR11, R3.reuse ;  /* 0x0000000b02097c19 */ /* 0x100fe20008001203 */
[----:B------:R-:W-:Y:S01]  /*19360*/  ULDC.64 UR8, c[0x0][0x720] ;  /* 0x0001c80000087ab9 */ /* 0x000fe20000000a00 */
[----:B------:R-:W-:Y:S01]  /*19370*/  SHF.R.U32.HI R2, RZ, UR11, R3 ;  /* 0x0000000bff027c19 */ /* 0x000fe20008011603 */
[----:B------:R-:W-:Y:S01]  /*19380*/  IMAD.MOV.U32 R3, RZ, RZ, R18 ;  /* 0x000000ffff037224 */ /* 0x000fe200078e0012 */
[----:B------:R-:W-:Y:S01]  /*19390*/  IADD3 R11, P0, RZ, -R9, RZ ;  /* 0x80000009ff0b7210 */ /* 0x000fe20007f1e0ff */
[----:B------:R-:W-:-:S04]  /*193a0*/  ULDC.64 UR10, c[0x0][0x740] ;  /* 0x0001d000000a7ab9 */ /* 0x000fc80000000a00 */
[----:B------:R-:W-:Y:S01]  /*193b0*/  IMAD.X R2, RZ, RZ, ~R2, P0 ;  /* 0x000000ffff027224 */ /* 0x000fe200000e0e02 */
[----:B------:R-:W-:-:S03]  /*193c0*/  ISETP.NE.U32.AND P0, PT, RZ, UR10, PT ;  /* 0x0000000aff007c0c */ /* 0x000fc6000bf05070 */
[----:B------:R-:W-:Y:S01]  /*193d0*/  IMAD R2, R2, UR8, RZ ;  /* 0x0000000802027c24 */ /* 0x000fe2000f8e02ff */
[----:B------:R-:W-:-:S03]  /*193e0*/  ISETP.NE.AND.EX P0, PT, RZ, UR11, PT, P0 ;  /* 0x0000000bff007c0c */ /* 0x000fc6000bf05300 */
[----:B------:R-:W-:Y:S02]  /*193f0*/  IMAD R5, R11, UR9, R2 ;  /* 0x000000090b057c24 */ /* 0x000fe4000f8e0202 */
[----:B------:R-:W-:-:S04]  /*19400*/  IMAD.MOV.U32 R2, RZ, RZ, R17 ;  /* 0x000000ffff027224 */ /* 0x000fc800078e0011 */
[----:B------:R-:W-:Y:S01]  /*19410*/  IMAD.WIDE.U32 R2, R11, UR8, R2 ;  /* 0x000000080b027c25 */ /* 0x000fe2000f8e0002 */
[----:B------:R-:W-:-:S04]  /*19420*/  ULDC UR8, c[0x0][0x718] ;  /* 0x0001c60000087ab9 */ /* 0x000fc80000000800 */
[----:B------:R-:W-:-:S04]  /*19430*/  IADD3 R3, R3, R5, RZ ;  /* 0x0000000503037210 */ /* 0x000fc80007ffe0ff */
[--C-:B------:R-:W-:Y:S02]  /*19440*/  SHF.R.U64 R11, R2, UR8, R3.reuse ;  /* 0x00000008020b7c19 */ /* 0x100fe40008001203 */
[----:B------:R-:W-:Y:S01]  /*19450*/  SHF.R.U32.HI R2, RZ, UR8, R3 ;  /* 0x00000008ff027c19 */ /* 0x000fe20008011603 */
[----:B------:R-:W-:-:S03]  /*19460*/  ULDC UR8, c[0x0][0x708] ;  /* 0x0001c20000087ab9 */ /* 0x000fc60000000800 */
[--C-:B------:R-:W-:Y:S02]  /*19470*/  SHF.R.U64 R12, R11, UR8, R2.reuse ;  /* 0x000000080b0c7c19 */ /* 0x100fe40008001202 */
[----:B------:R-:W-:Y:S01]  /*19480*/  SHF.R.U32.HI R3, RZ, UR8, R2 ;  /* 0x00000008ff037c19 */ /* 0x000fe20008011602 */
[----:B------:R-:W-:-:S03]  /*19490*/  ULDC UR8, c[0x0][0x758] ;  /* 0x0001d60000087ab9 */ /* 0x000fc60000000800 */
[--C-:B------:R-:W-:Y:S02]  /*194a0*/  SHF.R.U64 R13, R12, UR8, R3.reuse ;  /* 0x000000080c0d7c19 */ /* 0x100fe40008001203 */
[----:B------:R-:W-:-:S03]  /*194b0*/  SHF.R.U32.HI R14, RZ, UR8, R3 ;  /* 0x00000008ff0e7c19 */ /* 0x000fc60008011603 */
[----:B------:R-:W-:Y:S02]  /*194c0*/  IMAD.MOV.U32 R2, RZ, RZ, R13 ;  /* 0x000000ffff027224 */ /* 0x000fe400078e000d */
[----:B------:R-:W-:Y:S01]  /*194d0*/  IMAD.MOV.U32 R3, RZ, RZ, R14 ;  /* 0x000000ffff037224 */ /* 0x000fe200078e000e */
[----:B------:R-:W-:Y:S06]  /*194e0*/  @!P0 BRA `(.L_x_427) ;  /* 0x0000000000288947 */ /* 0x000fec0003800000 */
[----:B------:R-:W-:Y:S02]  /*194f0*/  ULDC UR8, c[0x0][0x74c] ;  /* 0x0001d30000087ab9 */ /* 0x000fe40000000800 */
[----:B------:R-:W-:-:S05]  /*19500*/  IADD3 R3, P0, R13, UR8, RZ ;  /* 0x000000080d037c10 */ /* 0x000fca000ff1e0ff */
[----:B------:R-:W-:-:S04]  /*19510*/  IMAD.X R14, RZ, RZ, R14, P0 ;  /* 0x000000ffff0e7224 */ /* 0x000fc800000e060e */
[----:B------:R-:W-:-:S04]  /*19520*/  IMAD.WIDE.U32 R4, R14, UR10, RZ ;  /* 0x0000000a0e047c25 */ /* 0x000fc8000f8e00ff */
[----:B------:R-:W-:-:S04]  /*19530*/  IMAD.WIDE.U32 R4, P0, R3, UR11, R4 ;  /* 0x0000000b03047c25 */ /* 0x000fc8000f800004 */
[----:B------:R-:W-:-:S04]  /*19540*/  IMAD.WIDE.U32 R2, R3, UR10, RZ ;  /* 0x0000000a03027c25 */ /* 0x000fc8000f8e00ff */
[----:B------:R-:W-:Y:S01]  /*19550*/  IMAD.MOV.U32 R2, RZ, RZ, R5 ;  /* 0x000000ffff027224 */ /* 0x000fe200078e0005 */
[----:B------:R-:W-:Y:S02]  /*19560*/  IADD3 RZ, P1, R3, R4, RZ ;  /* 0x0000000403ff7210 */ /* 0x000fe40007f3e0ff */
[----:B------:R-:W-:-:S03]  /*19570*/  IADD3.X R3, RZ, RZ, RZ, P0, !PT ;  /* 0x000000ffff037210 */ /* 0x000fc600007fe4ff */
[----:B------:R-:W-:-:S08]  /*19580*/  IMAD.WIDE.U32.X R2, R14, UR11, R2, P1 ;  /* 0x0000000b0e027c25 */ /* 0x000fd000088e0402 */
.L_x_427:
[----:B------:R-:W-:Y:S01]  /*19590*/  ULDC UR8, c[0x0][0x748] ;  /* 0x0001d20000087ab9 */ /* 0x000fe20000000800 */
[----:B------:R-:W-:Y:S02]  /*195a0*/  LOP3.LUT R12, R12, UR13, RZ, 0xc0, !PT ;  /* 0x0000000d0c0c7c12 */ /* 0x000fe4000f8ec0ff */
[----:B------:R-:W-:Y:S01]  /*195b0*/  SHF.R.U64 R3, R2, UR8, R3 ;  /* 0x0000000802037c19 */ /* 0x000fe20008001203 */
[----:B------:R-:W-:-:S04]  /*195c0*/  ULDC UR8, c[0x0][0x738] ;  /* 0x0001ce0000087ab9 */ /* 0x000fc80000000800 */
[----:B------:R-:W-:Y:S02]  /*195d0*/  IMAD.MOV R2, RZ, RZ, -R3 ;  /* 0x000000ffff027224 */ /* 0x000fe400078e0a03 */
[----:B------:R-:W-:Y:S02]  /*195e0*/  IMAD R12, R3, UR5, R12 ;  /* 0x00000005030c7c24 */ /* 0x000fe4000f8e020c */
[----:B------:R-:W-:Y:S01]  /*195f0*/  IMAD R13, R2, UR8, R13 ;  /* 0x00000008020d7c24 */ /* 0x000fe2000f8e020d */
[----:B------:R-:W-:Y:S01]  /*19600*/  ULDC UR8, c[0x0][0x710] ;  /* 0x0001c40000087ab9 */ /* 0x000fe20000000800 */
[----:B------:R-:W-:Y:S01]  /*19610*/  LOP3.LUT R2, R11, UR4, RZ, 0xc0, !PT ;  /* 0x000000040b027c12 */ /* 0x000fe2000f8ec0ff */
[----:B------:R-:W-:Y:S01]  /*19620*/  IMAD R7, R12, UR8, R7 ;  /* 0x000000080c077c24 */ /* 0x000fe2000f8e0207 */
[----:B------:R-:W-:Y:S01]  /*19630*/  ULDC UR8, c[0x0][0x700] ;  /* 0x0001c00000087ab9 */ /* 0x000fe20000000800 */
[----:B------:R-:W-:Y:S02]  /*19640*/  IMAD.MOV.U32 R3, RZ, RZ, 0x1 ;  /* 0x00000001ff037424 */ /* 0x000fe400078e00ff */
[----:B------:R-:W-:-:S05]  /*19650*/  IMAD R2, R13, UR8, R2 ;  /* 0x000000080d027c24 */ /* 0x000fca000f8e0202 */
[----:B------:R-:W-:Y:S02]  /*19660*/  SEL R4, R2, R7, !P2 ;  /* 0x0000000702047207 */ /* 0x000fe40005000000 */
[----:B------:R-:W-:-:S07]  /*19670*/  SEL R2, R7, R2, !P2 ;  /* 0x0000000207027207 */ /* 0x000fce0005000000 */
.L_x_425:
[----:B------:R-:W-:Y:S05]  /*19680*/  BSYNC B1 ;  /* 0x0000000000017941 */ /* 0x000fea0003800000 */
.L_x_424:
[----:B------:R-:W-:-:S13]  /*19690*/  LOP3.LUT P0, RZ, R3, 0xff, RZ, 0xc0, !PT ;  /* 0x000000ff03ff7812 */ /* 0x000fda000780c0ff */
[----:B------:R-:W-:Y:S05]  /*196a0*/  @P0 BRA `(.L_x_428) ;  /* 0xfffffff000ec0947 */ /* 0x000fea000383ffff */
[----:B------:R-:W-:Y:S05]  /*196b0*/  BSYNC B0 ;  /* 0x0000000000007941 */ /* 0x000fea0003800000 */
.L_x_417:
[----:B------:R-:W-:-:S03]  /*196c0*/  UMOV UR8, 0xffffffff ;  /* 0xffffffff00087882 */ /* 0x000fc60000000000 */
[----:B------:R-:W-:Y:S05]  /*196d0*/  BRA.DIV UR8, `(.L_x_429) ;  /* 0x0000000608087947 */ /* 0x000fea000b800000 */
[----:B------:R-:W-:-:S13]  /*196e0*/  ELECT P0, URZ, PT ;  /* 0x00000000003f782f */ /* 0x000fda0003800000 */
.L_x_443:
[----:B------:R-:W-:Y:S04]  /*196f0*/  BSSY B0, `(.L_x_430) ;  /* 0x000002c000007945 */ /* 0x000fe80003800000 */
[----:B------:R-:W-:Y:S05]  /*19700*/  @!P0 BRA `(.L_x_431) ;  /* 0x0000000000a88947 */ /* 0x000fea0003800000 */
[----:B------:R-:W-:-:S04]  /*19710*/  ULOP3.LUT UR8, UR6, 0x2, URZ, 0xfc, !UPT ;  /* 0x0000000206087892 */ /* 0x000fc8000f8efc3f */
[----:B------:R-:W-:-:S06]  /*19720*/  UISETP.NE.AND UP0, UPT, UR8, 0x3, UPT ;  /* 0x000000030800788c */ /* 0x000fcc000bf05270 */
[----:B------:R-:W-:-:S13]  /*19730*/  PLOP3.LUT P0, PT, PT, PT, UP0, 0x80, 0x0 ;  /* 0x000000000000781c */ /* 0x000fda0003f0f008 */
[----:B------:R-:W-:Y:S05]  /*19740*/  @!P0 BRA `(.L_x_432) ;  /* 0x0000000000048947 */ /* 0x000fea0003800000 */
[----:B------:R-:W-:Y:S01]  /*19750*/  BPT.TRAP 0x1 ;  /* 0x000000040000795c */ /* 0x000fe20000300000 */
.L_x_432:
[----:B------:R-:W0:Y:S01]  /*19760*/  S2R R3, SR_CgaCtaId ;  /* 0x0000000000037919 */ /* 0x000e220000008800 */
[----:B------:R-:W-:-:S04]  /*19770*/  MOV R2, 0x400 ;  /* 0x0000040000027802 */ /* 0x000fc80000000f00 */
[----:B0-----:R-:W-:Y:S02]  /*19780*/  LEA R3, R3, R2, 0x18 ;  /* 0x0000000203037211 */ /* 0x001fe400078ec0ff */
[----:B------:R-:W-:Y:S02]  /*19790*/  SHF.L.U32 R2, R0, 0x1f, RZ ;  /* 0x0000001f00027819 */ /* 0x000fe400000006ff */
[----:B------:R-:W-:-:S05]  /*197a0*/  IADD3 R3, R3, 0x20, RZ ;  /* 0x0000002003037810 */ /* 0x000fca0007ffe0ff */
[----:B------:R-:W-:-:S04]  /*197b0*/  IMAD R5, R6, 0x8, R3 ;  /* 0x0000000806057824 */ /* 0x000fc800078e0203 */
[----:B------:R-:W0:Y:S02]  /*197c0*/  SYNCS.PHASECHK.TRANS64.TRYWAIT P0, [R5+URZ], R2 ;  /* 0x00000002050075a7 */ /* 0x000e24000800017f */
[----:B0-----:R-:W-:Y:S05]  /*197d0*/  @!P0 BRA `(.L_x_433) ;  /* 0x0000000000e88947 */ /* 0x001fea0003800000 */
.L_x_444:
[----:B------:R-:W-:-:S05]  /*197e0*/  VIADD R6, R6, 0x1 ;  /* 0x0000000106067836 */ /* 0x000fca0000000000 */
[----:B------:R-:W-:-:S04]  /*197f0*/  ISETP.NE.AND P0, PT, R6, 0x4, PT ;  /* 0x000000040600780c */ /* 0x000fc80003f05270 */
[----:B0-----:R-:W-:Y:S02]  /*19800*/  SEL R5, RZ, 0x1, P0 ;  /* 0x00000001ff057807 */ /* 0x001fe40000000000 */
[----:B------:R-:W-:Y:S02]  /*19810*/  SEL R6, R6, RZ, P0 ;  /* 0x000000ff06067207 */ /* 0x000fe40000000000 */
[----:B------:R-:W-:-:S03]  /*19820*/  LOP3.LUT R5, R0, R5, RZ, 0x3c, !PT ;  /* 0x0000000500057212 */ /* 0x000fc600078e3cff */
[----:B------:R-:W-:Y:S01]  /*19830*/  IMAD R7, R6, 0x8, R3 ;  /* 0x0000000806077824 */ /* 0x000fe200078e0203 */
[----:B------:R-:W-:-:S04]  /*19840*/  SHF.L.U32 R0, R5, 0x1f, RZ ;  /* 0x0000001f05007819 */ /* 0x000fc800000006ff */
[----:B------:R-:W0:Y:S02]  /*19850*/  SYNCS.PHASECHK.TRANS64.TRYWAIT P0, [R7+URZ], R0 ;  /* 0x00000000070075a7 */ /* 0x000e24000800017f */
[----:B0-----:R-:W-:Y:S05]  /*19860*/  @!P0 BRA `(.L_x_434) ;  /* 0x0000000000d88947 */ /* 0x001fea0003800000 */
.L_x_445:
[----:B0-----:R-:W-:-:S04]  /*19870*/  IADD3 R0, R6, 0x1, RZ ;  /* 0x0000000106007810 */ /* 0x001fc80007ffe0ff */
[----:B------:R-:W-:-:S04]  /*19880*/  ISETP.NE.AND P0, PT, R0, 0x4, PT ;  /* 0x000000040000780c */ /* 0x000fc80003f05270 */
[----:B------:R-:W-:Y:S02]  /*19890*/  SEL R2, RZ, 0x1, P0 ;  /* 0x00000001ff027807 */ /* 0x000fe40000000000 */
[----:B------:R-:W-:Y:S02]  /*198a0*/  SEL R4, R0, RZ, P0 ;  /* 0x000000ff00047207 */ /* 0x000fe40000000000 */
[----:B------:R-:W-:-:S03]  /*198b0*/  LOP3.LUT R5, R5, R2, RZ, 0x3c, !PT ;  /* 0x0000000205057212 */ /* 0x000fc600078e3cff */
[----:B------:R-:W-:Y:S01]  /*198c0*/  IMAD R7, R4, 0x8, R3 ;  /* 0x0000000804077824 */ /* 0x000fe200078e0203 */
[----:B------:R-:W-:-:S04]  /*198d0*/  SHF.L.U32 R0, R5, 0x1f, RZ ;  /* 0x0000001f05007819 */ /* 0x000fc800000006ff */
[----:B------:R-:W0:Y:S02]  /*198e0*/  SYNCS.PHASECHK.TRANS64.TRYWAIT P0, [R7+URZ], R0 ;  /* 0x00000000070075a7 */ /* 0x000e24000800017f */
[----:B0-----:R-:W-:Y:S05]  /*198f0*/  @!P0 BRA `(.L_x_435) ;  /* 0x0000000000c88947 */ /* 0x001fea0003800000 */
.L_x_446:
[----:B0-----:R-:W-:-:S05]  /*19900*/  VIADD R0, R4, 0x1 ;  /* 0x0000000104007836 */ /* 0x001fca0000000000 */
[----:B------:R-:W-:-:S04]  /*19910*/  ISETP.NE.AND P0, PT, R0, 0x4, PT ;  /* 0x000000040000780c */ /* 0x000fc80003f05270 */
[----:B------:R-:W-:Y:S02]  /*19920*/  SEL R2, RZ, 0x1, P0 ;  /* 0x00000001ff027807 */ /* 0x000fe40000000000 */
[----:B------:R-:W-:Y:S02]  /*19930*/  SEL R0, R0, RZ, P0 ;  /* 0x000000ff00007207 */ /* 0x000fe40000000000 */
[----:B------:R-:W-:-:S03]  /*19940*/  LOP3.LUT R2, R5, R2, RZ, 0x3c, !PT ;  /* 0x0000000205027212 */ /* 0x000fc600078e3cff */
[----:B------:R-:W-:Y:S01]  /*19950*/  IMAD R3, R0, 0x8, R3 ;  /* 0x0000000800037824 */ /* 0x000fe200078e0203 */
[----:B------:R-:W-:-:S07]  /*19960*/  SHF.L.U32 R0, R2, 0x1f, RZ ;  /* 0x0000001f02007819 */ /* 0x000fce00000006ff */
.L_x_436:
[----:B0-----:R0:W1:Y:S02]  /*19970*/  SYNCS.PHASECHK.TRANS64.TRYWAIT P0, [R3+URZ], R0 ;  /* 0x00000000030075a7 */ /* 0x001064000800017f */
[----:B-1----:R-:W-:Y:S05]  /*19980*/  @!P0 NANOSLEEP.SYNCS 0x989680 ;  /* 0x009896800000895d */ /* 0x002fea0003900000 */
[----:B------:R-:W1:Y:S02]  /*19990*/  @!P0 SYNCS.PHASECHK.TRANS64 P0, [R3+URZ], R0 ;  /* 0x00000000030085a7 */ /* 0x000e64000800007f */
[----:B-1----:R-:W-:Y:S05]  /*199a0*/  @!P0 BRA `(.L_x_436) ;  /* 0xfffffffc00f08947 */ /* 0x002fea000383ffff */
.L_x_431:
[----:B------:R-:W-:Y:S05]  /*199b0*/  BSYNC B0 ;  /* 0x0000000000007941 */ /* 0x000fea0003800000 */
.L_x_430:
[----:B------:R-:W-:Y:S05]  /*199c0*/  EXIT ;  /* 0x000000000000794d */ /* 0x000fea0003800000 */
.L_x_21:
[----:B---3--:R-:W-:-:S04]  /*199d0*/  MOV R3, UR12 ;  /* 0x0000000c00037c02 */ /* 0x008fc80008000f00 */
[----:B------:R3:W4:Y:S03]  /*199e0*/  SYNCS.PHASECHK.TRANS64.TRYWAIT P0, [R3+URZ], R2 ;  /* 0x00000002030075a7 */ /* 0x000726000800017f */
[----:B----4-:R-:W-:Y:S05]  /*199f0*/  @!P0 NANOSLEEP.SYNCS 0x989680 ;  /* 0x009896800000895d */ /* 0x010fea0003900000 */
[----:B------:R-:W4:Y:S02]  /*19a00*/  @!P0 SYNCS.PHASECHK.TRANS64 P0, [R3+URZ], R2 ;  /* 0x00000002030085a7 */ /* 0x000f24000800007f */
[----:B----4-:R-:W-:Y:S05]  /*19a10*/  @!P0 BRA `(.L_x_21) ;  /* 0xfffffffc00ec8947 */ /* 0x010fea000383ffff */
[----:B------:R-:W-:Y:S05]  /*19a20*/  BRA `(.L_x_20) ;  /* 0xfffffe8800007947 */ /* 0x000fea000383ffff */
.L_x_418:
[----:B------:R-:W-:Y:S01]  /*19a30*/  BSSY B1, `(.L_x_437) ;  /* 0x0000006000017945 */ /* 0x000fe20003800000 */
[----:B------:R-:W-:-:S07]  /*19a40*/  IMAD.MOV.U32 R3, RZ, RZ, -0x1 ;  /* 0xffffffffff037424 */ /* 0x000fce00078e00ff */
[----:B------:R-:W-:Y:S05]  /*19a50*/  WARPSYNC.COLLECTIVE R3, `(.L_x_438) ;  /* 0x00000000030c7348 */ /* 0x000fea0003c00000 */
[----:B------:R-:W-:Y:S02]  /*19a60*/  ELECT P0, UR62, PT ;  /* 0x00000000003e782f */ /* 0x000fe40003800000 */
[----:B------:R-:W-:Y:S01]  /*19a70*/  MOV R3, UR62 ;  /* 0x0000003e00037c02 */ /* 0x000fe20008000f00 */
[----:B------:R-:W-:Y:S10]  /*19a80*/  ENDCOLLECTIVE ;  /* 0x000000000000791b */ /* 0x000ff40003800000 */
.L_x_438:
[----:B------:R-:W-:Y:S05]  /*19a90*/  BSYNC B1 ;  /* 0x0000000000017941 */ /* 0x000fea0003800000 */
.L_x_437:
[----:B------:R-:W-:Y:S05]  /*19aa0*/  BRA `(.L_x_439) ;  /* 0xffffffec00f87947 */ /* 0x000fea000383ffff */
.L_x_421:
[----:B0-----:R0:W1:Y:S02]  /*19ab0*/  SYNCS.PHASECHK.TRANS64.TRYWAIT P0, [R18+URZ+0x20], R7 ;  /* 0x00002007120075a7 */ /* 0x001064000800017f */
[----:B-1----:R-:W-:Y:S05]  /*19ac0*/  @!P0 NANOSLEEP.SYNCS 0x989680 ;  /* 0x009896800000895d */ /* 0x002fea0003900000 */
[----:B------:R-:W1:Y:S02]  /*19ad0*/  @!P0 SYNCS.PHASECHK.TRANS64 P0, [R18+URZ+0x20], R7 ;  /* 0x00002007120085a7 */ /* 0x000e64000800007f */
[----:B-1----:R-:W-:Y:S05]  /*19ae0*/  @!P0 BRA `(.L_x_421) ;  /* 0xfffffffc00f08947 */ /* 0x002fea000383ffff */
[----:B------:R-:W-:Y:S05]  /*19af0*/  BRA `(.L_x_440) ;  /* 0xfffffff000307947 */ /* 0x000fea000383ffff */
.L_x_429:
[----:B------:R-:W-:Y:S01]  /*19b00*/  BSSY B0, `(.L_x_441) ;  /* 0x0000006000007945 */ /* 0x000fe20003800000 */
[----:B------:R-:W-:-:S07]  /*19b10*/  IMAD.MOV.U32 R3, RZ, RZ, -0x1 ;  /* 0xffffffffff037424 */ /* 0x000fce00078e00ff */
[----:B------:R-:W-:Y:S05]  /*19b20*/  WARPSYNC.COLLECTIVE R3, `(.L_x_442) ;  /* 0x00000000030c7348 */ /* 0x000fea0003c00000 */
[----:B------:R-:W-:Y:S02]  /*19b30*/  ELECT P0, UR62, PT ;  /* 0x00000000003e782f */ /* 0x000fe40003800000 */
[----:B------:R-:W-:Y:S01]  /*19b40*/  MOV R3, UR62 ;  /* 0x0000003e00037c02 */ /* 0x000fe20008000f00 */
[----:B------:R-:W-:Y:S10]  /*19b50*/  ENDCOLLECTIVE ;  /* 0x000000000000791b */ /* 0x000ff40003800000 */
.L_x_442:
[----:B------:R-:W-:Y:S05]  /*19b60*/  BSYNC B0 ;  /* 0x0000000000007941 */ /* 0x000fea0003800000 */
.L_x_441:
[----:B------:R-:W-:Y:S05]  /*19b70*/  BRA `(.L_x_443) ;  /* 0xfffffff800dc7947 */ /* 0x000fea000383ffff */
.L_x_433:
[----:B0-----:R0:W1:Y:S02]  /*19b80*/  SYNCS.PHASECHK.TRANS64.TRYWAIT P0, [R5+URZ], R2 ;  /* 0x00000002050075a7 */ /* 0x001064000800017f */
[----:B-1----:R-:W-:Y:S05]  /*19b90*/  @!P0 NANOSLEEP.SYNCS 0x989680 ;  /* 0x009896800000895d */ /* 0x002fea0003900000 */
[----:B------:R-:W1:Y:S02]  /*19ba0*/  @!P0 SYNCS.PHASECHK.TRANS64 P0, [R5+URZ], R2 ;  /* 0x00000002050085a7 */ /* 0x000e64000800007f */
[----:B-1----:R-:W-:Y:S05]  /*19bb0*/  @!P0 BRA `(.L_x_433) ;  /* 0xfffffffc00f08947 */ /* 0x002fea000383ffff */
[----:B------:R-:W-:Y:S05]  /*19bc0*/  BRA `(.L_x_444) ;  /* 0xfffffffc00047947 */ /* 0x000fea000383ffff */
.L_x_434:
[----:B0-----:R0:W1:Y:S02]  /*19bd0*/  SYNCS.PHASECHK.TRANS64.TRYWAIT P0, [R7+URZ], R0 ;  /* 0x00000000070075a7 */ /* 0x001064000800017f */
[----:B-1----:R-:W-:Y:S05]  /*19be0*/  @!P0 NANOSLEEP.SYNCS 0x989680 ;  /* 0x009896800000895d */ /* 0x002fea0003900000 */
[----:B------:R-:W1:Y:S02]  /*19bf0*/  @!P0 SYNCS.PHASECHK.TRANS64 P0, [R7+URZ], R0 ;  /* 0x00000000070085a7 */ /* 0x000e64000800007f */
[----:B-1----:R-:W-:Y:S05]  /*19c00*/  @!P0 BRA `(.L_x_434) ;  /* 0xfffffffc00f08947 */ /* 0x002fea000383ffff */
[----:B------:R-:W-:Y:S05]  /*19c10*/  BRA `(.L_x_445) ;  /* 0xfffffffc00147947 */ /* 0x000fea000383ffff */
.L_x_435:
[----:B0-----:R0:W1:Y:S02]  /*19c20*/  SYNCS.PHASECHK.TRANS64.TRYWAIT P0, [R7+URZ], R0 ;  /* 0x00000000070075a7 */ /* 0x001064000800017f */
[----:B-1----:R-:W-:Y:S05]  /*19c30*/  @!P0 NANOSLEEP.SYNCS 0x989680 ;  /* 0x009896800000895d */ /* 0x002fea0003900000 */
[----:B------:R-:W1:Y:S02]  /*19c40*/  @!P0 SYNCS.PHASECHK.TRANS64 P0, [R7+URZ], R0 ;  /* 0x00000000070085a7 */ /* 0x000e64000800007f */
[----:B-1----:R-:W-:Y:S05]  /*19c50*/  @!P0 BRA `(.L_x_435) ;  /* 0xfffffffc00f08947 */ /* 0x002fea000383ffff */
[----:B------:R-:W-:Y:S05]  /*19c60*/  BRA `(.L_x_446) ;  /* 0xfffffffc00247947 */ /* 0x000fea000383ffff */
.L_x_447:
[----:B------:R-:W-:-:S00]  /*19c70*/  BRA `(.L_x_447) ;  /* 0xfffffffc00fc7947 */ /* 0x000fc0000383ffff */
[----:B------:R-:W-:-:S00]  /*19c80*/  NOP ;  /* 0x0000000000007918 */ /* 0x000fc00000000000 */
[----:B------:R-:W-:-:S00]  /*19c90*/  NOP ;  /* 0x0000000000007918 */ /* 0x000fc00000000000 */
[----:B------:R-:W-:-:S00]  /*19ca0*/  NOP ;  /* 0x0000000000007918 */ /* 0x000fc00000000000 */
[----:B------:R-:W-:-:S00]  /*19cb0*/  NOP ;  /* 0x0000000000007918 */ /* 0x000fc00000000000 */
[----:B------:R-:W-:-:S00]  /*19cc0*/  NOP ;  /* 0x0000000000007918 */ /* 0x000fc00000000000 */
[----:B------:R-:W-:-:S00]  /*19cd0*/  NOP ;  /* 0x0000000000007918 */ /* 0x000fc00000000000 */
[----:B------:R-:W-:-:S00]  /*19ce0*/  NOP ;  /* 0x0000000000007918 */ /* 0x000fc00000000000 */
[----:B------:R-:W-:-:S00]  /*19cf0*/  NOP ;  /* 0x0000000000007918 */ /* 0x000fc00000000000 */
.L_x_448:


//--------------------- .nv.shared._ZN7cutlass13device_kernelINS_4gemm6kernel13GemmUniversalIN4cute5tupleIJiiiiEEENS1_10collective13CollectiveMmaINS1_40MainloopSm90TmaGmmaWarpSpecializedSparseILi4ENS5_IJNS4_1CILi2EEENSA_ILi1EEESC_EEENS1_35KernelTmaWarpSpecializedCooperativeEEENS5_IJNSA_ILi256EEESG_NSA_ILi64EEEEEENS_10bfloat16_tENS5_IJNS4_6LayoutINS5_IJiNS5_IJSB_iEEEiEEENS5_IJlNS5_IJSC_SB_EEElEEEEENSK_INS5_IJNS5_IJNS5_IJNSA_ILi8EEESB_NSA_ILi4EEEEEEiEEENS5_IJNS5_IJNSA_ILi16EEESB_SB_EEEiEEEiEEENS5_IJNS5_IJNS5_IJSH_SU_NSA_ILi1024EEEEEENSA_ILi4096EEEEEENS5_IJNS5_IJSC_NSA_ILi512EEENSA_ILi32EEEEEElEEElEEEEEEEESJ_NS5_IJlSC_lEEENS4_8TiledMMAINS4_8MMA_AtomIJNS4_4SM904GMMA6SPARSE29GMMA_64x256x32_F32BF16BF16_SSILNS1D_5MajorE0ELS1G_0ELNS1D_7ScaleInE1ELS1H_1ELNS1D_9SparseSelE0EEEEEENSK_ISD_NS5_IJSC_NSA_ILi0EEES1L_EEEEENS5_IJNS4_10UnderscoreES1O_S1O_EEEEENS4_13SM90_TMA_LOADENS4_14ComposedLayoutINS4_7SwizzleILi2ELi4ELi3EEENS4_25smem_sparse_ptr_flag_bitsILi2ELi16EEENSK_INS5_IJNS5_IJSC_SQ_EEENS5_IJSB_S13_EEEEEENS5_IJNS5_IJS1L_SH_EEESN_EEEEEEEvNS4_8identityENS4_23SM90_TMA_LOAD_MULTICASTENS1S_INS1T_ILi3ELi4ELi3EEENS4_18smem_ptr_flag_bitsILi16EEENSK_INS5_IJSQ_SH_EEENS5_IJSH_SC_EEEEEEEvS24_EENS_8epilogue10collective6detail29Sm90TmaWarpSpecializedAdapterINS2F_15DefaultEpilogueIfNS5_IJSC_llEEES2J_NS2E_6thread17LinearCombinationIfLi1EffLNS2K_9ScaleType4KindE0ELNS_15FloatRoundStyleE2EfEENS1_15EpilogueDefaultEEEEEvvEEEEvNT_6ParamsE --------------------------
	.section	.nv.shared._ZN7cutlass13device_kernelINS_4gemm6kernel13GemmUniversalIN4cute5tupleIJiiiiEEENS1_10collective13CollectiveMmaINS1_40MainloopSm90TmaGmmaWarpSpecializedSparseILi4ENS5_IJNS4_1CILi2EEENSA_ILi1EEESC_EEENS1_35KernelTmaWarpSpecializedCooperativeEEENS5_IJNSA_ILi256EEESG_NSA_ILi64EEEEEENS_10bfloat16_tENS5_IJNS4_6LayoutINS5_IJiNS5_IJSB_iEEEiEEENS5_IJlNS5_IJSC_SB_EEElEEEEENSK_INS5_IJNS5_IJNS5_IJNSA_ILi8EEESB_NSA_ILi4EEEEEEiEEENS5_IJNS5_IJNSA_ILi16EEESB_SB_EEEiEEEiEEENS5_IJNS5_IJNS5_IJSH_SU_NSA_ILi1024EEEEEENSA_ILi4096EEEEEENS5_IJNS5_IJSC_NSA_ILi512EEENSA_ILi32EEEEEElEEElEEEEEEEESJ_NS5_IJlSC_lEEENS4_8TiledMMAINS4_8MMA_AtomIJNS4_4SM904GMMA6SPARSE29GMMA_64x256x32_F32BF16BF16_SSILNS1D_5MajorE0ELS1G_0ELNS1D_7ScaleInE1ELS1H_1ELNS1D_9SparseSelE0EEEEEENSK_ISD_NS5_IJSC_NSA_ILi0EEES1L_EEEEENS5_IJNS4_10UnderscoreES1O_S1O_EEEEENS4_13SM90_TMA_LOADENS4_14ComposedLayoutINS4_7SwizzleILi2ELi4ELi3EEENS4_25smem_sparse_ptr_flag_bitsILi2ELi16EEENSK_INS5_IJNS5_IJSC_SQ_EEENS5_IJSB_S13_EEEEEENS5_IJNS5_IJS1L_SH_EEESN_EEEEEEEvNS4_8identityENS4_23SM90_TMA_LOAD_MULTICASTENS1S_INS1T_ILi3ELi4ELi3EEENS4_18smem_ptr_flag_bitsILi16EEENSK_INS5_IJSQ_SH_EEENS5_IJSH_SC_EEEEEEEvS24_EENS_8epilogue10collective6detail29Sm90TmaWarpSpecializedAdapterINS2F_15DefaultEpilogueIfNS5_IJSC_llEEES2J_NS2E_6thread17LinearCombinationIfLi1EffLNS2K_9ScaleType4KindE0ELNS_15FloatRoundStyleE2EfEENS1_15EpilogueDefaultEEEEEvvEEEEvNT_6ParamsE,"aw",@nobits
	.sectionflags	@""
	.align	16
	.zero		1024


//--------------------- .nv.shared.reserved.0     --------------------------
	.section	.nv.shared.reserved.0,"aw",@nobits
	.weak		__nv_reservedSMEM_offset_0_alias
	.size		__nv_reservedSMEM_offset_0_alias, 0, 0
	.other		__nv_reservedSMEM_offset_0_alias,@"STO_CUDA_RESERVED_SHARED STV_DEFAULT"
__nv_reservedSMEM_offset_0_alias:
	.zero		0


//--------------------- .nv.global                --------------------------
	.section	.nv.global,"aw",@nobits
.nv.global:
	.type		_ZN39_INTERNAL_2a6b554c_4_k_cu_28f67bd6_27754cute1_E,@object
	.size		_ZN39_INTERNAL_2a6b554c_4_k_cu_28f67bd6_27754cute1_E,(_ZN39_INTERNAL_2a6b554c_4_k_cu_28f67bd6_27754cuda3std3__45__cpo6cbeginE - _ZN39_INTERNAL_2a6b554c_4_k_cu_28f67bd6_27754cute1_E)
_ZN39_INTERNAL_2a6b554c_4_k_cu_28f67bd6_27754cute1_E:
	.zero		1
	.type		_ZN39_INTERNAL_2a6b554c_4_k_cu_28f67bd6_27754cuda3std3__45__cpo6cbeginE,@object
	.size		_ZN39_INTERNAL_2a6b554c_4_k_cu_28f67bd6_27754cuda3std3__45__cpo6cbeginE,(_ZN39_INTERNAL_2a6b554c_4_k_cu_28f67bd6_27754cuda3std3__48in_placeE - _ZN39_INTERNAL_2a6b554c_4_k_cu_28f67bd6_27754cuda3std3__45__cpo6cbeginE)
_ZN39_INTERNAL_2a6b554c_4_k_cu_28f67bd6_27754cuda3std3__45__cpo6cbeginE:
	.zero		1
	.type		_ZN39_INTERNAL_2a6b554c_4_k_cu_28f67bd6_27754cuda3std3__48in_placeE,@object
	.size		_ZN39_INTERNAL_2a6b554c_4_k_cu_28f67bd6_27754cuda3std3__48in_placeE,(_ZN39_INTERNAL_2a6b554c_4_k_cu_28f67bd6_27754cuda3std6ranges3__45__cpo9iter_moveE - _ZN39_INTERNAL_2a6b554c_4_k_cu_28f67bd6_27754cuda3std3__48in_placeE)
_ZN39_INTERNAL_2a6b554c_4_k_cu_28f67bd6_27754cuda3std3__48in_placeE:
	.zero		1
	.type		_ZN39_INTERNAL_2a6b554c_4_k_cu_28f67bd6_27754cuda3std6ranges3__45__cpo9iter_moveE,@object
	.size		_ZN39_INTERNAL_2a6b554c_4_k_cu_28f67bd6_27754cuda3std6ranges3__45__cpo9iter_moveE,(_ZN39_INTERNAL_2a6b554c_4_k_cu_28f67bd6_27754cuda3std3__45__cpo5beginE - _ZN39_INTERNAL_2a6b554c_4_k_cu_28f67bd6_27754cuda3std6ranges3__45__cpo9iter_moveE)
_ZN39_INTERNAL_2a6b554c_4_k_cu_28f67bd6_27754cuda3std6ranges3__45__cpo9iter_moveE:
	.zero		1
	.type		_ZN39_INTERNAL_2a6b554c_4_k_cu_28f67bd6_27754cuda3std3__45__cpo5beginE,@object
	.size		_ZN39_INTERNAL_2a6b554c_4_k_cu_28f67bd6_27754cuda3std3__45__cpo5beginE,(_ZN39_INTERNAL_2a6b554c_4_k_cu_28f67bd6_27754cuda3std3__441_GLOBAL__N__2a6b554c_4_k_cu_28f67bd6_27756ignoreE - _ZN39_INTERNAL_2a6b554c_4_k_cu_28f67bd6_27754cuda3std3__45__cpo5beginE)
_ZN39_INTERNAL_2a6b554c_4_k_cu_28f67bd6_27754cuda3std3__45__cpo5beginE:
	.zero		1
	.type		_ZN39_INTERNAL_2a6b554c_4_k_cu_28f67bd6_27754cuda3std3__441_GLOBAL__N__2a6b554c_4_k_cu_28f67bd6_27756ignoreE,@object
	.size		_ZN39_INTERNAL_2a6b554c_4_k_cu_28f67bd6_27754cuda3std3__441_GLOBAL__N__2a6b554c_4_k_cu_28f67bd6_27756ignoreE,(_ZN39_INTERNAL_2a6b554c_4_k_cu_28f67bd6_27754cute7productE - _ZN39_INTERNAL_2a6b554c_4_k_cu_28f67bd6_27754cuda3std3__441_GLOBAL__N__2a6b554c_4_k_cu_28f67bd6_27756ignoreE)
_ZN39_INTERNAL_2a6b554c_4_k_cu_28f67bd6_27754cuda3std3__441_GLOBAL__N__2a6b554c_4_k_cu_28f67bd6_27756ignoreE:
	.zero		1
	.type		_ZN39_INTERNAL_2a6b554c_4_k_cu_28f67bd6_27754cute7productE,@object
	.size		_ZN39_INTERNAL_2a6b554c_4_k_cu_28f67bd6_27754cute7productE,(_ZN39_INTERNAL_2a6b554c_4_k_cu_28f67bd6_27754cuda3std3__45__cpo3endE - _ZN39_INTERNAL_2a6b554c_4_k_cu_28f67bd6_27754cute7productE)
_ZN39_INTERNAL_2a6b554c_4_k_cu_28f67bd6_27754cute7productE:
	.zero		1
	.type		_ZN39_INTERNAL_2a6b554c_4_k_cu_28f67bd6_27754cuda3std3__45__cpo3endE,@object
	.size		_ZN39_INTERNAL_2a6b554c_4_k_cu_28f67bd6_27754cuda3std3__45__cpo3endE,(_ZN39_INTERNAL_2a6b554c_4_k_cu_28f67bd6_27754cuda3std3__419piecewise_constructE - _ZN39_INTERNAL_2a6b554c_4_k_cu_28f67bd6_27754cuda3std3__45__cpo3endE)
_ZN39_INTERNAL_2a6b554c_4_k_cu_28f67bd6_27754cuda3std3__45__cpo3endE:
	.zero		1
	.type		_ZN39_INTERNAL_2a6b554c_4_k_cu_28f67bd6_27754cuda3std3__419piecewise_constructE,@object
	.size		_ZN39_INTERNAL_2a6b554c_4_k_cu_28f67bd6_27754cuda3std3__419piecewise_constructE,(_ZN39_INTERNAL_2a6b554c_4_k_cu_28f67bd6_27754cuda3std3__45__cpo4cendE - _ZN39_INTERNAL_2a6b554c_4_k_cu_28f67bd6_27754cuda3std3__419piecewise_constructE)
_ZN39_INTERNAL_2a6b554c_4_k_cu_28f67bd6_27754cuda3std3__419piecewise_constructE:
	.zero		1
	.type		_ZN39_INTERNAL_2a6b554c_4_k_cu_28f67bd6_27754cuda3std3__45__cpo4cendE,@object
	.size		_ZN39_INTERNAL_2a6b554c_4_k_cu_28f67bd6_27754cuda3std3__45__cpo4cendE,(_ZN39_INTERNAL_2a6b554c_4_k_cu_28f67bd6_27754cuda3std6ranges3__45__cpo4swapE - _ZN39_INTERNAL_2a6b554c_4_k_cu_28f67bd6_27754cuda3std3__45__cpo4cendE)
_ZN39_INTERNAL_2a6b554c_4_k_cu_28f67bd6_27754cuda3std3__45__cpo4cendE:
	.zero		1
	.type		_ZN39_INTERNAL_2a6b554c_4_k_cu_28f67bd6_27754cuda3std6ranges3__45__cpo4swapE,@object
	.size		_ZN39_INTERNAL_2a6b554c_4_k_cu_28f67bd6_27754cuda3std6ranges3__45__cpo4swapE,(.L_7 - _ZN39_INTERNAL_2a6b554c_4_k_cu_28f67bd6_27754cuda3std6ranges3__45__cpo4swapE)
_ZN39_INTERNAL_2a6b554c_4_k_cu_28f67bd6_27754cuda3std6ranges3__45__cpo4swapE:
	.zero		1
.L_7:


//--------------------- .nv.constant0._ZN7cutlass13device_kernelINS_4gemm6kernel13GemmUniversalIN4cute5tupleIJiiiiEEENS1_10collective13CollectiveMmaINS1_40MainloopSm90TmaGmmaWarpSpecializedSparseILi4ENS5_IJNS4_1CILi2EEENSA_ILi1EEESC_EEENS1_35KernelTmaWarpSpecializedCooperativeEEENS5_IJNSA_ILi256EEESG_NSA_ILi64EEEEEENS_10bfloat16_tENS5_IJNS4_6LayoutINS5_IJiNS5_IJSB_iEEEiEEENS5_IJlNS5_IJSC_SB_EEElEEEEENSK_INS5_IJNS5_IJNS5_IJNSA_ILi8EEESB_NSA_ILi4EEEEEEiEEENS5_IJNS5_IJNSA_ILi16EEESB_SB_EEEiEEEiEEENS5_IJNS5_IJNS5_IJSH_SU_NSA_ILi1024EEEEEENSA_ILi4096EEEEEENS5_IJNS5_IJSC_NSA_ILi512EEENSA_ILi32EEEEEElEEElEEEEEEEESJ_NS5_IJlSC_lEEENS4_8TiledMMAINS4_8MMA_AtomIJNS4_4SM904GMMA6SPARSE29GMMA_64x256x32_F32BF16BF16_SSILNS1D_5MajorE0ELS1G_0ELNS1D_7ScaleInE1ELS1H_1ELNS1D_9SparseSelE0EEEEEENSK_ISD_NS5_IJSC_NSA_ILi0EEES1L_EEEEENS5_IJNS4_10UnderscoreES1O_S1O_EEEEENS4_13SM90_TMA_LOADENS4_14ComposedLayoutINS4_7SwizzleILi2ELi4ELi3EEENS4_25smem_sparse_ptr_flag_bitsILi2ELi16EEENSK_INS5_IJNS5_IJSC_SQ_EEENS5_IJSB_S13_EEEEEENS5_IJNS5_IJS1L_SH_EEESN_EEEEEEEvNS4_8identityENS4_23SM90_TMA_LOAD_MULTICASTENS1S_INS1T_ILi3ELi4ELi3EEENS4_18smem_ptr_flag_bitsILi16EEENSK_INS5_IJSQ_SH_EEENS5_IJSH_SC_EEEEEEEvS24_EENS_8epilogue10collective6detail29Sm90TmaWarpSpecializedAdapterINS2F_15DefaultEpilogueIfNS5_IJSC_llEEES2J_NS2E_6thread17LinearCombinationIfLi1EffLNS2K_9ScaleType4KindE0ELNS_15FloatRoundStyleE2EfEENS1_15EpilogueDefaultEEEEEvvEEEEvNT_6ParamsE --------------------------
	.section	.nv.constant0._ZN7cutlass13device_kernelINS_4gemm6kernel13GemmUniversalIN4cute5tupleIJiiiiEEENS1_10collective13CollectiveMmaINS1_40MainloopSm90TmaGmmaWarpSpecializedSparseILi4ENS5_IJNS4_1CILi2EEENSA_ILi1EEESC_EEENS1_35KernelTmaWarpSpecializedCooperativeEEENS5_IJNSA_ILi256EEESG_NSA_ILi64EEEEEENS_10bfloat16_tENS5_IJNS4_6LayoutINS5_IJiNS5_IJSB_iEEEiEEENS5_IJlNS5_IJSC_SB_EEElEEEEENSK_INS5_IJNS5_IJNS5_IJNSA_ILi8EEESB_NSA_ILi4EEEEEEiEEENS5_IJNS5_IJNSA_ILi16EEESB_SB_EEEiEEEiEEENS5_IJNS5_IJNS5_IJSH_SU_NSA_ILi1024EEEEEENSA_ILi4096EEEEEENS5_IJNS5_IJSC_NSA_ILi512EEENSA_ILi32EEEEEElEEElEEEEEEEESJ_NS5_IJlSC_lEEENS4_8TiledMMAINS4_8MMA_AtomIJNS4_4SM904GMMA6SPARSE29GMMA_64x256x32_F32BF16BF16_SSILNS1D_5MajorE0ELS1G_0ELNS1D_7ScaleInE1ELS1H_1ELNS1D_9SparseSelE0EEEEEENSK_ISD_NS5_IJSC_NSA_ILi0EEES1L_EEEEENS5_IJNS4_10UnderscoreES1O_S1O_EEEEENS4_13SM90_TMA_LOADENS4_14ComposedLayoutINS4_7SwizzleILi2ELi4ELi3EEENS4_25smem_sparse_ptr_flag_bitsILi2ELi16EEENSK_INS5_IJNS5_IJSC_SQ_EEENS5_IJSB_S13_EEEEEENS5_IJNS5_IJS1L_SH_EEESN_EEEEEEEvNS4_8identityENS4_23SM90_TMA_LOAD_MULTICASTENS1S_INS1T_ILi3ELi4ELi3EEENS4_18smem_ptr_flag_bitsILi16EEENSK_INS5_IJSQ_SH_EEENS5_IJSH_SC_EEEEEEEvS24_EENS_8epilogue10collective6detail29Sm90TmaWarpSpecializedAdapterINS2F_15DefaultEpilogueIfNS5_IJSC_llEEES2J_NS2E_6thread17LinearCombinationIfLi1EffLNS2K_9ScaleType4KindE0ELNS_15FloatRoundStyleE2EfEENS1_15EpilogueDefaultEEEEEvvEEEEvNT_6ParamsE,"a",@progbits
	.sectionflags	@""
	.align	4
.nv.constant0._ZN7cutlass13device_kernelINS_4gemm6kernel13GemmUniversalIN4cute5tupleIJiiiiEEENS1_10collective13CollectiveMmaINS1_40MainloopSm90TmaGmmaWarpSpecializedSparseILi4ENS5_IJNS4_1CILi2EEENSA_ILi1EEESC_EEENS1_35KernelTmaWarpSpecializedCooperativeEEENS5_IJNSA_ILi256EEESG_NSA_ILi64EEEEEENS_10bfloat16_tENS5_IJNS4_6LayoutINS5_IJiNS5_IJSB_iEEEiEEENS5_IJlNS5_IJSC_SB_EEElEEEEENSK_INS5_IJNS5_IJNS5_IJNSA_ILi8EEESB_NSA_ILi4EEEEEEiEEENS5_IJNS5_IJNSA_ILi16EEESB_SB_EEEiEEEiEEENS5_IJNS5_IJNS5_IJSH_SU_NSA_ILi1024EEEEEENSA_ILi4096EEEEEENS5_IJNS5_IJSC_NSA_ILi512EEENSA_ILi32EEEEEElEEElEEEEEEEESJ_NS5_IJlSC_lEEENS4_8TiledMMAINS4_8MMA_AtomIJNS4_4SM904GMMA6SPARSE29GMMA_64x256x32_F32BF16BF16_SSILNS1D_5MajorE0ELS1G_0ELNS1D_7ScaleInE1ELS1H_1ELNS1D_9SparseSelE0EEEEEENSK_ISD_NS5_IJSC_NSA_ILi0EEES1L_EEEEENS5_IJNS4_10UnderscoreES1O_S1O_EEEEENS4_13SM90_TMA_LOADENS4_14ComposedLayoutINS4_7SwizzleILi2ELi4ELi3EEENS4_25smem_sparse_ptr_flag_bitsILi2ELi16EEENSK_INS5_IJNS5_IJSC_SQ_EEENS5_IJSB_S13_EEEEEENS5_IJNS5_IJS1L_SH_EEESN_EEEEEEEvNS4_8identityENS4_23SM90_TMA_LOAD_MULTICASTENS1S_INS1T_ILi3ELi4ELi3EEENS4_18smem_ptr_flag_bitsILi16EEENSK_INS5_IJSQ_SH_EEENS5_IJSH_SC_EEEEEEEvS24_EENS_8epilogue10collective6detail29Sm90TmaWarpSpecializedAdapterINS2F_15DefaultEpilogueIfNS5_IJSC_llEEES2J_NS2E_6thread17LinearCombinationIfLi1EffLNS2K_9ScaleType4KindE0ELNS_15FloatRoundStyleE2EfEENS1_15EpilogueDefaultEEEEEvvEEEEvNT_6ParamsE:
	.zero		1920


//--------------------- SYMBOLS --------------------------

	.type		.nv.reservedSmem.offset0,@object
	.size		.nv.reservedSmem.offset0,0x4
